//
// Generated by NVIDIA NVVM Compiler
//
// Compiler Build ID: CL-36424714
// Cuda compilation tools, release 13.0, V13.0.88
// Based on NVVM 20.0.0
//

.version 9.0
.target sm_100
.address_size 64

	// .globl	_Z12_reluMaxPollILi8ELi4ELi2ELi64EEvPfS0_iiiiiii
// _ZZ6reducePiS_S_iE5sdata has been demoted
// _ZZ7_conv2dPfS_PKfS1_iiiiE4in_s has been demoted
// _ZZ7_conv2dPfS_PKfS1_iiiiE9in_pool_s has been demoted
// _ZZ7_conv2dPfS_PKfS1_iiiiE5ker_s has been demoted
// _ZZ14_conv2d_fusionPfS_PKfS1_S_S1_S1_E4in_s has been demoted
// _ZZ14_conv2d_fusionPfS_PKfS1_S_S1_S1_E9in_pool_s has been demoted
// _ZZ14_conv2d_fusionPfS_PKfS1_S_S1_S1_E5ker_s has been demoted
// _ZZ15relugemv_fusionPfS_S_S_S_S_S_S_PiiE3x_s has been demoted
// _ZZ15relugemv_fusionPfS_S_S_S_S_S_S_PiiE1y has been demoted
// _ZZ15relugemv_fusionPfS_S_S_S_S_S_S_PiiE2y1 has been demoted
// _ZZ15relugemv_fusionPfS_S_S_S_S_S_S_PiiE3out has been demoted
// _ZZ13_lenet_fusionPfS_PKfS1_S_S1_S1_S_S_S_S_S_S_S_S_PiiE4in_s has been demoted
// _ZZ13_lenet_fusionPfS_PKfS1_S_S1_S1_S_S_S_S_S_S_S_S_PiiE9in_pool_s has been demoted
// _ZZ13_lenet_fusionPfS_PKfS1_S_S1_S1_S_S_S_S_S_S_S_S_PiiE5ker_s has been demoted
// _ZZ13_lenet_fusionPfS_PKfS1_S_S1_S1_S_S_S_S_S_S_S_S_PiiE11output_pool has been demoted
// _ZZ13_lenet_fusionPfS_PKfS1_S_S1_S1_S_S_S_S_S_S_S_S_PiiE12output_pool2 has been demoted
// _ZZ13_lenet_fusionPfS_PKfS1_S_S1_S1_S_S_S_S_S_S_S_S_PiiE3x_s has been demoted
// _ZZ13_lenet_fusionPfS_PKfS1_S_S1_S1_S_S_S_S_S_S_S_S_PiiE1y has been demoted
// _ZZ13_lenet_fusionPfS_PKfS1_S_S1_S1_S_S_S_S_S_S_S_S_PiiE2y1 has been demoted
// _ZZ13_lenet_fusionPfS_PKfS1_S_S1_S1_S_S_S_S_S_S_S_S_PiiE3out has been demoted
// _ZZ12_reluMaxPollILi8ELi4ELi2ELi64EEvPfS0_iiiiiiiE4s_in has been demoted

.visible .entry _Z12_reluMaxPollILi8ELi4ELi2ELi64EEvPfS0_iiiiiii(
	.param .u64 .ptr .align 1 _Z12_reluMaxPollILi8ELi4ELi2ELi64EEvPfS0_iiiiiii_param_0,
	.param .u64 .ptr .align 1 _Z12_reluMaxPollILi8ELi4ELi2ELi64EEvPfS0_iiiiiii_param_1,
	.param .u32 _Z12_reluMaxPollILi8ELi4ELi2ELi64EEvPfS0_iiiiiii_param_2,
	.param .u32 _Z12_reluMaxPollILi8ELi4ELi2ELi64EEvPfS0_iiiiiii_param_3,
	.param .u32 _Z12_reluMaxPollILi8ELi4ELi2ELi64EEvPfS0_iiiiiii_param_4,
	.param .u32 _Z12_reluMaxPollILi8ELi4ELi2ELi64EEvPfS0_iiiiiii_param_5,
	.param .u32 _Z12_reluMaxPollILi8ELi4ELi2ELi64EEvPfS0_iiiiiii_param_6,
	.param .u32 _Z12_reluMaxPollILi8ELi4ELi2ELi64EEvPfS0_iiiiiii_param_7,
	.param .u32 _Z12_reluMaxPollILi8ELi4ELi2ELi64EEvPfS0_iiiiiii_param_8
)
{
	.local .align 16 .b8 	__local_depot0[256];
	.reg .b64 	%SP;
	.reg .b64 	%SPL;
	.reg .pred 	%p<53>;
	.reg .b32 	%r<191>;
	.reg .b32 	%f<31>;
	.reg .b64 	%rd<42>;
	// demoted variable
	.shared .align 4 .b8 _ZZ12_reluMaxPollILi8ELi4ELi2ELi64EEvPfS0_iiiiiiiE4s_in[512];
	mov.u64 	%SPL, __local_depot0;
	ld.param.u64 	%rd10, [_Z12_reluMaxPollILi8ELi4ELi2ELi64EEvPfS0_iiiiiii_param_0];
	ld.param.u64 	%rd9, [_Z12_reluMaxPollILi8ELi4ELi2ELi64EEvPfS0_iiiiiii_param_1];
	ld.param.u32 	%r80, [_Z12_reluMaxPollILi8ELi4ELi2ELi64EEvPfS0_iiiiiii_param_2];
	ld.param.u32 	%r81, [_Z12_reluMaxPollILi8ELi4ELi2ELi64EEvPfS0_iiiiiii_param_3];
	ld.param.u32 	%r82, [_Z12_reluMaxPollILi8ELi4ELi2ELi64EEvPfS0_iiiiiii_param_4];
	ld.param.u32 	%r83, [_Z12_reluMaxPollILi8ELi4ELi2ELi64EEvPfS0_iiiiiii_param_5];
	ld.param.u32 	%r84, [_Z12_reluMaxPollILi8ELi4ELi2ELi64EEvPfS0_iiiiiii_param_6];
	ld.param.u32 	%r85, [_Z12_reluMaxPollILi8ELi4ELi2ELi64EEvPfS0_iiiiiii_param_7];
	cvta.to.global.u64 	%rd1, %rd10;
	add.u64 	%rd2, %SPL, 0;
	mov.u32 	%r86, %ntid.x;
	mov.u32 	%r87, %ntid.y;
	mul.lo.s32 	%r1, %r86, %r87;
	mov.u32 	%r88, %tid.x;
	mov.u32 	%r89, %tid.y;
	mad.lo.s32 	%r2, %r89, %r86, %r88;
	div.u32 	%r90, %r84, %r87;
	add.s32 	%r91, %r90, -1;
	div.u32 	%r92, %r85, %r86;
	add.s32 	%r93, %r92, -1;
	max.s32 	%r94, %r91, 0;
	max.s32 	%r95, %r93, 0;
	mul.lo.s32 	%r96, %r90, %r87;
	sub.s32 	%r97, %r84, %r96;
	mul.lo.s32 	%r98, %r92, %r86;
	sub.s32 	%r99, %r85, %r98;
	mov.u32 	%r3, %ctaid.y;
	mul.lo.s32 	%r100, %r3, %r87;
	mov.u32 	%r4, %ctaid.x;
	mul.lo.s32 	%r101, %r4, %r86;
	mad.lo.s32 	%r102, %r100, %r82, %r101;
	shl.b32 	%r5, %r102, 1;
	shl.b32 	%r103, %r87, 1;
	shl.b32 	%r104, %r86, 1;
	setp.eq.s32 	%p3, %r3, %r94;
	shl.b32 	%r105, %r97, 1;
	selp.b32 	%r106, %r105, 0, %p3;
	add.s32 	%r6, %r106, %r103;
	setp.eq.s32 	%p4, %r4, %r95;
	shl.b32 	%r107, %r99, 1;
	selp.b32 	%r108, %r107, 0, %p4;
	add.s32 	%r7, %r108, %r104;
	shr.u32 	%r109, %r86, 1;
	div.u32 	%r8, %r2, %r109;
	mul.lo.s32 	%r110, %r8, %r109;
	sub.s32 	%r111, %r2, %r110;
	shl.b32 	%r9, %r111, 2;
	div.u32 	%r10, %r1, %r109;
	setp.ge.u32 	%p5, %r8, %r6;
	@%p5 bra 	$L__BB0_20;
	add.s32 	%r11, %r9, %r5;
	mul.lo.s32 	%r114, %r81, %r80;
	mul.lo.s32 	%r12, %r114, %r82;
	add.s32 	%r115, %r9, 8;
	setp.gt.u32 	%p6, %r115, %r7;
	add.s32 	%r13, %r9, 4;
	setp.lt.u32 	%p7, %r13, %r7;
	and.pred  	%p1, %p6, %p7;
	sub.s32 	%r117, %r7, %r9;
	add.s32 	%r14, %r117, -5;
	and.b32  	%r15, %r7, 2;
	add.s32 	%r16, %r9, 6;
	mov.b32 	%r178, 0;
	not.pred 	%p9, %p1;
	cvt.u64.u32 	%rd14, %r9;
$L__BB0_2:
	add.s32 	%r18, %r178, %r8;
	mul.lo.s32 	%r19, %r18, %r82;
	add.s32 	%r118, %r11, %r19;
	cvt.s64.s32 	%rd3, %r118;
	setp.ge.s32 	%p8, %r118, %r12;
	@%p8 bra 	$L__BB0_19;
	shl.b64 	%rd12, %rd3, 2;
	add.s64 	%rd13, %rd1, %rd12;
	ld.global.v4.f32 	{%f2, %f3, %f4, %f5}, [%rd13];
	shl.b32 	%r119, %r18, 5;
	mov.u32 	%r120, _ZZ12_reluMaxPollILi8ELi4ELi2ELi64EEvPfS0_iiiiiiiE4s_in;
	add.s32 	%r20, %r120, %r119;
	shl.b32 	%r121, %r9, 2;
	add.s32 	%r21, %r20, %r121;
	st.shared.f32 	[%r21], %f2;
	st.shared.f32 	[%r21+4], %f3;
	st.shared.f32 	[%r21+8], %f4;
	st.shared.f32 	[%r21+12], %f5;
	@%p9 bra 	$L__BB0_19;
	setp.eq.s32 	%p10, %r15, 0;
	add.s32 	%r22, %r19, %r5;
	mov.u32 	%r180, %r13;
	@%p10 bra 	$L__BB0_9;
	add.s32 	%r23, %r22, %r13;
	setp.ge.s32 	%p11, %r23, %r12;
	cvt.s64.s32 	%rd15, %r22;
	add.s64 	%rd16, %rd15, %rd14;
	shl.b64 	%rd17, %rd16, 2;
	add.s64 	%rd4, %rd1, %rd17;
	@%p11 bra 	$L__BB0_7;
	ld.global.f32 	%f6, [%rd4+16];
	st.shared.f32 	[%r21+16], %f6;
$L__BB0_7:
	add.s32 	%r122, %r23, 1;
	setp.ge.s32 	%p12, %r122, %r12;
	mov.u32 	%r180, %r16;
	@%p12 bra 	$L__BB0_9;
	ld.global.f32 	%f7, [%rd4+20];
	st.shared.f32 	[%r21+20], %f7;
$L__BB0_9:
	setp.lt.u32 	%p13, %r14, 3;
	@%p13 bra 	$L__BB0_19;
$L__BB0_10:
	add.s32 	%r26, %r22, %r180;
	setp.ge.s32 	%p14, %r26, %r12;
	mul.wide.s32 	%rd18, %r26, 4;
	add.s64 	%rd5, %rd1, %rd18;
	shl.b32 	%r123, %r180, 2;
	add.s32 	%r27, %r20, %r123;
	@%p14 bra 	$L__BB0_12;
	ld.global.f32 	%f8, [%rd5];
	st.shared.f32 	[%r27], %f8;
$L__BB0_12:
	add.s32 	%r124, %r26, 1;
	setp.ge.s32 	%p15, %r124, %r12;
	@%p15 bra 	$L__BB0_14;
	ld.global.f32 	%f9, [%rd5+4];
	st.shared.f32 	[%r27+4], %f9;
$L__BB0_14:
	add.s32 	%r125, %r26, 2;
	setp.ge.s32 	%p16, %r125, %r12;
	@%p16 bra 	$L__BB0_16;
	ld.global.f32 	%f10, [%rd5+8];
	st.shared.f32 	[%r27+8], %f10;
$L__BB0_16:
	add.s32 	%r126, %r26, 3;
	setp.ge.s32 	%p17, %r126, %r12;
	@%p17 bra 	$L__BB0_18;
	ld.global.f32 	%f11, [%rd5+12];
	st.shared.f32 	[%r27+12], %f11;
$L__BB0_18:
	add.s32 	%r180, %r180, 4;
	setp.lt.u32 	%p18, %r180, %r7;
	@%p18 bra 	$L__BB0_10;
$L__BB0_19:
	add.s32 	%r178, %r178, %r10;
	setp.lt.u32 	%p19, %r178, %r6;
	@%p19 bra 	$L__BB0_2;
$L__BB0_20:
	bar.sync 	0;
	shr.u32 	%r30, %r6, 1;
	shr.u32 	%r31, %r7, 1;
	div.u32 	%r32, %r2, %r31;
	mul.lo.s32 	%r127, %r32, %r31;
	sub.s32 	%r33, %r2, %r127;
	div.u32 	%r34, %r1, %r31;
	setp.lt.s32 	%p20, %r83, 1;
	@%p20 bra 	$L__BB0_65;
	shl.b32 	%r129, %r83, 2;
	max.s32 	%r35, %r129, 1;
	and.b32  	%r36, %r35, 13;
	setp.lt.s32 	%p21, %r129, 16;
	mov.b32 	%r181, 0;
	@%p21 bra 	$L__BB0_24;
	and.b32  	%r181, %r35, 2147483632;
	mov.b32 	%r184, 0;
$L__BB0_23:
	.pragma "nounroll";
	mul.wide.u32 	%rd19, %r184, 4;
	add.s64 	%rd20, %rd2, %rd19;
	mov.f32 	%f12, 0f00000000;
	st.local.v4.f32 	[%rd20], {%f12, %f12, %f12, %f12};
	st.local.v4.f32 	[%rd20+16], {%f12, %f12, %f12, %f12};
	st.local.v4.f32 	[%rd20+32], {%f12, %f12, %f12, %f12};
	st.local.v4.f32 	[%rd20+48], {%f12, %f12, %f12, %f12};
	add.s32 	%r184, %r184, 16;
	setp.eq.s32 	%p22, %r184, %r181;
	@%p22 bra 	$L__BB0_24;
	bra.uni 	$L__BB0_23;
$L__BB0_24:
	setp.eq.s32 	%p23, %r36, 0;
	@%p23 bra 	$L__BB0_32;
	and.b32  	%r39, %r35, 5;
	setp.lt.u32 	%p24, %r36, 8;
	@%p24 bra 	$L__BB0_27;
	mul.wide.u32 	%rd21, %r181, 4;
	add.s64 	%rd22, %rd2, %rd21;
	mov.b32 	%r131, 0;
	st.local.u32 	[%rd22], %r131;
	st.local.u32 	[%rd22+4], %r131;
	st.local.u32 	[%rd22+8], %r131;
	st.local.u32 	[%rd22+12], %r131;
	st.local.u32 	[%rd22+16], %r131;
	st.local.u32 	[%rd22+20], %r131;
	st.local.u32 	[%rd22+24], %r131;
	st.local.u32 	[%rd22+28], %r131;
	add.s32 	%r181, %r181, 8;
$L__BB0_27:
	setp.eq.s32 	%p25, %r39, 0;
	@%p25 bra 	$L__BB0_32;
	setp.lt.u32 	%p26, %r39, 4;
	@%p26 bra 	$L__BB0_30;
	mul.wide.u32 	%rd23, %r181, 4;
	add.s64 	%rd24, %rd2, %rd23;
	mov.b32 	%r132, 0;
	st.local.u32 	[%rd24], %r132;
	st.local.u32 	[%rd24+4], %r132;
	st.local.u32 	[%rd24+8], %r132;
	st.local.u32 	[%rd24+12], %r132;
	add.s32 	%r181, %r181, 4;
$L__BB0_30:
	and.b32  	%r133, %r35, 1;
	setp.eq.b32 	%p27, %r133, 1;
	not.pred 	%p28, %p27;
	@%p28 bra 	$L__BB0_32;
	mul.wide.u32 	%rd25, %r181, 4;
	add.s64 	%rd26, %rd2, %rd25;
	mov.b32 	%r134, 0;
	st.local.u32 	[%rd26], %r134;
$L__BB0_32:
	mul.lo.s32 	%r44, %r82, %r81;
	mul.lo.s32 	%r45, %r44, %r80;
	add.s32 	%r137, %r9, 8;
	setp.gt.u32 	%p29, %r137, %r7;
	add.s32 	%r46, %r9, 4;
	setp.lt.u32 	%p30, %r46, %r7;
	and.pred  	%p2, %p29, %p30;
	mad.lo.s32 	%r47, %r30, %r3, %r32;
	mad.lo.s32 	%r48, %r31, %r4, %r33;
	mul.lo.s32 	%r139, %r84, %r83;
	mul.lo.s32 	%r49, %r139, %r85;
	cvta.to.global.u64 	%rd6, %rd9;
	mov.b32 	%r185, 0;
	not.pred 	%p38, %p2;
	cvt.u64.u32 	%rd33, %r9;
$L__BB0_33:
	setp.ge.u32 	%p31, %r32, %r30;
	@%p31 bra 	$L__BB0_39;
	div.u32 	%r141, %r30, %r34;
	mad.lo.s32 	%r53, %r185, %r141, %r185;
	mov.b32 	%r186, 0;
$L__BB0_35:
	add.s32 	%r55, %r186, %r32;
	div.u32 	%r142, %r186, %r34;
	add.s32 	%r56, %r53, %r142;
	shl.b32 	%r143, %r55, 6;
	shl.b32 	%r144, %r33, 3;
	add.s32 	%r145, %r143, %r144;
	mov.u32 	%r146, _ZZ12_reluMaxPollILi8ELi4ELi2ELi64EEvPfS0_iiiiiiiE4s_in;
	add.s32 	%r147, %r146, %r145;
	ld.shared.f32 	%f13, [%r147];
	max.f32 	%f14, %f13, 0f00000000;
	ld.shared.f32 	%f15, [%r147+4];
	max.f32 	%f16, %f15, %f14;
	ld.shared.f32 	%f17, [%r147+32];
	max.f32 	%f18, %f17, %f16;
	ld.shared.f32 	%f19, [%r147+36];
	max.f32 	%f1, %f19, %f18;
	setp.leu.f32 	%p32, %f1, 0f00000000;
	@%p32 bra 	$L__BB0_37;
	mul.wide.u32 	%rd29, %r56, 4;
	add.s64 	%rd30, %rd2, %rd29;
	st.local.f32 	[%rd30], %f1;
	bra.uni 	$L__BB0_38;
$L__BB0_37:
	mul.wide.u32 	%rd27, %r56, 4;
	add.s64 	%rd28, %rd2, %rd27;
	mov.b32 	%r148, 0;
	st.local.u32 	[%rd28], %r148;
$L__BB0_38:
	add.s32 	%r186, %r186, %r34;
	add.s32 	%r150, %r55, %r34;
	max.u32 	%r151, %r186, %r150;
	setp.lt.u32 	%p33, %r151, %r30;
	@%p33 bra 	$L__BB0_35;
$L__BB0_39:
	add.s32 	%r58, %r185, 1;
	setp.ge.s32 	%p35, %r58, %r83;
	or.pred  	%p36, %p35, %p5;
	@%p36 bra 	$L__BB0_59;
	mov.b32 	%r187, 0;
$L__BB0_41:
	add.s32 	%r60, %r187, %r8;
	mul.lo.s32 	%r61, %r60, %r82;
	add.s32 	%r153, %r9, %r5;
	mad.lo.s32 	%r154, %r44, %r58, %r153;
	add.s32 	%r62, %r154, %r61;
	setp.ge.s32 	%p37, %r62, %r45;
	@%p37 bra 	$L__BB0_58;
	mul.wide.s32 	%rd31, %r62, 4;
	add.s64 	%rd32, %rd1, %rd31;
	ld.global.v4.f32 	{%f20, %f21, %f22, %f23}, [%rd32];
	shl.b32 	%r155, %r60, 5;
	mov.u32 	%r156, _ZZ12_reluMaxPollILi8ELi4ELi2ELi64EEvPfS0_iiiiiiiE4s_in;
	add.s32 	%r63, %r156, %r155;
	shl.b32 	%r157, %r9, 2;
	add.s32 	%r64, %r63, %r157;
	st.shared.f32 	[%r64], %f20;
	st.shared.f32 	[%r64+4], %f21;
	st.shared.f32 	[%r64+8], %f22;
	st.shared.f32 	[%r64+12], %f23;
	@%p38 bra 	$L__BB0_58;
	and.b32  	%r158, %r7, 2;
	setp.eq.s32 	%p39, %r158, 0;
	mad.lo.s32 	%r159, %r44, %r58, %r5;
	add.s32 	%r65, %r159, %r61;
	mov.u32 	%r189, %r46;
	@%p39 bra 	$L__BB0_48;
	add.s32 	%r66, %r65, %r46;
	setp.ge.s32 	%p40, %r66, %r45;
	cvt.s64.s32 	%rd34, %r65;
	add.s64 	%rd35, %rd34, %rd33;
	shl.b64 	%rd36, %rd35, 2;
	add.s64 	%rd7, %rd1, %rd36;
	@%p40 bra 	$L__BB0_46;
	ld.global.f32 	%f24, [%rd7+16];
	st.shared.f32 	[%r64+16], %f24;
$L__BB0_46:
	add.s32 	%r189, %r9, 6;
	add.s32 	%r160, %r66, 1;
	setp.ge.s32 	%p41, %r160, %r45;
	@%p41 bra 	$L__BB0_48;
	ld.global.f32 	%f25, [%rd7+20];
	st.shared.f32 	[%r64+20], %f25;
$L__BB0_48:
	sub.s32 	%r161, %r7, %r9;
	add.s32 	%r162, %r161, -5;
	setp.lt.u32 	%p42, %r162, 3;
	@%p42 bra 	$L__BB0_58;
$L__BB0_49:
	add.s32 	%r71, %r65, %r189;
	setp.ge.s32 	%p43, %r71, %r45;
	mul.wide.s32 	%rd37, %r71, 4;
	add.s64 	%rd8, %rd1, %rd37;
	shl.b32 	%r163, %r189, 2;
	add.s32 	%r72, %r63, %r163;
	@%p43 bra 	$L__BB0_51;
	ld.global.f32 	%f26, [%rd8];
	st.shared.f32 	[%r72], %f26;
$L__BB0_51:
	add.s32 	%r164, %r71, 1;
	setp.ge.s32 	%p44, %r164, %r45;
	@%p44 bra 	$L__BB0_53;
	ld.global.f32 	%f27, [%rd8+4];
	st.shared.f32 	[%r72+4], %f27;
$L__BB0_53:
	add.s32 	%r165, %r71, 2;
	setp.ge.s32 	%p45, %r165, %r45;
	@%p45 bra 	$L__BB0_55;
	ld.global.f32 	%f28, [%rd8+8];
	st.shared.f32 	[%r72+8], %f28;
$L__BB0_55:
	add.s32 	%r166, %r71, 3;
	setp.ge.s32 	%p46, %r166, %r45;
	@%p46 bra 	$L__BB0_57;
	ld.global.f32 	%f29, [%rd8+12];
	st.shared.f32 	[%r72+12], %f29;
$L__BB0_57:
	add.s32 	%r189, %r189, 4;
	setp.lt.u32 	%p47, %r189, %r7;
	@%p47 bra 	$L__BB0_49;
$L__BB0_58:
	add.s32 	%r187, %r187, %r10;
	add.s32 	%r168, %r60, %r10;
	max.u32 	%r169, %r187, %r168;
	setp.lt.u32 	%p48, %r169, %r6;
	@%p48 bra 	$L__BB0_41;
$L__BB0_59:
	@%p31 bra 	$L__BB0_64;
	div.u32 	%r171, %r30, %r34;
	mad.lo.s32 	%r75, %r185, %r171, %r185;
	mad.lo.s32 	%r76, %r185, %r84, %r47;
	mov.b32 	%r190, 0;
$L__BB0_61:
	add.s32 	%r172, %r190, %r76;
	mad.lo.s32 	%r78, %r172, %r85, %r48;
	setp.ge.s32 	%p50, %r78, %r49;
	@%p50 bra 	$L__BB0_63;
	div.u32 	%r173, %r190, %r34;
	add.s32 	%r174, %r75, %r173;
	mul.wide.u32 	%rd38, %r174, 4;
	add.s64 	%rd39, %rd2, %rd38;
	ld.local.f32 	%f30, [%rd39];
	mul.wide.s32 	%rd40, %r78, 4;
	add.s64 	%rd41, %rd6, %rd40;
	st.global.f32 	[%rd41], %f30;
$L__BB0_63:
	add.s32 	%r190, %r190, %r34;
	add.s32 	%r176, %r190, %r32;
	max.u32 	%r177, %r190, %r176;
	setp.lt.u32 	%p51, %r177, %r30;
	@%p51 bra 	$L__BB0_61;
$L__BB0_64:
	bar.sync 	0;
	setp.ne.s32 	%p52, %r58, %r83;
	mov.u32 	%r185, %r58;
	@%p52 bra 	$L__BB0_33;
$L__BB0_65:
	ret;

}
	// .globl	_Z10add_arraysPiS_S_i
.visible .entry _Z10add_arraysPiS_S_i(
	.param .u64 .ptr .align 1 _Z10add_arraysPiS_S_i_param_0,
	.param .u64 .ptr .align 1 _Z10add_arraysPiS_S_i_param_1,
	.param .u64 .ptr .align 1 _Z10add_arraysPiS_S_i_param_2,
	.param .u32 _Z10add_arraysPiS_S_i_param_3
)
{
	.reg .pred 	%p<2>;
	.reg .b32 	%r<9>;
	.reg .b64 	%rd<11>;

	ld.param.u64 	%rd1, [_Z10add_arraysPiS_S_i_param_0];
	ld.param.u64 	%rd2, [_Z10add_arraysPiS_S_i_param_1];
	ld.param.u64 	%rd3, [_Z10add_arraysPiS_S_i_param_2];
	ld.param.u32 	%r2, [_Z10add_arraysPiS_S_i_param_3];
	mov.u32 	%r3, %tid.x;
	mov.u32 	%r4, %ctaid.x;
	mov.u32 	%r5, %ntid.x;
	mad.lo.s32 	%r1, %r4, %r5, %r3;
	setp.ge.s32 	%p1, %r1, %r2;
	@%p1 bra 	$L__BB1_2;
	cvta.to.global.u64 	%rd4, %rd1;
	cvta.to.global.u64 	%rd5, %rd2;
	cvta.to.global.u64 	%rd6, %rd3;
	mul.wide.s32 	%rd7, %r1, 4;
	add.s64 	%rd8, %rd4, %rd7;
	ld.global.u32 	%r6, [%rd8];
	add.s64 	%rd9, %rd5, %rd7;
	ld.global.u32 	%r7, [%rd9];
	add.s32 	%r8, %r7, %r6;
	add.s64 	%rd10, %rd6, %rd7;
	st.global.u32 	[%rd10], %r8;
$L__BB1_2:
	ret;

}
	// .globl	_Z8reluGemvPfS_S_S_ii
.visible .entry _Z8reluGemvPfS_S_S_ii(
	.param .u64 .ptr .align 1 _Z8reluGemvPfS_S_S_ii_param_0,
	.param .u64 .ptr .align 1 _Z8reluGemvPfS_S_S_ii_param_1,
	.param .u64 .ptr .align 1 _Z8reluGemvPfS_S_S_ii_param_2,
	.param .u64 .ptr .align 1 _Z8reluGemvPfS_S_S_ii_param_3,
	.param .u32 _Z8reluGemvPfS_S_S_ii_param_4,
	.param .u32 _Z8reluGemvPfS_S_S_ii_param_5
)
{
	.reg .pred 	%p<24>;
	.reg .b32 	%r<57>;
	.reg .b32 	%f<126>;
	.reg .b64 	%rd<38>;

	ld.param.u64 	%rd5, [_Z8reluGemvPfS_S_S_ii_param_0];
	ld.param.u64 	%rd6, [_Z8reluGemvPfS_S_S_ii_param_1];
	ld.param.u64 	%rd7, [_Z8reluGemvPfS_S_S_ii_param_2];
	ld.param.u64 	%rd8, [_Z8reluGemvPfS_S_S_ii_param_3];
	ld.param.u32 	%r19, [_Z8reluGemvPfS_S_S_ii_param_4];
	ld.param.u32 	%r18, [_Z8reluGemvPfS_S_S_ii_param_5];
	cvta.to.global.u64 	%rd1, %rd7;
	cvta.to.global.u64 	%rd2, %rd8;
	mov.u32 	%r20, %ctaid.x;
	mov.u32 	%r21, %tid.x;
	mov.u32 	%r22, %tid.y;
	and.b32  	%r1, %r21, 31;
	mov.u32 	%r23, %ntid.y;
	mad.lo.s32 	%r2, %r23, %r20, %r22;
	setp.ge.s32 	%p1, %r2, %r19;
	@%p1 bra 	$L__BB2_27;
	cvta.to.global.u64 	%rd3, %rd5;
	shr.s32 	%r24, %r18, 31;
	shr.u32 	%r25, %r24, 25;
	add.s32 	%r26, %r18, %r25;
	shr.s32 	%r27, %r26, 7;
	add.s32 	%r28, %r18, 127;
	setp.lt.u32 	%p2, %r28, 255;
	selp.b32 	%r3, 1, %r27, %p2;
	setp.lt.s32 	%p3, %r3, 1;
	mov.f32 	%f115, 0f00000000;
	@%p3 bra 	$L__BB2_23;
	mul.lo.s32 	%r30, %r18, %r2;
	mul.wide.s32 	%rd9, %r30, 4;
	add.s64 	%rd4, %rd3, %rd9;
	and.b32  	%r4, %r3, 3;
	setp.lt.u32 	%p4, %r3, 4;
	mov.f32 	%f115, 0f00000000;
	mov.b32 	%r56, 0;
	@%p4 bra 	$L__BB2_13;
	and.b32  	%r56, %r3, 2147483644;
	mov.f32 	%f115, 0f00000000;
	mov.b32 	%r54, 0;
$L__BB2_4:
	.pragma "nounroll";
	shl.b32 	%r32, %r54, 5;
	or.b32  	%r7, %r32, %r1;
	shl.b32 	%r33, %r7, 2;
	setp.ge.s32 	%p5, %r33, %r18;
	@%p5 bra 	$L__BB2_6;
	mul.wide.u32 	%rd10, %r7, 16;
	add.s64 	%rd11, %rd4, %rd10;
	ld.global.nc.v4.f32 	{%f26, %f27, %f28, %f29}, [%rd11];
	add.s64 	%rd12, %rd1, %rd10;
	ld.global.nc.v4.f32 	{%f30, %f31, %f32, %f33}, [%rd12];
	fma.rn.f32 	%f34, %f26, %f30, %f115;
	fma.rn.f32 	%f35, %f27, %f31, %f34;
	fma.rn.f32 	%f36, %f28, %f32, %f35;
	fma.rn.f32 	%f115, %f29, %f33, %f36;
$L__BB2_6:
	add.s32 	%r8, %r7, 32;
	shl.b32 	%r34, %r8, 2;
	setp.ge.s32 	%p6, %r34, %r18;
	@%p6 bra 	$L__BB2_8;
	mul.wide.u32 	%rd13, %r8, 16;
	add.s64 	%rd14, %rd4, %rd13;
	ld.global.nc.v4.f32 	{%f37, %f38, %f39, %f40}, [%rd14];
	add.s64 	%rd15, %rd1, %rd13;
	ld.global.nc.v4.f32 	{%f41, %f42, %f43, %f44}, [%rd15];
	fma.rn.f32 	%f45, %f37, %f41, %f115;
	fma.rn.f32 	%f46, %f38, %f42, %f45;
	fma.rn.f32 	%f47, %f39, %f43, %f46;
	fma.rn.f32 	%f115, %f40, %f44, %f47;
$L__BB2_8:
	add.s32 	%r9, %r7, 64;
	shl.b32 	%r35, %r9, 2;
	setp.ge.s32 	%p7, %r35, %r18;
	@%p7 bra 	$L__BB2_10;
	mul.wide.u32 	%rd16, %r9, 16;
	add.s64 	%rd17, %rd4, %rd16;
	ld.global.nc.v4.f32 	{%f48, %f49, %f50, %f51}, [%rd17];
	add.s64 	%rd18, %rd1, %rd16;
	ld.global.nc.v4.f32 	{%f52, %f53, %f54, %f55}, [%rd18];
	fma.rn.f32 	%f56, %f48, %f52, %f115;
	fma.rn.f32 	%f57, %f49, %f53, %f56;
	fma.rn.f32 	%f58, %f50, %f54, %f57;
	fma.rn.f32 	%f115, %f51, %f55, %f58;
$L__BB2_10:
	add.s32 	%r10, %r7, 96;
	shl.b32 	%r36, %r10, 2;
	setp.ge.s32 	%p8, %r36, %r18;
	@%p8 bra 	$L__BB2_12;
	mul.wide.u32 	%rd19, %r10, 16;
	add.s64 	%rd20, %rd4, %rd19;
	ld.global.nc.v4.f32 	{%f59, %f60, %f61, %f62}, [%rd20];
	add.s64 	%rd21, %rd1, %rd19;
	ld.global.nc.v4.f32 	{%f63, %f64, %f65, %f66}, [%rd21];
	fma.rn.f32 	%f67, %f59, %f63, %f115;
	fma.rn.f32 	%f68, %f60, %f64, %f67;
	fma.rn.f32 	%f69, %f61, %f65, %f68;
	fma.rn.f32 	%f115, %f62, %f66, %f69;
$L__BB2_12:
	add.s32 	%r54, %r54, 4;
	setp.ne.s32 	%p9, %r54, %r56;
	@%p9 bra 	$L__BB2_4;
$L__BB2_13:
	setp.eq.s32 	%p10, %r4, 0;
	@%p10 bra 	$L__BB2_23;
	setp.eq.s32 	%p11, %r4, 1;
	@%p11 bra 	$L__BB2_20;
	shl.b32 	%r37, %r56, 5;
	or.b32  	%r13, %r37, %r1;
	shl.b32 	%r38, %r13, 2;
	setp.ge.s32 	%p12, %r38, %r18;
	@%p12 bra 	$L__BB2_17;
	mul.wide.u32 	%rd22, %r13, 16;
	add.s64 	%rd23, %rd4, %rd22;
	ld.global.nc.v4.f32 	{%f71, %f72, %f73, %f74}, [%rd23];
	add.s64 	%rd24, %rd1, %rd22;
	ld.global.nc.v4.f32 	{%f75, %f76, %f77, %f78}, [%rd24];
	fma.rn.f32 	%f79, %f71, %f75, %f115;
	fma.rn.f32 	%f80, %f72, %f76, %f79;
	fma.rn.f32 	%f81, %f73, %f77, %f80;
	fma.rn.f32 	%f115, %f74, %f78, %f81;
$L__BB2_17:
	add.s32 	%r14, %r13, 32;
	shl.b32 	%r39, %r14, 2;
	setp.ge.s32 	%p13, %r39, %r18;
	@%p13 bra 	$L__BB2_19;
	mul.wide.u32 	%rd25, %r14, 16;
	add.s64 	%rd26, %rd4, %rd25;
	ld.global.nc.v4.f32 	{%f82, %f83, %f84, %f85}, [%rd26];
	add.s64 	%rd27, %rd1, %rd25;
	ld.global.nc.v4.f32 	{%f86, %f87, %f88, %f89}, [%rd27];
	fma.rn.f32 	%f90, %f82, %f86, %f115;
	fma.rn.f32 	%f91, %f83, %f87, %f90;
	fma.rn.f32 	%f92, %f84, %f88, %f91;
	fma.rn.f32 	%f115, %f85, %f89, %f92;
$L__BB2_19:
	add.s32 	%r56, %r56, 2;
$L__BB2_20:
	and.b32  	%r40, %r3, 1;
	setp.eq.b32 	%p14, %r40, 1;
	not.pred 	%p15, %p14;
	@%p15 bra 	$L__BB2_23;
	shl.b32 	%r41, %r56, 5;
	or.b32  	%r17, %r41, %r1;
	shl.b32 	%r42, %r17, 2;
	setp.ge.s32 	%p16, %r42, %r18;
	@%p16 bra 	$L__BB2_23;
	mul.wide.u32 	%rd28, %r17, 16;
	add.s64 	%rd29, %rd4, %rd28;
	ld.global.nc.v4.f32 	{%f93, %f94, %f95, %f96}, [%rd29];
	add.s64 	%rd30, %rd1, %rd28;
	ld.global.nc.v4.f32 	{%f97, %f98, %f99, %f100}, [%rd30];
	fma.rn.f32 	%f101, %f93, %f97, %f115;
	fma.rn.f32 	%f102, %f94, %f98, %f101;
	fma.rn.f32 	%f103, %f95, %f99, %f102;
	fma.rn.f32 	%f115, %f96, %f100, %f103;
$L__BB2_23:
	mov.b32 	%r43, %f115;
	shfl.sync.down.b32	%r44|%p17, %r43, 16, 31, -1;
	mov.b32 	%f104, %r44;
	add.f32 	%f105, %f115, %f104;
	mov.b32 	%r45, %f105;
	shfl.sync.down.b32	%r46|%p18, %r45, 8, 31, -1;
	mov.b32 	%f106, %r46;
	add.f32 	%f107, %f105, %f106;
	mov.b32 	%r47, %f107;
	shfl.sync.down.b32	%r48|%p19, %r47, 4, 31, -1;
	mov.b32 	%f108, %r48;
	add.f32 	%f109, %f107, %f108;
	mov.b32 	%r49, %f109;
	shfl.sync.down.b32	%r50|%p20, %r49, 2, 31, -1;
	mov.b32 	%f110, %r50;
	add.f32 	%f111, %f109, %f110;
	mov.b32 	%r51, %f111;
	shfl.sync.down.b32	%r52|%p21, %r51, 1, 31, -1;
	mov.b32 	%f112, %r52;
	add.f32 	%f20, %f111, %f112;
	setp.ne.s32 	%p22, %r1, 0;
	@%p22 bra 	$L__BB2_27;
	cvta.to.global.u64 	%rd31, %rd6;
	mul.wide.s32 	%rd32, %r2, 4;
	add.s64 	%rd33, %rd31, %rd32;
	ld.global.nc.f32 	%f113, [%rd33];
	add.f32 	%f21, %f20, %f113;
	setp.ltu.f32 	%p23, %f21, 0f00000000;
	@%p23 bra 	$L__BB2_26;
	add.s64 	%rd35, %rd2, %rd32;
	st.global.f32 	[%rd35], %f21;
	bra.uni 	$L__BB2_27;
$L__BB2_26:
	add.s64 	%rd37, %rd2, %rd32;
	mov.b32 	%r53, 0;
	st.global.u32 	[%rd37], %r53;
$L__BB2_27:
	ret;

}
	// .globl	_Z14reluGemv_finalPfS_S_S_iiPii
.visible .entry _Z14reluGemv_finalPfS_S_S_iiPii(
	.param .u64 .ptr .align 1 _Z14reluGemv_finalPfS_S_S_iiPii_param_0,
	.param .u64 .ptr .align 1 _Z14reluGemv_finalPfS_S_S_iiPii_param_1,
	.param .u64 .ptr .align 1 _Z14reluGemv_finalPfS_S_S_iiPii_param_2,
	.param .u64 .ptr .align 1 _Z14reluGemv_finalPfS_S_S_iiPii_param_3,
	.param .u32 _Z14reluGemv_finalPfS_S_S_iiPii_param_4,
	.param .u32 _Z14reluGemv_finalPfS_S_S_iiPii_param_5,
	.param .u64 .ptr .align 1 _Z14reluGemv_finalPfS_S_S_iiPii_param_6,
	.param .u32 _Z14reluGemv_finalPfS_S_S_iiPii_param_7
)
{
	.reg .pred 	%p<35>;
	.reg .b32 	%r<91>;
	.reg .b32 	%f<145>;
	.reg .b64 	%rd<42>;

	ld.param.u64 	%rd5, [_Z14reluGemv_finalPfS_S_S_iiPii_param_0];
	ld.param.u64 	%rd6, [_Z14reluGemv_finalPfS_S_S_iiPii_param_1];
	ld.param.u64 	%rd8, [_Z14reluGemv_finalPfS_S_S_iiPii_param_2];
	ld.param.u64 	%rd9, [_Z14reluGemv_finalPfS_S_S_iiPii_param_3];
	ld.param.u32 	%r22, [_Z14reluGemv_finalPfS_S_S_iiPii_param_4];
	ld.param.u32 	%r20, [_Z14reluGemv_finalPfS_S_S_iiPii_param_5];
	ld.param.u64 	%rd7, [_Z14reluGemv_finalPfS_S_S_iiPii_param_6];
	ld.param.u32 	%r21, [_Z14reluGemv_finalPfS_S_S_iiPii_param_7];
	cvta.to.global.u64 	%rd1, %rd8;
	cvta.to.global.u64 	%rd2, %rd9;
	mov.u32 	%r23, %ctaid.x;
	mov.u32 	%r1, %tid.x;
	mov.u32 	%r24, %tid.y;
	mov.u32 	%r25, %ctaid.y;
	mov.u32 	%r26, %ntid.y;
	mul.lo.s32 	%r27, %r25, %r26;
	mov.u32 	%r28, %ntid.x;
	add.s32 	%r29, %r24, %r23;
	mad.lo.s32 	%r2, %r29, %r28, %r27;
	and.b32  	%r3, %r1, 31;
	mad.lo.s32 	%r4, %r26, %r23, %r24;
	setp.ge.s32 	%p1, %r4, %r22;
	@%p1 bra 	$L__BB3_29;
	cvta.to.global.u64 	%rd3, %rd5;
	shr.s32 	%r30, %r20, 31;
	shr.u32 	%r31, %r30, 25;
	add.s32 	%r32, %r20, %r31;
	shr.s32 	%r33, %r32, 7;
	add.s32 	%r34, %r20, 127;
	setp.lt.u32 	%p2, %r34, 255;
	selp.b32 	%r5, 1, %r33, %p2;
	setp.lt.s32 	%p3, %r5, 1;
	mov.f32 	%f134, 0f00000000;
	@%p3 bra 	$L__BB3_23;
	mul.lo.s32 	%r36, %r20, %r4;
	mul.wide.s32 	%rd10, %r36, 4;
	add.s64 	%rd4, %rd3, %rd10;
	and.b32  	%r6, %r5, 3;
	setp.lt.u32 	%p4, %r5, 4;
	mov.f32 	%f134, 0f00000000;
	mov.b32 	%r90, 0;
	@%p4 bra 	$L__BB3_13;
	and.b32  	%r90, %r5, 2147483644;
	mov.f32 	%f134, 0f00000000;
	mov.b32 	%r88, 0;
$L__BB3_4:
	.pragma "nounroll";
	shl.b32 	%r38, %r88, 5;
	or.b32  	%r9, %r38, %r3;
	shl.b32 	%r39, %r9, 2;
	setp.ge.s32 	%p5, %r39, %r20;
	@%p5 bra 	$L__BB3_6;
	mul.wide.u32 	%rd11, %r9, 16;
	add.s64 	%rd12, %rd4, %rd11;
	ld.global.nc.v4.f32 	{%f26, %f27, %f28, %f29}, [%rd12];
	add.s64 	%rd13, %rd1, %rd11;
	ld.global.nc.v4.f32 	{%f30, %f31, %f32, %f33}, [%rd13];
	fma.rn.f32 	%f34, %f26, %f30, %f134;
	fma.rn.f32 	%f35, %f27, %f31, %f34;
	fma.rn.f32 	%f36, %f28, %f32, %f35;
	fma.rn.f32 	%f134, %f29, %f33, %f36;
$L__BB3_6:
	add.s32 	%r10, %r9, 32;
	shl.b32 	%r40, %r10, 2;
	setp.ge.s32 	%p6, %r40, %r20;
	@%p6 bra 	$L__BB3_8;
	mul.wide.u32 	%rd14, %r10, 16;
	add.s64 	%rd15, %rd4, %rd14;
	ld.global.nc.v4.f32 	{%f37, %f38, %f39, %f40}, [%rd15];
	add.s64 	%rd16, %rd1, %rd14;
	ld.global.nc.v4.f32 	{%f41, %f42, %f43, %f44}, [%rd16];
	fma.rn.f32 	%f45, %f37, %f41, %f134;
	fma.rn.f32 	%f46, %f38, %f42, %f45;
	fma.rn.f32 	%f47, %f39, %f43, %f46;
	fma.rn.f32 	%f134, %f40, %f44, %f47;
$L__BB3_8:
	add.s32 	%r11, %r9, 64;
	shl.b32 	%r41, %r11, 2;
	setp.ge.s32 	%p7, %r41, %r20;
	@%p7 bra 	$L__BB3_10;
	mul.wide.u32 	%rd17, %r11, 16;
	add.s64 	%rd18, %rd4, %rd17;
	ld.global.nc.v4.f32 	{%f48, %f49, %f50, %f51}, [%rd18];
	add.s64 	%rd19, %rd1, %rd17;
	ld.global.nc.v4.f32 	{%f52, %f53, %f54, %f55}, [%rd19];
	fma.rn.f32 	%f56, %f48, %f52, %f134;
	fma.rn.f32 	%f57, %f49, %f53, %f56;
	fma.rn.f32 	%f58, %f50, %f54, %f57;
	fma.rn.f32 	%f134, %f51, %f55, %f58;
$L__BB3_10:
	add.s32 	%r12, %r9, 96;
	shl.b32 	%r42, %r12, 2;
	setp.ge.s32 	%p8, %r42, %r20;
	@%p8 bra 	$L__BB3_12;
	mul.wide.u32 	%rd20, %r12, 16;
	add.s64 	%rd21, %rd4, %rd20;
	ld.global.nc.v4.f32 	{%f59, %f60, %f61, %f62}, [%rd21];
	add.s64 	%rd22, %rd1, %rd20;
	ld.global.nc.v4.f32 	{%f63, %f64, %f65, %f66}, [%rd22];
	fma.rn.f32 	%f67, %f59, %f63, %f134;
	fma.rn.f32 	%f68, %f60, %f64, %f67;
	fma.rn.f32 	%f69, %f61, %f65, %f68;
	fma.rn.f32 	%f134, %f62, %f66, %f69;
$L__BB3_12:
	add.s32 	%r88, %r88, 4;
	setp.ne.s32 	%p9, %r88, %r90;
	@%p9 bra 	$L__BB3_4;
$L__BB3_13:
	setp.eq.s32 	%p10, %r6, 0;
	@%p10 bra 	$L__BB3_23;
	setp.eq.s32 	%p11, %r6, 1;
	@%p11 bra 	$L__BB3_20;
	shl.b32 	%r43, %r90, 5;
	or.b32  	%r15, %r43, %r3;
	shl.b32 	%r44, %r15, 2;
	setp.ge.s32 	%p12, %r44, %r20;
	@%p12 bra 	$L__BB3_17;
	mul.wide.u32 	%rd23, %r15, 16;
	add.s64 	%rd24, %rd4, %rd23;
	ld.global.nc.v4.f32 	{%f71, %f72, %f73, %f74}, [%rd24];
	add.s64 	%rd25, %rd1, %rd23;
	ld.global.nc.v4.f32 	{%f75, %f76, %f77, %f78}, [%rd25];
	fma.rn.f32 	%f79, %f71, %f75, %f134;
	fma.rn.f32 	%f80, %f72, %f76, %f79;
	fma.rn.f32 	%f81, %f73, %f77, %f80;
	fma.rn.f32 	%f134, %f74, %f78, %f81;
$L__BB3_17:
	add.s32 	%r16, %r15, 32;
	shl.b32 	%r45, %r16, 2;
	setp.ge.s32 	%p13, %r45, %r20;
	@%p13 bra 	$L__BB3_19;
	mul.wide.u32 	%rd26, %r16, 16;
	add.s64 	%rd27, %rd4, %rd26;
	ld.global.nc.v4.f32 	{%f82, %f83, %f84, %f85}, [%rd27];
	add.s64 	%rd28, %rd1, %rd26;
	ld.global.nc.v4.f32 	{%f86, %f87, %f88, %f89}, [%rd28];
	fma.rn.f32 	%f90, %f82, %f86, %f134;
	fma.rn.f32 	%f91, %f83, %f87, %f90;
	fma.rn.f32 	%f92, %f84, %f88, %f91;
	fma.rn.f32 	%f134, %f85, %f89, %f92;
$L__BB3_19:
	add.s32 	%r90, %r90, 2;
$L__BB3_20:
	and.b32  	%r46, %r5, 1;
	setp.eq.b32 	%p14, %r46, 1;
	not.pred 	%p15, %p14;
	@%p15 bra 	$L__BB3_23;
	shl.b32 	%r47, %r90, 5;
	or.b32  	%r19, %r47, %r3;
	shl.b32 	%r48, %r19, 2;
	setp.ge.s32 	%p16, %r48, %r20;
	@%p16 bra 	$L__BB3_23;
	mul.wide.u32 	%rd29, %r19, 16;
	add.s64 	%rd30, %rd4, %rd29;
	ld.global.nc.v4.f32 	{%f93, %f94, %f95, %f96}, [%rd30];
	add.s64 	%rd31, %rd1, %rd29;
	ld.global.nc.v4.f32 	{%f97, %f98, %f99, %f100}, [%rd31];
	fma.rn.f32 	%f101, %f93, %f97, %f134;
	fma.rn.f32 	%f102, %f94, %f98, %f101;
	fma.rn.f32 	%f103, %f95, %f99, %f102;
	fma.rn.f32 	%f134, %f96, %f100, %f103;
$L__BB3_23:
	mov.b32 	%r49, %f134;
	shfl.sync.down.b32	%r50|%p17, %r49, 16, 31, -1;
	mov.b32 	%f104, %r50;
	add.f32 	%f105, %f134, %f104;
	mov.b32 	%r51, %f105;
	shfl.sync.down.b32	%r52|%p18, %r51, 8, 31, -1;
	mov.b32 	%f106, %r52;
	add.f32 	%f107, %f105, %f106;
	mov.b32 	%r53, %f107;
	shfl.sync.down.b32	%r54|%p19, %r53, 4, 31, -1;
	mov.b32 	%f108, %r54;
	add.f32 	%f109, %f107, %f108;
	mov.b32 	%r55, %f109;
	shfl.sync.down.b32	%r56|%p20, %r55, 2, 31, -1;
	mov.b32 	%f110, %r56;
	add.f32 	%f111, %f109, %f110;
	mov.b32 	%r57, %f111;
	shfl.sync.down.b32	%r58|%p21, %r57, 1, 31, -1;
	mov.b32 	%f112, %r58;
	add.f32 	%f20, %f111, %f112;
	setp.ne.s32 	%p22, %r3, 0;
	@%p22 bra 	$L__BB3_27;
	cvta.to.global.u64 	%rd32, %rd6;
	mul.wide.s32 	%rd33, %r4, 4;
	add.s64 	%rd34, %rd32, %rd33;
	ld.global.nc.f32 	%f113, [%rd34];
	add.f32 	%f21, %f20, %f113;
	setp.ltu.f32 	%p23, %f21, 0f00000000;
	@%p23 bra 	$L__BB3_26;
	add.s64 	%rd36, %rd2, %rd33;
	st.global.f32 	[%rd36], %f21;
	bra.uni 	$L__BB3_27;
$L__BB3_26:
	add.s64 	%rd38, %rd2, %rd33;
	mov.b32 	%r59, 0;
	st.global.u32 	[%rd38], %r59;
$L__BB3_27:
	neg.s32 	%r60, %r1;
	setp.ne.s32 	%p24, %r2, %r60;
	@%p24 bra 	$L__BB3_29;
	ld.global.f32 	%f114, [%rd2];
	setp.gt.f32 	%p25, %f114, 0f00000000;
	cvt.rzi.s32.f32 	%r61, %f114;
	selp.b32 	%r62, %r61, 0, %p25;
	cvt.rn.f32.s32 	%f115, %r62;
	ld.global.f32 	%f116, [%rd2+4];
	setp.gt.f32 	%p26, %f116, %f115;
	cvt.rzi.s32.f32 	%r63, %f116;
	selp.u32 	%r64, 1, 0, %p26;
	selp.b32 	%r65, %r63, %r62, %p26;
	cvt.rn.f32.s32 	%f117, %r65;
	ld.global.f32 	%f118, [%rd2+8];
	setp.gt.f32 	%p27, %f118, %f117;
	cvt.rzi.s32.f32 	%r66, %f118;
	selp.b32 	%r67, 2, %r64, %p27;
	selp.b32 	%r68, %r66, %r65, %p27;
	cvt.rn.f32.s32 	%f119, %r68;
	ld.global.f32 	%f120, [%rd2+12];
	setp.gt.f32 	%p28, %f120, %f119;
	cvt.rzi.s32.f32 	%r69, %f120;
	selp.b32 	%r70, 3, %r67, %p28;
	selp.b32 	%r71, %r69, %r68, %p28;
	cvt.rn.f32.s32 	%f121, %r71;
	ld.global.f32 	%f122, [%rd2+16];
	setp.gt.f32 	%p29, %f122, %f121;
	cvt.rzi.s32.f32 	%r72, %f122;
	selp.b32 	%r73, 4, %r70, %p29;
	selp.b32 	%r74, %r72, %r71, %p29;
	cvt.rn.f32.s32 	%f123, %r74;
	ld.global.f32 	%f124, [%rd2+20];
	setp.gt.f32 	%p30, %f124, %f123;
	cvt.rzi.s32.f32 	%r75, %f124;
	selp.b32 	%r76, 5, %r73, %p30;
	selp.b32 	%r77, %r75, %r74, %p30;
	cvt.rn.f32.s32 	%f125, %r77;
	ld.global.f32 	%f126, [%rd2+24];
	setp.gt.f32 	%p31, %f126, %f125;
	cvt.rzi.s32.f32 	%r78, %f126;
	selp.b32 	%r79, 6, %r76, %p31;
	selp.b32 	%r80, %r78, %r77, %p31;
	cvt.rn.f32.s32 	%f127, %r80;
	ld.global.f32 	%f128, [%rd2+28];
	setp.gt.f32 	%p32, %f128, %f127;
	cvt.rzi.s32.f32 	%r81, %f128;
	selp.b32 	%r82, 7, %r79, %p32;
	selp.b32 	%r83, %r81, %r80, %p32;
	cvt.rn.f32.s32 	%f129, %r83;
	ld.global.f32 	%f130, [%rd2+32];
	setp.gt.f32 	%p33, %f130, %f129;
	cvt.rzi.s32.f32 	%r84, %f130;
	selp.b32 	%r85, 8, %r82, %p33;
	selp.b32 	%r86, %r84, %r83, %p33;
	cvt.rn.f32.s32 	%f131, %r86;
	ld.global.f32 	%f132, [%rd2+36];
	setp.gt.f32 	%p34, %f132, %f131;
	selp.b32 	%r87, 9, %r85, %p34;
	cvta.to.global.u64 	%rd39, %rd7;
	mul.wide.s32 	%rd40, %r21, 4;
	add.s64 	%rd41, %rd39, %rd40;
	st.global.u32 	[%rd41], %r87;
$L__BB3_29:
	ret;

}
	// .globl	_Z6reducePiS_S_i
.visible .entry _Z6reducePiS_S_i(
	.param .u64 .ptr .align 1 _Z6reducePiS_S_i_param_0,
	.param .u64 .ptr .align 1 _Z6reducePiS_S_i_param_1,
	.param .u64 .ptr .align 1 _Z6reducePiS_S_i_param_2,
	.param .u32 _Z6reducePiS_S_i_param_3
)
{
	.reg .pred 	%p<10>;
	.reg .b32 	%r<22>;
	.reg .b32 	%f<27>;
	.reg .b64 	%rd<15>;
	// demoted variable
	.shared .align 4 .b8 _ZZ6reducePiS_S_iE5sdata[1024];
	ld.param.u64 	%rd4, [_Z6reducePiS_S_i_param_0];
	ld.param.u64 	%rd5, [_Z6reducePiS_S_i_param_1];
	ld.param.u64 	%rd3, [_Z6reducePiS_S_i_param_2];
	ld.param.u32 	%r9, [_Z6reducePiS_S_i_param_3];
	cvta.to.global.u64 	%rd1, %rd5;
	cvta.to.global.u64 	%rd2, %rd4;
	mov.u32 	%r1, %tid.x;
	mov.u32 	%r2, %ctaid.x;
	mov.u32 	%r21, %ntid.x;
	mul.lo.s32 	%r10, %r21, %r2;
	shl.b32 	%r11, %r10, 1;
	add.s32 	%r4, %r11, %r1;
	setp.ge.u32 	%p1, %r4, %r9;
	shl.b32 	%r12, %r1, 2;
	mov.u32 	%r13, _ZZ6reducePiS_S_iE5sdata;
	add.s32 	%r5, %r13, %r12;
	@%p1 bra 	$L__BB4_2;
	mul.wide.u32 	%rd6, %r4, 4;
	add.s64 	%rd7, %rd2, %rd6;
	ld.global.u32 	%r14, [%rd7];
	add.s64 	%rd8, %rd1, %rd6;
	ld.global.u32 	%r15, [%rd8];
	setp.eq.s32 	%p2, %r14, %r15;
	selp.f32 	%f1, 0f3F800000, 0f00000000, %p2;
	st.shared.f32 	[%r5], %f1;
$L__BB4_2:
	add.s32 	%r6, %r4, %r21;
	setp.ge.u32 	%p3, %r6, %r9;
	@%p3 bra 	$L__BB4_4;
	mul.wide.u32 	%rd9, %r6, 4;
	add.s64 	%rd10, %rd2, %rd9;
	ld.global.u32 	%r16, [%rd10];
	add.s64 	%rd11, %rd1, %rd9;
	ld.global.u32 	%r17, [%rd11];
	setp.eq.s32 	%p4, %r16, %r17;
	selp.f32 	%f2, 0f3F800000, 0f00000000, %p4;
	ld.shared.f32 	%f3, [%r5];
	add.f32 	%f4, %f3, %f2;
	st.shared.f32 	[%r5], %f4;
$L__BB4_4:
	bar.sync 	0;
	setp.lt.u32 	%p5, %r21, 66;
	@%p5 bra 	$L__BB4_8;
$L__BB4_5:
	shr.u32 	%r8, %r21, 1;
	setp.ge.u32 	%p6, %r1, %r8;
	@%p6 bra 	$L__BB4_7;
	shl.b32 	%r18, %r8, 2;
	add.s32 	%r19, %r5, %r18;
	ld.shared.f32 	%f5, [%r19];
	ld.shared.f32 	%f6, [%r5];
	add.f32 	%f7, %f5, %f6;
	st.shared.f32 	[%r5], %f7;
$L__BB4_7:
	bar.sync 	0;
	setp.gt.u32 	%p7, %r21, 131;
	mov.u32 	%r21, %r8;
	@%p7 bra 	$L__BB4_5;
$L__BB4_8:
	setp.gt.u32 	%p8, %r1, 31;
	@%p8 bra 	$L__BB4_11;
	ld.volatile.shared.f32 	%f8, [%r5+128];
	ld.volatile.shared.f32 	%f9, [%r5];
	add.f32 	%f10, %f8, %f9;
	st.volatile.shared.f32 	[%r5], %f10;
	ld.volatile.shared.f32 	%f11, [%r5+64];
	ld.volatile.shared.f32 	%f12, [%r5];
	add.f32 	%f13, %f11, %f12;
	st.volatile.shared.f32 	[%r5], %f13;
	ld.volatile.shared.f32 	%f14, [%r5+32];
	ld.volatile.shared.f32 	%f15, [%r5];
	add.f32 	%f16, %f14, %f15;
	st.volatile.shared.f32 	[%r5], %f16;
	ld.volatile.shared.f32 	%f17, [%r5+16];
	ld.volatile.shared.f32 	%f18, [%r5];
	add.f32 	%f19, %f17, %f18;
	st.volatile.shared.f32 	[%r5], %f19;
	ld.volatile.shared.f32 	%f20, [%r5+8];
	ld.volatile.shared.f32 	%f21, [%r5];
	add.f32 	%f22, %f20, %f21;
	st.volatile.shared.f32 	[%r5], %f22;
	ld.volatile.shared.f32 	%f23, [%r5+4];
	ld.volatile.shared.f32 	%f24, [%r5];
	add.f32 	%f25, %f23, %f24;
	st.volatile.shared.f32 	[%r5], %f25;
	setp.ne.s32 	%p9, %r1, 0;
	@%p9 bra 	$L__BB4_11;
	ld.shared.f32 	%f26, [_ZZ6reducePiS_S_iE5sdata];
	cvt.rzi.s32.f32 	%r20, %f26;
	cvta.to.global.u64 	%rd12, %rd3;
	mul.wide.u32 	%rd13, %r2, 4;
	add.s64 	%rd14, %rd12, %rd13;
	st.global.u32 	[%rd14], %r20;
$L__BB4_11:
	ret;

}
	// .globl	_Z7_conv2dPfS_PKfS1_iiii
.visible .entry _Z7_conv2dPfS_PKfS1_iiii(
	.param .u64 .ptr .align 1 _Z7_conv2dPfS_PKfS1_iiii_param_0,
	.param .u64 .ptr .align 1 _Z7_conv2dPfS_PKfS1_iiii_param_1,
	.param .u64 .ptr .align 1 _Z7_conv2dPfS_PKfS1_iiii_param_2,
	.param .u64 .ptr .align 1 _Z7_conv2dPfS_PKfS1_iiii_param_3,
	.param .u32 _Z7_conv2dPfS_PKfS1_iiii_param_4,
	.param .u32 _Z7_conv2dPfS_PKfS1_iiii_param_5,
	.param .u32 _Z7_conv2dPfS_PKfS1_iiii_param_6,
	.param .u32 _Z7_conv2dPfS_PKfS1_iiii_param_7
)
{
	.reg .pred 	%p<22>;
	.reg .b32 	%r<107>;
	.reg .b32 	%f<87>;
	.reg .b64 	%rd<18>;
	// demoted variable
	.shared .align 4 .b8 _ZZ7_conv2dPfS_PKfS1_iiiiE4in_s[3136];
	// demoted variable
	.shared .align 4 .b8 _ZZ7_conv2dPfS_PKfS1_iiiiE9in_pool_s[3136];
	// demoted variable
	.shared .align 4 .b8 _ZZ7_conv2dPfS_PKfS1_iiiiE5ker_s[100];
	ld.param.u64 	%rd3, [_Z7_conv2dPfS_PKfS1_iiii_param_0];
	ld.param.u64 	%rd5, [_Z7_conv2dPfS_PKfS1_iiii_param_2];
	ld.param.u64 	%rd6, [_Z7_conv2dPfS_PKfS1_iiii_param_3];
	ld.param.u32 	%r35, [_Z7_conv2dPfS_PKfS1_iiii_param_4];
	ld.param.u32 	%r38, [_Z7_conv2dPfS_PKfS1_iiii_param_5];
	ld.param.u32 	%r36, [_Z7_conv2dPfS_PKfS1_iiii_param_6];
	ld.param.u32 	%r37, [_Z7_conv2dPfS_PKfS1_iiii_param_7];
	cvta.to.global.u64 	%rd7, %rd6;
	mov.u32 	%r39, %ctaid.x;
	mov.u32 	%r40, %ctaid.y;
	mov.u32 	%r41, %ntid.x;
	mad.lo.s32 	%r1, %r40, %r41, %r39;
	mul.wide.s32 	%rd8, %r1, 4;
	add.s64 	%rd9, %rd7, %rd8;
	ld.global.nc.f32 	%f1, [%rd9];
	sub.s32 	%r2, %r36, %r37;
	mov.u32 	%r3, %tid.y;
	mov.u32 	%r4, %tid.x;
	setp.ge.s32 	%p4, %r1, %r38;
	@%p4 bra 	$L__BB5_26;
	setp.lt.s32 	%p5, %r35, 1;
	mov.f32 	%f84, 0f00000000;
	@%p5 bra 	$L__BB5_22;
	max.s32 	%r44, %r3, %r4;
	setp.lt.s32 	%p1, %r44, %r37;
	mul.lo.s32 	%r5, %r35, %r1;
	max.u32 	%r45, %r3, %r4;
	setp.lt.u32 	%p2, %r45, %r36;
	mul.lo.s32 	%r46, %r3, 112;
	mov.u32 	%r47, _ZZ7_conv2dPfS_PKfS1_iiiiE4in_s;
	add.s32 	%r6, %r47, %r46;
	add.s32 	%r48, %r37, %r3;
	add.s32 	%r49, %r37, %r4;
	max.s32 	%r50, %r48, %r49;
	setp.le.s32 	%p6, %r50, %r36;
	setp.gt.s32 	%p7, %r37, 0;
	and.pred  	%p3, %p6, %p7;
	and.b32  	%r7, %r37, 7;
	and.b32  	%r8, %r37, 3;
	and.b32  	%r9, %r37, 2147483640;
	and.b32  	%r10, %r37, 1;
	neg.s32 	%r11, %r9;
	shl.b32 	%r51, %r4, 2;
	add.s32 	%r52, %r46, %r51;
	add.s32 	%r53, %r52, %r47;
	add.s32 	%r12, %r53, 16;
	cvta.to.global.u64 	%rd1, %rd5;
	cvta.to.global.u64 	%rd2, %rd3;
	mov.f32 	%f84, 0f00000000;
	mov.b32 	%r99, 0;
	not.pred 	%p8, %p1;
	not.pred 	%p9, %p2;
	not.pred 	%p10, %p3;
$L__BB5_3:
	@%p8 bra 	$L__BB5_5;
	add.s32 	%r54, %r99, %r5;
	mad.lo.s32 	%r55, %r54, %r37, %r3;
	mad.lo.s32 	%r56, %r55, %r37, %r4;
	mul.wide.s32 	%rd10, %r56, 4;
	add.s64 	%rd11, %rd1, %rd10;
	ld.global.nc.f32 	%f20, [%rd11];
	mov.u32 	%r57, _ZZ7_conv2dPfS_PKfS1_iiiiE5ker_s;
	mad.lo.s32 	%r58, %r3, 20, %r57;
	add.s32 	%r60, %r58, %r51;
	st.shared.f32 	[%r60], %f20;
$L__BB5_5:
	bar.sync 	0;
	@%p9 bra 	$L__BB5_7;
	mad.lo.s32 	%r61, %r99, %r36, %r3;
	mad.lo.s32 	%r62, %r61, %r36, %r4;
	mul.wide.s32 	%rd12, %r62, 4;
	add.s64 	%rd13, %rd2, %rd12;
	ld.global.f32 	%f21, [%rd13];
	add.s32 	%r64, %r6, %r51;
	st.shared.f32 	[%r64], %f21;
$L__BB5_7:
	bar.sync 	0;
	@%p10 bra 	$L__BB5_21;
	mov.b32 	%r100, 0;
$L__BB5_9:
	setp.lt.u32 	%p11, %r37, 8;
	mul.lo.s32 	%r15, %r100, 112;
	mov.b32 	%r105, 0;
	@%p11 bra 	$L__BB5_12;
	add.s32 	%r102, %r12, %r15;
	mov.u32 	%r67, _ZZ7_conv2dPfS_PKfS1_iiiiE5ker_s;
	mad.lo.s32 	%r68, %r100, 20, %r67;
	add.s32 	%r101, %r68, 16;
	mov.u32 	%r103, %r11;
$L__BB5_11:
	.pragma "nounroll";
	ld.shared.f32 	%f23, [%r102+-16];
	ld.shared.f32 	%f24, [%r101+-16];
	fma.rn.f32 	%f25, %f23, %f24, %f84;
	ld.shared.f32 	%f26, [%r102+-12];
	ld.shared.f32 	%f27, [%r101+-12];
	fma.rn.f32 	%f28, %f26, %f27, %f25;
	ld.shared.f32 	%f29, [%r102+-8];
	ld.shared.f32 	%f30, [%r101+-8];
	fma.rn.f32 	%f31, %f29, %f30, %f28;
	ld.shared.f32 	%f32, [%r102+-4];
	ld.shared.f32 	%f33, [%r101+-4];
	fma.rn.f32 	%f34, %f32, %f33, %f31;
	ld.shared.f32 	%f35, [%r102];
	ld.shared.f32 	%f36, [%r101];
	fma.rn.f32 	%f37, %f35, %f36, %f34;
	ld.shared.f32 	%f38, [%r102+4];
	ld.shared.f32 	%f39, [%r101+4];
	fma.rn.f32 	%f40, %f38, %f39, %f37;
	ld.shared.f32 	%f41, [%r102+8];
	ld.shared.f32 	%f42, [%r101+8];
	fma.rn.f32 	%f43, %f41, %f42, %f40;
	ld.shared.f32 	%f44, [%r102+12];
	ld.shared.f32 	%f45, [%r101+12];
	fma.rn.f32 	%f84, %f44, %f45, %f43;
	add.s32 	%r103, %r103, 8;
	add.s32 	%r102, %r102, 32;
	add.s32 	%r101, %r101, 32;
	setp.ne.s32 	%p12, %r103, 0;
	mov.u32 	%r105, %r9;
	@%p12 bra 	$L__BB5_11;
$L__BB5_12:
	setp.eq.s32 	%p13, %r7, 0;
	@%p13 bra 	$L__BB5_20;
	add.s32 	%r25, %r6, %r15;
	mov.u32 	%r69, _ZZ7_conv2dPfS_PKfS1_iiiiE5ker_s;
	mad.lo.s32 	%r26, %r100, 20, %r69;
	add.s32 	%r70, %r7, -1;
	setp.lt.u32 	%p14, %r70, 3;
	@%p14 bra 	$L__BB5_15;
	add.s32 	%r71, %r105, %r4;
	shl.b32 	%r72, %r71, 2;
	add.s32 	%r73, %r25, %r72;
	ld.shared.f32 	%f47, [%r73];
	shl.b32 	%r74, %r105, 2;
	add.s32 	%r75, %r26, %r74;
	ld.shared.f32 	%f48, [%r75];
	fma.rn.f32 	%f49, %f47, %f48, %f84;
	ld.shared.f32 	%f50, [%r73+4];
	ld.shared.f32 	%f51, [%r75+4];
	fma.rn.f32 	%f52, %f50, %f51, %f49;
	ld.shared.f32 	%f53, [%r73+8];
	ld.shared.f32 	%f54, [%r75+8];
	fma.rn.f32 	%f55, %f53, %f54, %f52;
	ld.shared.f32 	%f56, [%r73+12];
	ld.shared.f32 	%f57, [%r75+12];
	fma.rn.f32 	%f84, %f56, %f57, %f55;
	add.s32 	%r105, %r105, 4;
$L__BB5_15:
	setp.eq.s32 	%p15, %r8, 0;
	@%p15 bra 	$L__BB5_20;
	setp.eq.s32 	%p16, %r8, 1;
	@%p16 bra 	$L__BB5_18;
	add.s32 	%r76, %r105, %r4;
	shl.b32 	%r77, %r76, 2;
	add.s32 	%r78, %r25, %r77;
	ld.shared.f32 	%f59, [%r78];
	shl.b32 	%r79, %r105, 2;
	add.s32 	%r80, %r26, %r79;
	ld.shared.f32 	%f60, [%r80];
	fma.rn.f32 	%f61, %f59, %f60, %f84;
	ld.shared.f32 	%f62, [%r78+4];
	ld.shared.f32 	%f63, [%r80+4];
	fma.rn.f32 	%f84, %f62, %f63, %f61;
	add.s32 	%r105, %r105, 2;
$L__BB5_18:
	setp.eq.s32 	%p17, %r10, 0;
	@%p17 bra 	$L__BB5_20;
	add.s32 	%r81, %r105, %r4;
	shl.b32 	%r82, %r81, 2;
	add.s32 	%r83, %r25, %r82;
	ld.shared.f32 	%f64, [%r83];
	shl.b32 	%r84, %r105, 2;
	add.s32 	%r85, %r26, %r84;
	ld.shared.f32 	%f65, [%r85];
	fma.rn.f32 	%f84, %f64, %f65, %f84;
$L__BB5_20:
	add.s32 	%r100, %r100, 1;
	setp.ne.s32 	%p18, %r100, %r37;
	@%p18 bra 	$L__BB5_9;
$L__BB5_21:
	add.s32 	%r99, %r99, 1;
	setp.ne.s32 	%p19, %r99, %r35;
	@%p19 bra 	$L__BB5_3;
$L__BB5_22:
	mov.u32 	%r86, _ZZ7_conv2dPfS_PKfS1_iiiiE9in_pool_s;
	mad.lo.s32 	%r33, %r3, 112, %r86;
	max.s32 	%r87, %r3, %r4;
	setp.gt.s32 	%p20, %r87, %r2;
	@%p20 bra 	$L__BB5_24;
	add.f32 	%f66, %f1, %f84;
	shl.b32 	%r88, %r4, 2;
	add.s32 	%r89, %r33, %r88;
	st.shared.f32 	[%r89], %f66;
$L__BB5_24:
	bar.sync 	0;
	add.s32 	%r90, %r2, 1;
	shr.u32 	%r91, %r90, 31;
	add.s32 	%r92, %r90, %r91;
	shr.s32 	%r34, %r92, 1;
	setp.ge.s32 	%p21, %r87, %r34;
	@%p21 bra 	$L__BB5_26;
	ld.param.u64 	%rd17, [_Z7_conv2dPfS_PKfS1_iiii_param_1];
	shl.b32 	%r94, %r4, 3;
	mad.lo.s32 	%r95, %r3, 112, %r94;
	add.s32 	%r96, %r33, %r95;
	ld.shared.f32 	%f67, [%r96];
	max.f32 	%f68, %f67, 0f00000000;
	ld.shared.f32 	%f69, [%r96+4];
	max.f32 	%f70, %f68, %f69;
	ld.shared.f32 	%f71, [%r96+112];
	max.f32 	%f72, %f70, %f71;
	ld.shared.f32 	%f73, [%r96+116];
	max.f32 	%f74, %f72, %f73;
	mad.lo.s32 	%r97, %r34, %r1, %r3;
	mad.lo.s32 	%r98, %r97, %r34, %r4;
	cvta.to.global.u64 	%rd14, %rd17;
	mul.wide.s32 	%rd15, %r98, 4;
	add.s64 	%rd16, %rd14, %rd15;
	st.global.f32 	[%rd16], %f74;
$L__BB5_26:
	ret;

}
	// .globl	_Z14_conv2d_fusionPfS_PKfS1_S_S1_S1_
.visible .entry _Z14_conv2d_fusionPfS_PKfS1_S_S1_S1_(
	.param .u64 .ptr .align 1 _Z14_conv2d_fusionPfS_PKfS1_S_S1_S1__param_0,
	.param .u64 .ptr .align 1 _Z14_conv2d_fusionPfS_PKfS1_S_S1_S1__param_1,
	.param .u64 .ptr .align 1 _Z14_conv2d_fusionPfS_PKfS1_S_S1_S1__param_2,
	.param .u64 .ptr .align 1 _Z14_conv2d_fusionPfS_PKfS1_S_S1_S1__param_3,
	.param .u64 .ptr .align 1 _Z14_conv2d_fusionPfS_PKfS1_S_S1_S1__param_4,
	.param .u64 .ptr .align 1 _Z14_conv2d_fusionPfS_PKfS1_S_S1_S1__param_5,
	.param .u64 .ptr .align 1 _Z14_conv2d_fusionPfS_PKfS1_S_S1_S1__param_6
)
{
	.reg .pred 	%p<42>;
	.reg .b32 	%r<43>;
	.reg .b32 	%f<633>;
	.reg .b64 	%rd<32>;
	// demoted variable
	.shared .align 4 .b8 _ZZ14_conv2d_fusionPfS_PKfS1_S_S1_S1_E4in_s[3136];
	// demoted variable
	.shared .align 4 .b8 _ZZ14_conv2d_fusionPfS_PKfS1_S_S1_S1_E9in_pool_s[3136];
	// demoted variable
	.shared .align 4 .b8 _ZZ14_conv2d_fusionPfS_PKfS1_S_S1_S1_E5ker_s[100];
	ld.param.u64 	%rd16, [_Z14_conv2d_fusionPfS_PKfS1_S_S1_S1__param_0];
	ld.param.u64 	%rd17, [_Z14_conv2d_fusionPfS_PKfS1_S_S1_S1__param_1];
	ld.param.u64 	%rd18, [_Z14_conv2d_fusionPfS_PKfS1_S_S1_S1__param_2];
	ld.param.u64 	%rd19, [_Z14_conv2d_fusionPfS_PKfS1_S_S1_S1__param_3];
	ld.param.u64 	%rd13, [_Z14_conv2d_fusionPfS_PKfS1_S_S1_S1__param_4];
	ld.param.u64 	%rd14, [_Z14_conv2d_fusionPfS_PKfS1_S_S1_S1__param_5];
	ld.param.u64 	%rd15, [_Z14_conv2d_fusionPfS_PKfS1_S_S1_S1__param_6];
	cvta.to.global.u64 	%rd20, %rd16;
	cvta.to.global.u64 	%rd21, %rd18;
	cvta.to.global.u64 	%rd1, %rd19;
	cvta.to.global.u64 	%rd2, %rd17;
	mov.u32 	%r1, %tid.y;
	mov.u32 	%r20, %tid.x;
	max.u32 	%r21, %r1, %r20;
	setp.lt.u32 	%p1, %r21, 5;
	setp.gt.u32 	%p5, %r21, 4;
	mad.lo.s32 	%r3, %r1, 5, %r20;
	mov.u32 	%r22, _ZZ14_conv2d_fusionPfS_PKfS1_S_S1_S1_E5ker_s;
	mad.lo.s32 	%r23, %r1, 20, %r22;
	shl.b32 	%r24, %r20, 2;
	add.s32 	%r4, %r23, %r24;
	setp.lt.u32 	%p2, %r21, 28;
	mad.lo.s32 	%r25, %r1, 23, %r3;
	mul.wide.u32 	%rd22, %r25, 4;
	add.s64 	%rd3, %rd20, %rd22;
	setp.lt.u32 	%p3, %r21, 24;
	setp.lt.u32 	%p4, %r21, 12;
	shl.b32 	%r26, %r1, 4;
	sub.s32 	%r5, %r25, %r26;
	ld.global.nc.f32 	%f1, [%rd1];
	mul.wide.u32 	%rd23, %r3, 4;
	add.s64 	%rd4, %rd21, %rd23;
	@%p5 bra 	$L__BB6_2;
	ld.global.nc.f32 	%f23, [%rd4];
	st.shared.f32 	[%r4], %f23;
$L__BB6_2:
	mov.u32 	%r27, _ZZ14_conv2d_fusionPfS_PKfS1_S_S1_S1_E4in_s;
	mad.lo.s32 	%r28, %r1, 112, %r27;
	add.s32 	%r6, %r28, %r24;
	bar.sync 	0;
	not.pred 	%p6, %p2;
	@%p6 bra 	$L__BB6_4;
	ld.global.f32 	%f24, [%rd3];
	st.shared.f32 	[%r6], %f24;
$L__BB6_4:
	bar.sync 	0;
	mov.f32 	%f625, 0f00000000;
	not.pred 	%p7, %p3;
	@%p7 bra 	$L__BB6_6;
	ld.shared.f32 	%f26, [%r6];
	ld.shared.f32 	%f27, [_ZZ14_conv2d_fusionPfS_PKfS1_S_S1_S1_E5ker_s];
	fma.rn.f32 	%f28, %f26, %f27, 0f00000000;
	ld.shared.f32 	%f29, [%r6+4];
	ld.shared.f32 	%f30, [_ZZ14_conv2d_fusionPfS_PKfS1_S_S1_S1_E5ker_s+4];
	fma.rn.f32 	%f31, %f29, %f30, %f28;
	ld.shared.f32 	%f32, [%r6+8];
	ld.shared.f32 	%f33, [_ZZ14_conv2d_fusionPfS_PKfS1_S_S1_S1_E5ker_s+8];
	fma.rn.f32 	%f34, %f32, %f33, %f31;
	ld.shared.f32 	%f35, [%r6+12];
	ld.shared.f32 	%f36, [_ZZ14_conv2d_fusionPfS_PKfS1_S_S1_S1_E5ker_s+12];
	fma.rn.f32 	%f37, %f35, %f36, %f34;
	ld.shared.f32 	%f38, [%r6+16];
	ld.shared.f32 	%f39, [_ZZ14_conv2d_fusionPfS_PKfS1_S_S1_S1_E5ker_s+16];
	fma.rn.f32 	%f40, %f38, %f39, %f37;
	ld.shared.f32 	%f41, [%r6+112];
	ld.shared.f32 	%f42, [_ZZ14_conv2d_fusionPfS_PKfS1_S_S1_S1_E5ker_s+20];
	fma.rn.f32 	%f43, %f41, %f42, %f40;
	ld.shared.f32 	%f44, [%r6+116];
	ld.shared.f32 	%f45, [_ZZ14_conv2d_fusionPfS_PKfS1_S_S1_S1_E5ker_s+24];
	fma.rn.f32 	%f46, %f44, %f45, %f43;
	ld.shared.f32 	%f47, [%r6+120];
	ld.shared.f32 	%f48, [_ZZ14_conv2d_fusionPfS_PKfS1_S_S1_S1_E5ker_s+28];
	fma.rn.f32 	%f49, %f47, %f48, %f46;
	ld.shared.f32 	%f50, [%r6+124];
	ld.shared.f32 	%f51, [_ZZ14_conv2d_fusionPfS_PKfS1_S_S1_S1_E5ker_s+32];
	fma.rn.f32 	%f52, %f50, %f51, %f49;
	ld.shared.f32 	%f53, [%r6+128];
	ld.shared.f32 	%f54, [_ZZ14_conv2d_fusionPfS_PKfS1_S_S1_S1_E5ker_s+36];
	fma.rn.f32 	%f55, %f53, %f54, %f52;
	ld.shared.f32 	%f56, [%r6+224];
	ld.shared.f32 	%f57, [_ZZ14_conv2d_fusionPfS_PKfS1_S_S1_S1_E5ker_s+40];
	fma.rn.f32 	%f58, %f56, %f57, %f55;
	ld.shared.f32 	%f59, [%r6+228];
	ld.shared.f32 	%f60, [_ZZ14_conv2d_fusionPfS_PKfS1_S_S1_S1_E5ker_s+44];
	fma.rn.f32 	%f61, %f59, %f60, %f58;
	ld.shared.f32 	%f62, [%r6+232];
	ld.shared.f32 	%f63, [_ZZ14_conv2d_fusionPfS_PKfS1_S_S1_S1_E5ker_s+48];
	fma.rn.f32 	%f64, %f62, %f63, %f61;
	ld.shared.f32 	%f65, [%r6+236];
	ld.shared.f32 	%f66, [_ZZ14_conv2d_fusionPfS_PKfS1_S_S1_S1_E5ker_s+52];
	fma.rn.f32 	%f67, %f65, %f66, %f64;
	ld.shared.f32 	%f68, [%r6+240];
	ld.shared.f32 	%f69, [_ZZ14_conv2d_fusionPfS_PKfS1_S_S1_S1_E5ker_s+56];
	fma.rn.f32 	%f70, %f68, %f69, %f67;
	ld.shared.f32 	%f71, [%r6+336];
	ld.shared.f32 	%f72, [_ZZ14_conv2d_fusionPfS_PKfS1_S_S1_S1_E5ker_s+60];
	fma.rn.f32 	%f73, %f71, %f72, %f70;
	ld.shared.f32 	%f74, [%r6+340];
	ld.shared.f32 	%f75, [_ZZ14_conv2d_fusionPfS_PKfS1_S_S1_S1_E5ker_s+64];
	fma.rn.f32 	%f76, %f74, %f75, %f73;
	ld.shared.f32 	%f77, [%r6+344];
	ld.shared.f32 	%f78, [_ZZ14_conv2d_fusionPfS_PKfS1_S_S1_S1_E5ker_s+68];
	fma.rn.f32 	%f79, %f77, %f78, %f76;
	ld.shared.f32 	%f80, [%r6+348];
	ld.shared.f32 	%f81, [_ZZ14_conv2d_fusionPfS_PKfS1_S_S1_S1_E5ker_s+72];
	fma.rn.f32 	%f82, %f80, %f81, %f79;
	ld.shared.f32 	%f83, [%r6+352];
	ld.shared.f32 	%f84, [_ZZ14_conv2d_fusionPfS_PKfS1_S_S1_S1_E5ker_s+76];
	fma.rn.f32 	%f85, %f83, %f84, %f82;
	ld.shared.f32 	%f86, [%r6+448];
	ld.shared.f32 	%f87, [_ZZ14_conv2d_fusionPfS_PKfS1_S_S1_S1_E5ker_s+80];
	fma.rn.f32 	%f88, %f86, %f87, %f85;
	ld.shared.f32 	%f89, [%r6+452];
	ld.shared.f32 	%f90, [_ZZ14_conv2d_fusionPfS_PKfS1_S_S1_S1_E5ker_s+84];
	fma.rn.f32 	%f91, %f89, %f90, %f88;
	ld.shared.f32 	%f92, [%r6+456];
	ld.shared.f32 	%f93, [_ZZ14_conv2d_fusionPfS_PKfS1_S_S1_S1_E5ker_s+88];
	fma.rn.f32 	%f94, %f92, %f93, %f91;
	ld.shared.f32 	%f95, [%r6+460];
	ld.shared.f32 	%f96, [_ZZ14_conv2d_fusionPfS_PKfS1_S_S1_S1_E5ker_s+92];
	fma.rn.f32 	%f97, %f95, %f96, %f94;
	ld.shared.f32 	%f98, [%r6+464];
	ld.shared.f32 	%f99, [_ZZ14_conv2d_fusionPfS_PKfS1_S_S1_S1_E5ker_s+96];
	fma.rn.f32 	%f625, %f98, %f99, %f97;
$L__BB6_6:
	mov.u32 	%r30, _ZZ14_conv2d_fusionPfS_PKfS1_S_S1_S1_E9in_pool_s;
	mad.lo.s32 	%r7, %r1, 112, %r30;
	add.s32 	%r8, %r7, %r24;
	@%p7 bra 	$L__BB6_8;
	add.f32 	%f100, %f1, %f625;
	st.shared.f32 	[%r8], %f100;
$L__BB6_8:
	bar.sync 	0;
	shl.b32 	%r32, %r20, 3;
	mad.lo.s32 	%r33, %r1, 112, %r32;
	add.s32 	%r9, %r7, %r33;
	mul.wide.u32 	%rd24, %r5, 4;
	add.s64 	%rd5, %rd2, %rd24;
	not.pred 	%p9, %p4;
	@%p9 bra 	$L__BB6_10;
	ld.shared.f32 	%f101, [%r9];
	max.f32 	%f102, %f101, 0f00000000;
	ld.shared.f32 	%f103, [%r9+4];
	max.f32 	%f104, %f102, %f103;
	ld.shared.f32 	%f105, [%r9+112];
	max.f32 	%f106, %f104, %f105;
	ld.shared.f32 	%f107, [%r9+116];
	max.f32 	%f108, %f106, %f107;
	st.global.f32 	[%rd5], %f108;
$L__BB6_10:
	ld.global.nc.f32 	%f4, [%rd1+4];
	not.pred 	%p10, %p1;
	@%p10 bra 	$L__BB6_12;
	ld.global.nc.f32 	%f109, [%rd4+100];
	st.shared.f32 	[%r4], %f109;
$L__BB6_12:
	bar.sync 	0;
	@%p6 bra 	$L__BB6_14;
	ld.global.f32 	%f110, [%rd3];
	st.shared.f32 	[%r6], %f110;
$L__BB6_14:
	bar.sync 	0;
	mov.f32 	%f626, 0f00000000;
	@%p7 bra 	$L__BB6_16;
	ld.shared.f32 	%f112, [%r6];
	ld.shared.f32 	%f113, [_ZZ14_conv2d_fusionPfS_PKfS1_S_S1_S1_E5ker_s];
	fma.rn.f32 	%f114, %f112, %f113, 0f00000000;
	ld.shared.f32 	%f115, [%r6+4];
	ld.shared.f32 	%f116, [_ZZ14_conv2d_fusionPfS_PKfS1_S_S1_S1_E5ker_s+4];
	fma.rn.f32 	%f117, %f115, %f116, %f114;
	ld.shared.f32 	%f118, [%r6+8];
	ld.shared.f32 	%f119, [_ZZ14_conv2d_fusionPfS_PKfS1_S_S1_S1_E5ker_s+8];
	fma.rn.f32 	%f120, %f118, %f119, %f117;
	ld.shared.f32 	%f121, [%r6+12];
	ld.shared.f32 	%f122, [_ZZ14_conv2d_fusionPfS_PKfS1_S_S1_S1_E5ker_s+12];
	fma.rn.f32 	%f123, %f121, %f122, %f120;
	ld.shared.f32 	%f124, [%r6+16];
	ld.shared.f32 	%f125, [_ZZ14_conv2d_fusionPfS_PKfS1_S_S1_S1_E5ker_s+16];
	fma.rn.f32 	%f126, %f124, %f125, %f123;
	ld.shared.f32 	%f127, [%r6+112];
	ld.shared.f32 	%f128, [_ZZ14_conv2d_fusionPfS_PKfS1_S_S1_S1_E5ker_s+20];
	fma.rn.f32 	%f129, %f127, %f128, %f126;
	ld.shared.f32 	%f130, [%r6+116];
	ld.shared.f32 	%f131, [_ZZ14_conv2d_fusionPfS_PKfS1_S_S1_S1_E5ker_s+24];
	fma.rn.f32 	%f132, %f130, %f131, %f129;
	ld.shared.f32 	%f133, [%r6+120];
	ld.shared.f32 	%f134, [_ZZ14_conv2d_fusionPfS_PKfS1_S_S1_S1_E5ker_s+28];
	fma.rn.f32 	%f135, %f133, %f134, %f132;
	ld.shared.f32 	%f136, [%r6+124];
	ld.shared.f32 	%f137, [_ZZ14_conv2d_fusionPfS_PKfS1_S_S1_S1_E5ker_s+32];
	fma.rn.f32 	%f138, %f136, %f137, %f135;
	ld.shared.f32 	%f139, [%r6+128];
	ld.shared.f32 	%f140, [_ZZ14_conv2d_fusionPfS_PKfS1_S_S1_S1_E5ker_s+36];
	fma.rn.f32 	%f141, %f139, %f140, %f138;
	ld.shared.f32 	%f142, [%r6+224];
	ld.shared.f32 	%f143, [_ZZ14_conv2d_fusionPfS_PKfS1_S_S1_S1_E5ker_s+40];
	fma.rn.f32 	%f144, %f142, %f143, %f141;
	ld.shared.f32 	%f145, [%r6+228];
	ld.shared.f32 	%f146, [_ZZ14_conv2d_fusionPfS_PKfS1_S_S1_S1_E5ker_s+44];
	fma.rn.f32 	%f147, %f145, %f146, %f144;
	ld.shared.f32 	%f148, [%r6+232];
	ld.shared.f32 	%f149, [_ZZ14_conv2d_fusionPfS_PKfS1_S_S1_S1_E5ker_s+48];
	fma.rn.f32 	%f150, %f148, %f149, %f147;
	ld.shared.f32 	%f151, [%r6+236];
	ld.shared.f32 	%f152, [_ZZ14_conv2d_fusionPfS_PKfS1_S_S1_S1_E5ker_s+52];
	fma.rn.f32 	%f153, %f151, %f152, %f150;
	ld.shared.f32 	%f154, [%r6+240];
	ld.shared.f32 	%f155, [_ZZ14_conv2d_fusionPfS_PKfS1_S_S1_S1_E5ker_s+56];
	fma.rn.f32 	%f156, %f154, %f155, %f153;
	ld.shared.f32 	%f157, [%r6+336];
	ld.shared.f32 	%f158, [_ZZ14_conv2d_fusionPfS_PKfS1_S_S1_S1_E5ker_s+60];
	fma.rn.f32 	%f159, %f157, %f158, %f156;
	ld.shared.f32 	%f160, [%r6+340];
	ld.shared.f32 	%f161, [_ZZ14_conv2d_fusionPfS_PKfS1_S_S1_S1_E5ker_s+64];
	fma.rn.f32 	%f162, %f160, %f161, %f159;
	ld.shared.f32 	%f163, [%r6+344];
	ld.shared.f32 	%f164, [_ZZ14_conv2d_fusionPfS_PKfS1_S_S1_S1_E5ker_s+68];
	fma.rn.f32 	%f165, %f163, %f164, %f162;
	ld.shared.f32 	%f166, [%r6+348];
	ld.shared.f32 	%f167, [_ZZ14_conv2d_fusionPfS_PKfS1_S_S1_S1_E5ker_s+72];
	fma.rn.f32 	%f168, %f166, %f167, %f165;
	ld.shared.f32 	%f169, [%r6+352];
	ld.shared.f32 	%f170, [_ZZ14_conv2d_fusionPfS_PKfS1_S_S1_S1_E5ker_s+76];
	fma.rn.f32 	%f171, %f169, %f170, %f168;
	ld.shared.f32 	%f172, [%r6+448];
	ld.shared.f32 	%f173, [_ZZ14_conv2d_fusionPfS_PKfS1_S_S1_S1_E5ker_s+80];
	fma.rn.f32 	%f174, %f172, %f173, %f171;
	ld.shared.f32 	%f175, [%r6+452];
	ld.shared.f32 	%f176, [_ZZ14_conv2d_fusionPfS_PKfS1_S_S1_S1_E5ker_s+84];
	fma.rn.f32 	%f177, %f175, %f176, %f174;
	ld.shared.f32 	%f178, [%r6+456];
	ld.shared.f32 	%f179, [_ZZ14_conv2d_fusionPfS_PKfS1_S_S1_S1_E5ker_s+88];
	fma.rn.f32 	%f180, %f178, %f179, %f177;
	ld.shared.f32 	%f181, [%r6+460];
	ld.shared.f32 	%f182, [_ZZ14_conv2d_fusionPfS_PKfS1_S_S1_S1_E5ker_s+92];
	fma.rn.f32 	%f183, %f181, %f182, %f180;
	ld.shared.f32 	%f184, [%r6+464];
	ld.shared.f32 	%f185, [_ZZ14_conv2d_fusionPfS_PKfS1_S_S1_S1_E5ker_s+96];
	fma.rn.f32 	%f626, %f184, %f185, %f183;
$L__BB6_16:
	@%p7 bra 	$L__BB6_18;
	add.f32 	%f186, %f4, %f626;
	st.shared.f32 	[%r8], %f186;
$L__BB6_18:
	bar.sync 	0;
	@%p9 bra 	$L__BB6_20;
	ld.shared.f32 	%f187, [%r9];
	max.f32 	%f188, %f187, 0f00000000;
	ld.shared.f32 	%f189, [%r9+4];
	max.f32 	%f190, %f188, %f189;
	ld.shared.f32 	%f191, [%r9+112];
	max.f32 	%f192, %f190, %f191;
	ld.shared.f32 	%f193, [%r9+116];
	max.f32 	%f194, %f192, %f193;
	st.global.f32 	[%rd5+576], %f194;
$L__BB6_20:
	ld.global.nc.f32 	%f7, [%rd1+8];
	@%p10 bra 	$L__BB6_22;
	ld.global.nc.f32 	%f195, [%rd4+200];
	st.shared.f32 	[%r4], %f195;
$L__BB6_22:
	bar.sync 	0;
	@%p6 bra 	$L__BB6_24;
	ld.global.f32 	%f196, [%rd3];
	st.shared.f32 	[%r6], %f196;
$L__BB6_24:
	bar.sync 	0;
	mov.f32 	%f627, 0f00000000;
	@%p7 bra 	$L__BB6_26;
	ld.shared.f32 	%f198, [%r6];
	ld.shared.f32 	%f199, [_ZZ14_conv2d_fusionPfS_PKfS1_S_S1_S1_E5ker_s];
	fma.rn.f32 	%f200, %f198, %f199, 0f00000000;
	ld.shared.f32 	%f201, [%r6+4];
	ld.shared.f32 	%f202, [_ZZ14_conv2d_fusionPfS_PKfS1_S_S1_S1_E5ker_s+4];
	fma.rn.f32 	%f203, %f201, %f202, %f200;
	ld.shared.f32 	%f204, [%r6+8];
	ld.shared.f32 	%f205, [_ZZ14_conv2d_fusionPfS_PKfS1_S_S1_S1_E5ker_s+8];
	fma.rn.f32 	%f206, %f204, %f205, %f203;
	ld.shared.f32 	%f207, [%r6+12];
	ld.shared.f32 	%f208, [_ZZ14_conv2d_fusionPfS_PKfS1_S_S1_S1_E5ker_s+12];
	fma.rn.f32 	%f209, %f207, %f208, %f206;
	ld.shared.f32 	%f210, [%r6+16];
	ld.shared.f32 	%f211, [_ZZ14_conv2d_fusionPfS_PKfS1_S_S1_S1_E5ker_s+16];
	fma.rn.f32 	%f212, %f210, %f211, %f209;
	ld.shared.f32 	%f213, [%r6+112];
	ld.shared.f32 	%f214, [_ZZ14_conv2d_fusionPfS_PKfS1_S_S1_S1_E5ker_s+20];
	fma.rn.f32 	%f215, %f213, %f214, %f212;
	ld.shared.f32 	%f216, [%r6+116];
	ld.shared.f32 	%f217, [_ZZ14_conv2d_fusionPfS_PKfS1_S_S1_S1_E5ker_s+24];
	fma.rn.f32 	%f218, %f216, %f217, %f215;
	ld.shared.f32 	%f219, [%r6+120];
	ld.shared.f32 	%f220, [_ZZ14_conv2d_fusionPfS_PKfS1_S_S1_S1_E5ker_s+28];
	fma.rn.f32 	%f221, %f219, %f220, %f218;
	ld.shared.f32 	%f222, [%r6+124];
	ld.shared.f32 	%f223, [_ZZ14_conv2d_fusionPfS_PKfS1_S_S1_S1_E5ker_s+32];
	fma.rn.f32 	%f224, %f222, %f223, %f221;
	ld.shared.f32 	%f225, [%r6+128];
	ld.shared.f32 	%f226, [_ZZ14_conv2d_fusionPfS_PKfS1_S_S1_S1_E5ker_s+36];
	fma.rn.f32 	%f227, %f225, %f226, %f224;
	ld.shared.f32 	%f228, [%r6+224];
	ld.shared.f32 	%f229, [_ZZ14_conv2d_fusionPfS_PKfS1_S_S1_S1_E5ker_s+40];
	fma.rn.f32 	%f230, %f228, %f229, %f227;
	ld.shared.f32 	%f231, [%r6+228];
	ld.shared.f32 	%f232, [_ZZ14_conv2d_fusionPfS_PKfS1_S_S1_S1_E5ker_s+44];
	fma.rn.f32 	%f233, %f231, %f232, %f230;
	ld.shared.f32 	%f234, [%r6+232];
	ld.shared.f32 	%f235, [_ZZ14_conv2d_fusionPfS_PKfS1_S_S1_S1_E5ker_s+48];
	fma.rn.f32 	%f236, %f234, %f235, %f233;
	ld.shared.f32 	%f237, [%r6+236];
	ld.shared.f32 	%f238, [_ZZ14_conv2d_fusionPfS_PKfS1_S_S1_S1_E5ker_s+52];
	fma.rn.f32 	%f239, %f237, %f238, %f236;
	ld.shared.f32 	%f240, [%r6+240];
	ld.shared.f32 	%f241, [_ZZ14_conv2d_fusionPfS_PKfS1_S_S1_S1_E5ker_s+56];
	fma.rn.f32 	%f242, %f240, %f241, %f239;
	ld.shared.f32 	%f243, [%r6+336];
	ld.shared.f32 	%f244, [_ZZ14_conv2d_fusionPfS_PKfS1_S_S1_S1_E5ker_s+60];
	fma.rn.f32 	%f245, %f243, %f244, %f242;
	ld.shared.f32 	%f246, [%r6+340];
	ld.shared.f32 	%f247, [_ZZ14_conv2d_fusionPfS_PKfS1_S_S1_S1_E5ker_s+64];
	fma.rn.f32 	%f248, %f246, %f247, %f245;
	ld.shared.f32 	%f249, [%r6+344];
	ld.shared.f32 	%f250, [_ZZ14_conv2d_fusionPfS_PKfS1_S_S1_S1_E5ker_s+68];
	fma.rn.f32 	%f251, %f249, %f250, %f248;
	ld.shared.f32 	%f252, [%r6+348];
	ld.shared.f32 	%f253, [_ZZ14_conv2d_fusionPfS_PKfS1_S_S1_S1_E5ker_s+72];
	fma.rn.f32 	%f254, %f252, %f253, %f251;
	ld.shared.f32 	%f255, [%r6+352];
	ld.shared.f32 	%f256, [_ZZ14_conv2d_fusionPfS_PKfS1_S_S1_S1_E5ker_s+76];
	fma.rn.f32 	%f257, %f255, %f256, %f254;
	ld.shared.f32 	%f258, [%r6+448];
	ld.shared.f32 	%f259, [_ZZ14_conv2d_fusionPfS_PKfS1_S_S1_S1_E5ker_s+80];
	fma.rn.f32 	%f260, %f258, %f259, %f257;
	ld.shared.f32 	%f261, [%r6+452];
	ld.shared.f32 	%f262, [_ZZ14_conv2d_fusionPfS_PKfS1_S_S1_S1_E5ker_s+84];
	fma.rn.f32 	%f263, %f261, %f262, %f260;
	ld.shared.f32 	%f264, [%r6+456];
	ld.shared.f32 	%f265, [_ZZ14_conv2d_fusionPfS_PKfS1_S_S1_S1_E5ker_s+88];
	fma.rn.f32 	%f266, %f264, %f265, %f263;
	ld.shared.f32 	%f267, [%r6+460];
	ld.shared.f32 	%f268, [_ZZ14_conv2d_fusionPfS_PKfS1_S_S1_S1_E5ker_s+92];
	fma.rn.f32 	%f269, %f267, %f268, %f266;
	ld.shared.f32 	%f270, [%r6+464];
	ld.shared.f32 	%f271, [_ZZ14_conv2d_fusionPfS_PKfS1_S_S1_S1_E5ker_s+96];
	fma.rn.f32 	%f627, %f270, %f271, %f269;
$L__BB6_26:
	@%p7 bra 	$L__BB6_28;
	add.f32 	%f272, %f7, %f627;
	st.shared.f32 	[%r8], %f272;
$L__BB6_28:
	bar.sync 	0;
	@%p9 bra 	$L__BB6_30;
	ld.shared.f32 	%f273, [%r9];
	max.f32 	%f274, %f273, 0f00000000;
	ld.shared.f32 	%f275, [%r9+4];
	max.f32 	%f276, %f274, %f275;
	ld.shared.f32 	%f277, [%r9+112];
	max.f32 	%f278, %f276, %f277;
	ld.shared.f32 	%f279, [%r9+116];
	max.f32 	%f280, %f278, %f279;
	st.global.f32 	[%rd5+1152], %f280;
$L__BB6_30:
	ld.global.nc.f32 	%f10, [%rd1+12];
	@%p10 bra 	$L__BB6_32;
	ld.global.nc.f32 	%f281, [%rd4+300];
	st.shared.f32 	[%r4], %f281;
$L__BB6_32:
	bar.sync 	0;
	@%p6 bra 	$L__BB6_34;
	ld.global.f32 	%f282, [%rd3];
	st.shared.f32 	[%r6], %f282;
$L__BB6_34:
	bar.sync 	0;
	mov.f32 	%f628, 0f00000000;
	@%p7 bra 	$L__BB6_36;
	ld.shared.f32 	%f284, [%r6];
	ld.shared.f32 	%f285, [_ZZ14_conv2d_fusionPfS_PKfS1_S_S1_S1_E5ker_s];
	fma.rn.f32 	%f286, %f284, %f285, 0f00000000;
	ld.shared.f32 	%f287, [%r6+4];
	ld.shared.f32 	%f288, [_ZZ14_conv2d_fusionPfS_PKfS1_S_S1_S1_E5ker_s+4];
	fma.rn.f32 	%f289, %f287, %f288, %f286;
	ld.shared.f32 	%f290, [%r6+8];
	ld.shared.f32 	%f291, [_ZZ14_conv2d_fusionPfS_PKfS1_S_S1_S1_E5ker_s+8];
	fma.rn.f32 	%f292, %f290, %f291, %f289;
	ld.shared.f32 	%f293, [%r6+12];
	ld.shared.f32 	%f294, [_ZZ14_conv2d_fusionPfS_PKfS1_S_S1_S1_E5ker_s+12];
	fma.rn.f32 	%f295, %f293, %f294, %f292;
	ld.shared.f32 	%f296, [%r6+16];
	ld.shared.f32 	%f297, [_ZZ14_conv2d_fusionPfS_PKfS1_S_S1_S1_E5ker_s+16];
	fma.rn.f32 	%f298, %f296, %f297, %f295;
	ld.shared.f32 	%f299, [%r6+112];
	ld.shared.f32 	%f300, [_ZZ14_conv2d_fusionPfS_PKfS1_S_S1_S1_E5ker_s+20];
	fma.rn.f32 	%f301, %f299, %f300, %f298;
	ld.shared.f32 	%f302, [%r6+116];
	ld.shared.f32 	%f303, [_ZZ14_conv2d_fusionPfS_PKfS1_S_S1_S1_E5ker_s+24];
	fma.rn.f32 	%f304, %f302, %f303, %f301;
	ld.shared.f32 	%f305, [%r6+120];
	ld.shared.f32 	%f306, [_ZZ14_conv2d_fusionPfS_PKfS1_S_S1_S1_E5ker_s+28];
	fma.rn.f32 	%f307, %f305, %f306, %f304;
	ld.shared.f32 	%f308, [%r6+124];
	ld.shared.f32 	%f309, [_ZZ14_conv2d_fusionPfS_PKfS1_S_S1_S1_E5ker_s+32];
	fma.rn.f32 	%f310, %f308, %f309, %f307;
	ld.shared.f32 	%f311, [%r6+128];
	ld.shared.f32 	%f312, [_ZZ14_conv2d_fusionPfS_PKfS1_S_S1_S1_E5ker_s+36];
	fma.rn.f32 	%f313, %f311, %f312, %f310;
	ld.shared.f32 	%f314, [%r6+224];
	ld.shared.f32 	%f315, [_ZZ14_conv2d_fusionPfS_PKfS1_S_S1_S1_E5ker_s+40];
	fma.rn.f32 	%f316, %f314, %f315, %f313;
	ld.shared.f32 	%f317, [%r6+228];
	ld.shared.f32 	%f318, [_ZZ14_conv2d_fusionPfS_PKfS1_S_S1_S1_E5ker_s+44];
	fma.rn.f32 	%f319, %f317, %f318, %f316;
	ld.shared.f32 	%f320, [%r6+232];
	ld.shared.f32 	%f321, [_ZZ14_conv2d_fusionPfS_PKfS1_S_S1_S1_E5ker_s+48];
	fma.rn.f32 	%f322, %f320, %f321, %f319;
	ld.shared.f32 	%f323, [%r6+236];
	ld.shared.f32 	%f324, [_ZZ14_conv2d_fusionPfS_PKfS1_S_S1_S1_E5ker_s+52];
	fma.rn.f32 	%f325, %f323, %f324, %f322;
	ld.shared.f32 	%f326, [%r6+240];
	ld.shared.f32 	%f327, [_ZZ14_conv2d_fusionPfS_PKfS1_S_S1_S1_E5ker_s+56];
	fma.rn.f32 	%f328, %f326, %f327, %f325;
	ld.shared.f32 	%f329, [%r6+336];
	ld.shared.f32 	%f330, [_ZZ14_conv2d_fusionPfS_PKfS1_S_S1_S1_E5ker_s+60];
	fma.rn.f32 	%f331, %f329, %f330, %f328;
	ld.shared.f32 	%f332, [%r6+340];
	ld.shared.f32 	%f333, [_ZZ14_conv2d_fusionPfS_PKfS1_S_S1_S1_E5ker_s+64];
	fma.rn.f32 	%f334, %f332, %f333, %f331;
	ld.shared.f32 	%f335, [%r6+344];
	ld.shared.f32 	%f336, [_ZZ14_conv2d_fusionPfS_PKfS1_S_S1_S1_E5ker_s+68];
	fma.rn.f32 	%f337, %f335, %f336, %f334;
	ld.shared.f32 	%f338, [%r6+348];
	ld.shared.f32 	%f339, [_ZZ14_conv2d_fusionPfS_PKfS1_S_S1_S1_E5ker_s+72];
	fma.rn.f32 	%f340, %f338, %f339, %f337;
	ld.shared.f32 	%f341, [%r6+352];
	ld.shared.f32 	%f342, [_ZZ14_conv2d_fusionPfS_PKfS1_S_S1_S1_E5ker_s+76];
	fma.rn.f32 	%f343, %f341, %f342, %f340;
	ld.shared.f32 	%f344, [%r6+448];
	ld.shared.f32 	%f345, [_ZZ14_conv2d_fusionPfS_PKfS1_S_S1_S1_E5ker_s+80];
	fma.rn.f32 	%f346, %f344, %f345, %f343;
	ld.shared.f32 	%f347, [%r6+452];
	ld.shared.f32 	%f348, [_ZZ14_conv2d_fusionPfS_PKfS1_S_S1_S1_E5ker_s+84];
	fma.rn.f32 	%f349, %f347, %f348, %f346;
	ld.shared.f32 	%f350, [%r6+456];
	ld.shared.f32 	%f351, [_ZZ14_conv2d_fusionPfS_PKfS1_S_S1_S1_E5ker_s+88];
	fma.rn.f32 	%f352, %f350, %f351, %f349;
	ld.shared.f32 	%f353, [%r6+460];
	ld.shared.f32 	%f354, [_ZZ14_conv2d_fusionPfS_PKfS1_S_S1_S1_E5ker_s+92];
	fma.rn.f32 	%f355, %f353, %f354, %f352;
	ld.shared.f32 	%f356, [%r6+464];
	ld.shared.f32 	%f357, [_ZZ14_conv2d_fusionPfS_PKfS1_S_S1_S1_E5ker_s+96];
	fma.rn.f32 	%f628, %f356, %f357, %f355;
$L__BB6_36:
	@%p7 bra 	$L__BB6_38;
	add.f32 	%f358, %f10, %f628;
	st.shared.f32 	[%r8], %f358;
$L__BB6_38:
	bar.sync 	0;
	@%p9 bra 	$L__BB6_40;
	ld.shared.f32 	%f359, [%r9];
	max.f32 	%f360, %f359, 0f00000000;
	ld.shared.f32 	%f361, [%r9+4];
	max.f32 	%f362, %f360, %f361;
	ld.shared.f32 	%f363, [%r9+112];
	max.f32 	%f364, %f362, %f363;
	ld.shared.f32 	%f365, [%r9+116];
	max.f32 	%f366, %f364, %f365;
	st.global.f32 	[%rd5+1728], %f366;
$L__BB6_40:
	ld.global.nc.f32 	%f13, [%rd1+16];
	@%p10 bra 	$L__BB6_42;
	ld.global.nc.f32 	%f367, [%rd4+400];
	st.shared.f32 	[%r4], %f367;
$L__BB6_42:
	bar.sync 	0;
	@%p6 bra 	$L__BB6_44;
	ld.global.f32 	%f368, [%rd3];
	st.shared.f32 	[%r6], %f368;
$L__BB6_44:
	bar.sync 	0;
	mov.f32 	%f629, 0f00000000;
	@%p7 bra 	$L__BB6_46;
	ld.shared.f32 	%f370, [%r6];
	ld.shared.f32 	%f371, [_ZZ14_conv2d_fusionPfS_PKfS1_S_S1_S1_E5ker_s];
	fma.rn.f32 	%f372, %f370, %f371, 0f00000000;
	ld.shared.f32 	%f373, [%r6+4];
	ld.shared.f32 	%f374, [_ZZ14_conv2d_fusionPfS_PKfS1_S_S1_S1_E5ker_s+4];
	fma.rn.f32 	%f375, %f373, %f374, %f372;
	ld.shared.f32 	%f376, [%r6+8];
	ld.shared.f32 	%f377, [_ZZ14_conv2d_fusionPfS_PKfS1_S_S1_S1_E5ker_s+8];
	fma.rn.f32 	%f378, %f376, %f377, %f375;
	ld.shared.f32 	%f379, [%r6+12];
	ld.shared.f32 	%f380, [_ZZ14_conv2d_fusionPfS_PKfS1_S_S1_S1_E5ker_s+12];
	fma.rn.f32 	%f381, %f379, %f380, %f378;
	ld.shared.f32 	%f382, [%r6+16];
	ld.shared.f32 	%f383, [_ZZ14_conv2d_fusionPfS_PKfS1_S_S1_S1_E5ker_s+16];
	fma.rn.f32 	%f384, %f382, %f383, %f381;
	ld.shared.f32 	%f385, [%r6+112];
	ld.shared.f32 	%f386, [_ZZ14_conv2d_fusionPfS_PKfS1_S_S1_S1_E5ker_s+20];
	fma.rn.f32 	%f387, %f385, %f386, %f384;
	ld.shared.f32 	%f388, [%r6+116];
	ld.shared.f32 	%f389, [_ZZ14_conv2d_fusionPfS_PKfS1_S_S1_S1_E5ker_s+24];
	fma.rn.f32 	%f390, %f388, %f389, %f387;
	ld.shared.f32 	%f391, [%r6+120];
	ld.shared.f32 	%f392, [_ZZ14_conv2d_fusionPfS_PKfS1_S_S1_S1_E5ker_s+28];
	fma.rn.f32 	%f393, %f391, %f392, %f390;
	ld.shared.f32 	%f394, [%r6+124];
	ld.shared.f32 	%f395, [_ZZ14_conv2d_fusionPfS_PKfS1_S_S1_S1_E5ker_s+32];
	fma.rn.f32 	%f396, %f394, %f395, %f393;
	ld.shared.f32 	%f397, [%r6+128];
	ld.shared.f32 	%f398, [_ZZ14_conv2d_fusionPfS_PKfS1_S_S1_S1_E5ker_s+36];
	fma.rn.f32 	%f399, %f397, %f398, %f396;
	ld.shared.f32 	%f400, [%r6+224];
	ld.shared.f32 	%f401, [_ZZ14_conv2d_fusionPfS_PKfS1_S_S1_S1_E5ker_s+40];
	fma.rn.f32 	%f402, %f400, %f401, %f399;
	ld.shared.f32 	%f403, [%r6+228];
	ld.shared.f32 	%f404, [_ZZ14_conv2d_fusionPfS_PKfS1_S_S1_S1_E5ker_s+44];
	fma.rn.f32 	%f405, %f403, %f404, %f402;
	ld.shared.f32 	%f406, [%r6+232];
	ld.shared.f32 	%f407, [_ZZ14_conv2d_fusionPfS_PKfS1_S_S1_S1_E5ker_s+48];
	fma.rn.f32 	%f408, %f406, %f407, %f405;
	ld.shared.f32 	%f409, [%r6+236];
	ld.shared.f32 	%f410, [_ZZ14_conv2d_fusionPfS_PKfS1_S_S1_S1_E5ker_s+52];
	fma.rn.f32 	%f411, %f409, %f410, %f408;
	ld.shared.f32 	%f412, [%r6+240];
	ld.shared.f32 	%f413, [_ZZ14_conv2d_fusionPfS_PKfS1_S_S1_S1_E5ker_s+56];
	fma.rn.f32 	%f414, %f412, %f413, %f411;
	ld.shared.f32 	%f415, [%r6+336];
	ld.shared.f32 	%f416, [_ZZ14_conv2d_fusionPfS_PKfS1_S_S1_S1_E5ker_s+60];
	fma.rn.f32 	%f417, %f415, %f416, %f414;
	ld.shared.f32 	%f418, [%r6+340];
	ld.shared.f32 	%f419, [_ZZ14_conv2d_fusionPfS_PKfS1_S_S1_S1_E5ker_s+64];
	fma.rn.f32 	%f420, %f418, %f419, %f417;
	ld.shared.f32 	%f421, [%r6+344];
	ld.shared.f32 	%f422, [_ZZ14_conv2d_fusionPfS_PKfS1_S_S1_S1_E5ker_s+68];
	fma.rn.f32 	%f423, %f421, %f422, %f420;
	ld.shared.f32 	%f424, [%r6+348];
	ld.shared.f32 	%f425, [_ZZ14_conv2d_fusionPfS_PKfS1_S_S1_S1_E5ker_s+72];
	fma.rn.f32 	%f426, %f424, %f425, %f423;
	ld.shared.f32 	%f427, [%r6+352];
	ld.shared.f32 	%f428, [_ZZ14_conv2d_fusionPfS_PKfS1_S_S1_S1_E5ker_s+76];
	fma.rn.f32 	%f429, %f427, %f428, %f426;
	ld.shared.f32 	%f430, [%r6+448];
	ld.shared.f32 	%f431, [_ZZ14_conv2d_fusionPfS_PKfS1_S_S1_S1_E5ker_s+80];
	fma.rn.f32 	%f432, %f430, %f431, %f429;
	ld.shared.f32 	%f433, [%r6+452];
	ld.shared.f32 	%f434, [_ZZ14_conv2d_fusionPfS_PKfS1_S_S1_S1_E5ker_s+84];
	fma.rn.f32 	%f435, %f433, %f434, %f432;
	ld.shared.f32 	%f436, [%r6+456];
	ld.shared.f32 	%f437, [_ZZ14_conv2d_fusionPfS_PKfS1_S_S1_S1_E5ker_s+88];
	fma.rn.f32 	%f438, %f436, %f437, %f435;
	ld.shared.f32 	%f439, [%r6+460];
	ld.shared.f32 	%f440, [_ZZ14_conv2d_fusionPfS_PKfS1_S_S1_S1_E5ker_s+92];
	fma.rn.f32 	%f441, %f439, %f440, %f438;
	ld.shared.f32 	%f442, [%r6+464];
	ld.shared.f32 	%f443, [_ZZ14_conv2d_fusionPfS_PKfS1_S_S1_S1_E5ker_s+96];
	fma.rn.f32 	%f629, %f442, %f443, %f441;
$L__BB6_46:
	@%p7 bra 	$L__BB6_48;
	add.f32 	%f444, %f13, %f629;
	st.shared.f32 	[%r8], %f444;
$L__BB6_48:
	bar.sync 	0;
	@%p9 bra 	$L__BB6_50;
	ld.shared.f32 	%f445, [%r9];
	max.f32 	%f446, %f445, 0f00000000;
	ld.shared.f32 	%f447, [%r9+4];
	max.f32 	%f448, %f446, %f447;
	ld.shared.f32 	%f449, [%r9+112];
	max.f32 	%f450, %f448, %f449;
	ld.shared.f32 	%f451, [%r9+116];
	max.f32 	%f452, %f450, %f451;
	st.global.f32 	[%rd5+2304], %f452;
$L__BB6_50:
	ld.global.nc.f32 	%f16, [%rd1+20];
	@%p10 bra 	$L__BB6_52;
	ld.global.nc.f32 	%f453, [%rd4+500];
	st.shared.f32 	[%r4], %f453;
$L__BB6_52:
	bar.sync 	0;
	@%p6 bra 	$L__BB6_54;
	ld.global.f32 	%f454, [%rd3];
	st.shared.f32 	[%r6], %f454;
$L__BB6_54:
	bar.sync 	0;
	mov.f32 	%f630, 0f00000000;
	@%p7 bra 	$L__BB6_56;
	ld.shared.f32 	%f456, [%r6];
	ld.shared.f32 	%f457, [_ZZ14_conv2d_fusionPfS_PKfS1_S_S1_S1_E5ker_s];
	fma.rn.f32 	%f458, %f456, %f457, 0f00000000;
	ld.shared.f32 	%f459, [%r6+4];
	ld.shared.f32 	%f460, [_ZZ14_conv2d_fusionPfS_PKfS1_S_S1_S1_E5ker_s+4];
	fma.rn.f32 	%f461, %f459, %f460, %f458;
	ld.shared.f32 	%f462, [%r6+8];
	ld.shared.f32 	%f463, [_ZZ14_conv2d_fusionPfS_PKfS1_S_S1_S1_E5ker_s+8];
	fma.rn.f32 	%f464, %f462, %f463, %f461;
	ld.shared.f32 	%f465, [%r6+12];
	ld.shared.f32 	%f466, [_ZZ14_conv2d_fusionPfS_PKfS1_S_S1_S1_E5ker_s+12];
	fma.rn.f32 	%f467, %f465, %f466, %f464;
	ld.shared.f32 	%f468, [%r6+16];
	ld.shared.f32 	%f469, [_ZZ14_conv2d_fusionPfS_PKfS1_S_S1_S1_E5ker_s+16];
	fma.rn.f32 	%f470, %f468, %f469, %f467;
	ld.shared.f32 	%f471, [%r6+112];
	ld.shared.f32 	%f472, [_ZZ14_conv2d_fusionPfS_PKfS1_S_S1_S1_E5ker_s+20];
	fma.rn.f32 	%f473, %f471, %f472, %f470;
	ld.shared.f32 	%f474, [%r6+116];
	ld.shared.f32 	%f475, [_ZZ14_conv2d_fusionPfS_PKfS1_S_S1_S1_E5ker_s+24];
	fma.rn.f32 	%f476, %f474, %f475, %f473;
	ld.shared.f32 	%f477, [%r6+120];
	ld.shared.f32 	%f478, [_ZZ14_conv2d_fusionPfS_PKfS1_S_S1_S1_E5ker_s+28];
	fma.rn.f32 	%f479, %f477, %f478, %f476;
	ld.shared.f32 	%f480, [%r6+124];
	ld.shared.f32 	%f481, [_ZZ14_conv2d_fusionPfS_PKfS1_S_S1_S1_E5ker_s+32];
	fma.rn.f32 	%f482, %f480, %f481, %f479;
	ld.shared.f32 	%f483, [%r6+128];
	ld.shared.f32 	%f484, [_ZZ14_conv2d_fusionPfS_PKfS1_S_S1_S1_E5ker_s+36];
	fma.rn.f32 	%f485, %f483, %f484, %f482;
	ld.shared.f32 	%f486, [%r6+224];
	ld.shared.f32 	%f487, [_ZZ14_conv2d_fusionPfS_PKfS1_S_S1_S1_E5ker_s+40];
	fma.rn.f32 	%f488, %f486, %f487, %f485;
	ld.shared.f32 	%f489, [%r6+228];
	ld.shared.f32 	%f490, [_ZZ14_conv2d_fusionPfS_PKfS1_S_S1_S1_E5ker_s+44];
	fma.rn.f32 	%f491, %f489, %f490, %f488;
	ld.shared.f32 	%f492, [%r6+232];
	ld.shared.f32 	%f493, [_ZZ14_conv2d_fusionPfS_PKfS1_S_S1_S1_E5ker_s+48];
	fma.rn.f32 	%f494, %f492, %f493, %f491;
	ld.shared.f32 	%f495, [%r6+236];
	ld.shared.f32 	%f496, [_ZZ14_conv2d_fusionPfS_PKfS1_S_S1_S1_E5ker_s+52];
	fma.rn.f32 	%f497, %f495, %f496, %f494;
	ld.shared.f32 	%f498, [%r6+240];
	ld.shared.f32 	%f499, [_ZZ14_conv2d_fusionPfS_PKfS1_S_S1_S1_E5ker_s+56];
	fma.rn.f32 	%f500, %f498, %f499, %f497;
	ld.shared.f32 	%f501, [%r6+336];
	ld.shared.f32 	%f502, [_ZZ14_conv2d_fusionPfS_PKfS1_S_S1_S1_E5ker_s+60];
	fma.rn.f32 	%f503, %f501, %f502, %f500;
	ld.shared.f32 	%f504, [%r6+340];
	ld.shared.f32 	%f505, [_ZZ14_conv2d_fusionPfS_PKfS1_S_S1_S1_E5ker_s+64];
	fma.rn.f32 	%f506, %f504, %f505, %f503;
	ld.shared.f32 	%f507, [%r6+344];
	ld.shared.f32 	%f508, [_ZZ14_conv2d_fusionPfS_PKfS1_S_S1_S1_E5ker_s+68];
	fma.rn.f32 	%f509, %f507, %f508, %f506;
	ld.shared.f32 	%f510, [%r6+348];
	ld.shared.f32 	%f511, [_ZZ14_conv2d_fusionPfS_PKfS1_S_S1_S1_E5ker_s+72];
	fma.rn.f32 	%f512, %f510, %f511, %f509;
	ld.shared.f32 	%f513, [%r6+352];
	ld.shared.f32 	%f514, [_ZZ14_conv2d_fusionPfS_PKfS1_S_S1_S1_E5ker_s+76];
	fma.rn.f32 	%f515, %f513, %f514, %f512;
	ld.shared.f32 	%f516, [%r6+448];
	ld.shared.f32 	%f517, [_ZZ14_conv2d_fusionPfS_PKfS1_S_S1_S1_E5ker_s+80];
	fma.rn.f32 	%f518, %f516, %f517, %f515;
	ld.shared.f32 	%f519, [%r6+452];
	ld.shared.f32 	%f520, [_ZZ14_conv2d_fusionPfS_PKfS1_S_S1_S1_E5ker_s+84];
	fma.rn.f32 	%f521, %f519, %f520, %f518;
	ld.shared.f32 	%f522, [%r6+456];
	ld.shared.f32 	%f523, [_ZZ14_conv2d_fusionPfS_PKfS1_S_S1_S1_E5ker_s+88];
	fma.rn.f32 	%f524, %f522, %f523, %f521;
	ld.shared.f32 	%f525, [%r6+460];
	ld.shared.f32 	%f526, [_ZZ14_conv2d_fusionPfS_PKfS1_S_S1_S1_E5ker_s+92];
	fma.rn.f32 	%f527, %f525, %f526, %f524;
	ld.shared.f32 	%f528, [%r6+464];
	ld.shared.f32 	%f529, [_ZZ14_conv2d_fusionPfS_PKfS1_S_S1_S1_E5ker_s+96];
	fma.rn.f32 	%f630, %f528, %f529, %f527;
$L__BB6_56:
	@%p7 bra 	$L__BB6_58;
	add.f32 	%f530, %f16, %f630;
	st.shared.f32 	[%r8], %f530;
$L__BB6_58:
	bar.sync 	0;
	@%p9 bra 	$L__BB6_60;
	ld.shared.f32 	%f531, [%r9];
	max.f32 	%f532, %f531, 0f00000000;
	ld.shared.f32 	%f533, [%r9+4];
	max.f32 	%f534, %f532, %f533;
	ld.shared.f32 	%f535, [%r9+112];
	max.f32 	%f536, %f534, %f535;
	ld.shared.f32 	%f537, [%r9+116];
	max.f32 	%f538, %f536, %f537;
	st.global.f32 	[%rd5+2880], %f538;
$L__BB6_60:
	bar.sync 	0;
	or.b32  	%r35, %r1, %r20;
	and.b32  	%r10, %r35, 1016;
	and.b32  	%r11, %r35, 1020;
	shl.b32 	%r36, %r1, 3;
	sub.s32 	%r12, %r5, %r36;
	cvta.to.global.u64 	%rd7, %rd15;
	cvta.to.global.u64 	%rd8, %rd13;
	cvta.to.global.u64 	%rd9, %rd14;
	mov.b32 	%r40, 0;
$L__BB6_61:
	mul.wide.u32 	%rd26, %r40, 4;
	add.s64 	%rd27, %rd7, %rd26;
	ld.global.nc.f32 	%f19, [%rd27];
	mad.lo.s32 	%r41, %r40, 150, %r3;
	mov.f32 	%f632, 0f00000000;
	mov.b32 	%r42, 0;
	mov.u64 	%rd31, %rd5;
$L__BB6_62:
	mul.wide.u32 	%rd28, %r41, 4;
	add.s64 	%rd11, %rd9, %rd28;
	@%p10 bra 	$L__BB6_64;
	ld.global.nc.f32 	%f540, [%rd11];
	st.shared.f32 	[%r4], %f540;
$L__BB6_64:
	bar.sync 	0;
	@%p9 bra 	$L__BB6_66;
	ld.global.f32 	%f541, [%rd31];
	st.shared.f32 	[%r6], %f541;
$L__BB6_66:
	setp.ne.s32 	%p37, %r10, 0;
	bar.sync 	0;
	@%p37 bra 	$L__BB6_68;
	ld.shared.f32 	%f542, [%r6];
	ld.shared.f32 	%f543, [_ZZ14_conv2d_fusionPfS_PKfS1_S_S1_S1_E5ker_s];
	fma.rn.f32 	%f544, %f542, %f543, %f632;
	ld.shared.f32 	%f545, [%r6+4];
	ld.shared.f32 	%f546, [_ZZ14_conv2d_fusionPfS_PKfS1_S_S1_S1_E5ker_s+4];
	fma.rn.f32 	%f547, %f545, %f546, %f544;
	ld.shared.f32 	%f548, [%r6+8];
	ld.shared.f32 	%f549, [_ZZ14_conv2d_fusionPfS_PKfS1_S_S1_S1_E5ker_s+8];
	fma.rn.f32 	%f550, %f548, %f549, %f547;
	ld.shared.f32 	%f551, [%r6+12];
	ld.shared.f32 	%f552, [_ZZ14_conv2d_fusionPfS_PKfS1_S_S1_S1_E5ker_s+12];
	fma.rn.f32 	%f553, %f551, %f552, %f550;
	ld.shared.f32 	%f554, [%r6+16];
	ld.shared.f32 	%f555, [_ZZ14_conv2d_fusionPfS_PKfS1_S_S1_S1_E5ker_s+16];
	fma.rn.f32 	%f556, %f554, %f555, %f553;
	ld.shared.f32 	%f557, [%r6+112];
	ld.shared.f32 	%f558, [_ZZ14_conv2d_fusionPfS_PKfS1_S_S1_S1_E5ker_s+20];
	fma.rn.f32 	%f559, %f557, %f558, %f556;
	ld.shared.f32 	%f560, [%r6+116];
	ld.shared.f32 	%f561, [_ZZ14_conv2d_fusionPfS_PKfS1_S_S1_S1_E5ker_s+24];
	fma.rn.f32 	%f562, %f560, %f561, %f559;
	ld.shared.f32 	%f563, [%r6+120];
	ld.shared.f32 	%f564, [_ZZ14_conv2d_fusionPfS_PKfS1_S_S1_S1_E5ker_s+28];
	fma.rn.f32 	%f565, %f563, %f564, %f562;
	ld.shared.f32 	%f566, [%r6+124];
	ld.shared.f32 	%f567, [_ZZ14_conv2d_fusionPfS_PKfS1_S_S1_S1_E5ker_s+32];
	fma.rn.f32 	%f568, %f566, %f567, %f565;
	ld.shared.f32 	%f569, [%r6+128];
	ld.shared.f32 	%f570, [_ZZ14_conv2d_fusionPfS_PKfS1_S_S1_S1_E5ker_s+36];
	fma.rn.f32 	%f571, %f569, %f570, %f568;
	ld.shared.f32 	%f572, [%r6+224];
	ld.shared.f32 	%f573, [_ZZ14_conv2d_fusionPfS_PKfS1_S_S1_S1_E5ker_s+40];
	fma.rn.f32 	%f574, %f572, %f573, %f571;
	ld.shared.f32 	%f575, [%r6+228];
	ld.shared.f32 	%f576, [_ZZ14_conv2d_fusionPfS_PKfS1_S_S1_S1_E5ker_s+44];
	fma.rn.f32 	%f577, %f575, %f576, %f574;
	ld.shared.f32 	%f578, [%r6+232];
	ld.shared.f32 	%f579, [_ZZ14_conv2d_fusionPfS_PKfS1_S_S1_S1_E5ker_s+48];
	fma.rn.f32 	%f580, %f578, %f579, %f577;
	ld.shared.f32 	%f581, [%r6+236];
	ld.shared.f32 	%f582, [_ZZ14_conv2d_fusionPfS_PKfS1_S_S1_S1_E5ker_s+52];
	fma.rn.f32 	%f583, %f581, %f582, %f580;
	ld.shared.f32 	%f584, [%r6+240];
	ld.shared.f32 	%f585, [_ZZ14_conv2d_fusionPfS_PKfS1_S_S1_S1_E5ker_s+56];
	fma.rn.f32 	%f586, %f584, %f585, %f583;
	ld.shared.f32 	%f587, [%r6+336];
	ld.shared.f32 	%f588, [_ZZ14_conv2d_fusionPfS_PKfS1_S_S1_S1_E5ker_s+60];
	fma.rn.f32 	%f589, %f587, %f588, %f586;
	ld.shared.f32 	%f590, [%r6+340];
	ld.shared.f32 	%f591, [_ZZ14_conv2d_fusionPfS_PKfS1_S_S1_S1_E5ker_s+64];
	fma.rn.f32 	%f592, %f590, %f591, %f589;
	ld.shared.f32 	%f593, [%r6+344];
	ld.shared.f32 	%f594, [_ZZ14_conv2d_fusionPfS_PKfS1_S_S1_S1_E5ker_s+68];
	fma.rn.f32 	%f595, %f593, %f594, %f592;
	ld.shared.f32 	%f596, [%r6+348];
	ld.shared.f32 	%f597, [_ZZ14_conv2d_fusionPfS_PKfS1_S_S1_S1_E5ker_s+72];
	fma.rn.f32 	%f598, %f596, %f597, %f595;
	ld.shared.f32 	%f599, [%r6+352];
	ld.shared.f32 	%f600, [_ZZ14_conv2d_fusionPfS_PKfS1_S_S1_S1_E5ker_s+76];
	fma.rn.f32 	%f601, %f599, %f600, %f598;
	ld.shared.f32 	%f602, [%r6+448];
	ld.shared.f32 	%f603, [_ZZ14_conv2d_fusionPfS_PKfS1_S_S1_S1_E5ker_s+80];
	fma.rn.f32 	%f604, %f602, %f603, %f601;
	ld.shared.f32 	%f605, [%r6+452];
	ld.shared.f32 	%f606, [_ZZ14_conv2d_fusionPfS_PKfS1_S_S1_S1_E5ker_s+84];
	fma.rn.f32 	%f607, %f605, %f606, %f604;
	ld.shared.f32 	%f608, [%r6+456];
	ld.shared.f32 	%f609, [_ZZ14_conv2d_fusionPfS_PKfS1_S_S1_S1_E5ker_s+88];
	fma.rn.f32 	%f610, %f608, %f609, %f607;
	ld.shared.f32 	%f611, [%r6+460];
	ld.shared.f32 	%f612, [_ZZ14_conv2d_fusionPfS_PKfS1_S_S1_S1_E5ker_s+92];
	fma.rn.f32 	%f613, %f611, %f612, %f610;
	ld.shared.f32 	%f614, [%r6+464];
	ld.shared.f32 	%f615, [_ZZ14_conv2d_fusionPfS_PKfS1_S_S1_S1_E5ker_s+96];
	fma.rn.f32 	%f632, %f614, %f615, %f613;
$L__BB6_68:
	add.s32 	%r42, %r42, 1;
	add.s64 	%rd31, %rd31, 576;
	add.s32 	%r41, %r41, 25;
	setp.ne.s32 	%p38, %r42, 6;
	@%p38 bra 	$L__BB6_62;
	setp.ne.s32 	%p39, %r10, 0;
	@%p39 bra 	$L__BB6_71;
	add.f32 	%f616, %f19, %f632;
	st.shared.f32 	[%r8], %f616;
$L__BB6_71:
	setp.ne.s32 	%p40, %r11, 0;
	bar.sync 	0;
	@%p40 bra 	$L__BB6_73;
	ld.shared.f32 	%f617, [%r9];
	max.f32 	%f618, %f617, 0f00000000;
	ld.shared.f32 	%f619, [%r9+4];
	max.f32 	%f620, %f618, %f619;
	ld.shared.f32 	%f621, [%r9+112];
	max.f32 	%f622, %f620, %f621;
	ld.shared.f32 	%f623, [%r9+116];
	max.f32 	%f624, %f622, %f623;
	shl.b32 	%r38, %r40, 4;
	add.s32 	%r39, %r12, %r38;
	mul.wide.u32 	%rd29, %r39, 4;
	add.s64 	%rd30, %rd8, %rd29;
	st.global.f32 	[%rd30], %f624;
$L__BB6_73:
	add.s32 	%r40, %r40, 1;
	setp.ne.s32 	%p41, %r40, 16;
	@%p41 bra 	$L__BB6_61;
	ret;

}
	// .globl	_Z15relugemv_fusionPfS_S_S_S_S_S_S_Pii
.visible .entry _Z15relugemv_fusionPfS_S_S_S_S_S_S_Pii(
	.param .u64 .ptr .align 1 _Z15relugemv_fusionPfS_S_S_S_S_S_S_Pii_param_0,
	.param .u64 .ptr .align 1 _Z15relugemv_fusionPfS_S_S_S_S_S_S_Pii_param_1,
	.param .u64 .ptr .align 1 _Z15relugemv_fusionPfS_S_S_S_S_S_S_Pii_param_2,
	.param .u64 .ptr .align 1 _Z15relugemv_fusionPfS_S_S_S_S_S_S_Pii_param_3,
	.param .u64 .ptr .align 1 _Z15relugemv_fusionPfS_S_S_S_S_S_S_Pii_param_4,
	.param .u64 .ptr .align 1 _Z15relugemv_fusionPfS_S_S_S_S_S_S_Pii_param_5,
	.param .u64 .ptr .align 1 _Z15relugemv_fusionPfS_S_S_S_S_S_S_Pii_param_6,
	.param .u64 .ptr .align 1 _Z15relugemv_fusionPfS_S_S_S_S_S_S_Pii_param_7,
	.param .u64 .ptr .align 1 _Z15relugemv_fusionPfS_S_S_S_S_S_S_Pii_param_8,
	.param .u32 _Z15relugemv_fusionPfS_S_S_S_S_S_S_Pii_param_9
)
{
	.reg .pred 	%p<79>;
	.reg .b32 	%r<186>;
	.reg .b32 	%f<232>;
	.reg .b64 	%rd<76>;
	// demoted variable
	.shared .align 4 .b8 _ZZ15relugemv_fusionPfS_S_S_S_S_S_S_PiiE3x_s[1024];
	// demoted variable
	.shared .align 4 .b8 _ZZ15relugemv_fusionPfS_S_S_S_S_S_S_PiiE1y[480];
	// demoted variable
	.shared .align 4 .b8 _ZZ15relugemv_fusionPfS_S_S_S_S_S_S_PiiE2y1[336];
	// demoted variable
	.shared .align 4 .b8 _ZZ15relugemv_fusionPfS_S_S_S_S_S_S_PiiE3out[40];
	ld.param.u64 	%rd33, [_Z15relugemv_fusionPfS_S_S_S_S_S_S_Pii_param_0];
	ld.param.u64 	%rd34, [_Z15relugemv_fusionPfS_S_S_S_S_S_S_Pii_param_1];
	ld.param.u64 	%rd30, [_Z15relugemv_fusionPfS_S_S_S_S_S_S_Pii_param_2];
	ld.param.u64 	%rd35, [_Z15relugemv_fusionPfS_S_S_S_S_S_S_Pii_param_3];
	ld.param.u64 	%rd36, [_Z15relugemv_fusionPfS_S_S_S_S_S_S_Pii_param_4];
	ld.param.u64 	%rd31, [_Z15relugemv_fusionPfS_S_S_S_S_S_S_Pii_param_5];
	ld.param.u64 	%rd37, [_Z15relugemv_fusionPfS_S_S_S_S_S_S_Pii_param_7];
	ld.param.u64 	%rd32, [_Z15relugemv_fusionPfS_S_S_S_S_S_S_Pii_param_8];
	ld.param.u32 	%r33, [_Z15relugemv_fusionPfS_S_S_S_S_S_S_Pii_param_9];
	cvta.to.global.u64 	%rd71, %rd33;
	cvta.to.global.u64 	%rd73, %rd36;
	cvta.to.global.u64 	%rd72, %rd35;
	cvta.to.global.u64 	%rd4, %rd37;
	cvta.to.global.u64 	%rd5, %rd34;
	mov.u32 	%r185, %tid.y;
	mov.u32 	%r2, %ntid.y;
	mov.u32 	%r3, %tid.x;
	mov.u32 	%r34, %ntid.x;
	mad.lo.s32 	%r4, %r185, %r34, %r3;
	setp.gt.u32 	%p1, %r4, 255;
	shl.b32 	%r35, %r4, 2;
	mov.u32 	%r36, _ZZ15relugemv_fusionPfS_S_S_S_S_S_S_PiiE3x_s;
	add.s32 	%r5, %r36, %r35;
	@%p1 bra 	$L__BB7_2;
	cvta.to.global.u64 	%rd38, %rd30;
	mul.wide.u32 	%rd39, %r4, 4;
	add.s64 	%rd40, %rd38, %rd39;
	ld.global.nc.f32 	%f31, [%rd40];
	st.shared.f32 	[%r5], %f31;
$L__BB7_2:
	bar.sync 	0;
	setp.gt.u32 	%p2, %r185, 119;
	@%p2 bra 	$L__BB7_19;
	shl.b32 	%r6, %r3, 1;
	shl.b32 	%r37, %r3, 5;
	add.s32 	%r39, %r36, %r37;
	ld.shared.f32 	%f1, [%r39];
	ld.shared.f32 	%f2, [%r39+4];
	ld.shared.f32 	%f3, [%r39+8];
	ld.shared.f32 	%f4, [%r39+12];
	ld.shared.f32 	%f5, [%r39+16];
	ld.shared.f32 	%f6, [%r39+20];
	ld.shared.f32 	%f7, [%r39+24];
	ld.shared.f32 	%f8, [%r39+28];
	add.s32 	%r7, %r185, %r2;
	max.u32 	%r40, %r7, 120;
	setp.lt.u32 	%p3, %r7, 120;
	selp.u32 	%r41, 1, 0, %p3;
	add.s32 	%r42, %r7, %r41;
	sub.s32 	%r43, %r40, %r42;
	div.u32 	%r44, %r43, %r2;
	add.s32 	%r8, %r44, %r41;
	and.b32  	%r45, %r8, 1;
	setp.eq.b32 	%p4, %r45, 1;
	mov.u32 	%r178, %r185;
	@%p4 bra 	$L__BB7_8;
	setp.ne.s32 	%p5, %r3, 0;
	shl.b32 	%r46, %r185, 6;
	add.s32 	%r47, %r46, %r6;
	mul.wide.u32 	%rd41, %r47, 16;
	add.s64 	%rd42, %rd71, %rd41;
	ld.global.nc.v4.f32 	{%f32, %f33, %f34, %f35}, [%rd42];
	ld.global.nc.v4.f32 	{%f36, %f37, %f38, %f39}, [%rd42+16];
	fma.rn.f32 	%f40, %f32, %f1, 0f00000000;
	fma.rn.f32 	%f41, %f33, %f2, %f40;
	fma.rn.f32 	%f42, %f34, %f3, %f41;
	fma.rn.f32 	%f43, %f35, %f4, %f42;
	fma.rn.f32 	%f44, %f36, %f5, %f43;
	fma.rn.f32 	%f45, %f37, %f6, %f44;
	fma.rn.f32 	%f46, %f38, %f7, %f45;
	fma.rn.f32 	%f47, %f39, %f8, %f46;
	mov.b32 	%r48, %f47;
	shfl.sync.down.b32	%r49|%p6, %r48, 16, 31, -1;
	mov.b32 	%f48, %r49;
	add.f32 	%f49, %f47, %f48;
	mov.b32 	%r50, %f49;
	shfl.sync.down.b32	%r51|%p7, %r50, 8, 31, -1;
	mov.b32 	%f50, %r51;
	add.f32 	%f51, %f49, %f50;
	mov.b32 	%r52, %f51;
	shfl.sync.down.b32	%r53|%p8, %r52, 4, 31, -1;
	mov.b32 	%f52, %r53;
	add.f32 	%f53, %f51, %f52;
	mov.b32 	%r54, %f53;
	shfl.sync.down.b32	%r55|%p9, %r54, 2, 31, -1;
	mov.b32 	%f54, %r55;
	add.f32 	%f55, %f53, %f54;
	mov.b32 	%r56, %f55;
	shfl.sync.down.b32	%r57|%p10, %r56, 1, 31, -1;
	mov.b32 	%f56, %r57;
	add.f32 	%f9, %f55, %f56;
	mov.u32 	%r178, %r7;
	@%p5 bra 	$L__BB7_8;
	mul.wide.u32 	%rd43, %r185, 4;
	add.s64 	%rd44, %rd5, %rd43;
	ld.global.nc.f32 	%f57, [%rd44];
	add.f32 	%f10, %f9, %f57;
	setp.ltu.f32 	%p11, %f10, 0f00000000;
	@%p11 bra 	$L__BB7_7;
	shl.b32 	%r58, %r185, 2;
	mov.u32 	%r59, _ZZ15relugemv_fusionPfS_S_S_S_S_S_S_PiiE1y;
	add.s32 	%r60, %r59, %r58;
	st.shared.f32 	[%r60], %f10;
	mov.u32 	%r178, %r7;
	bra.uni 	$L__BB7_8;
$L__BB7_7:
	shl.b32 	%r61, %r185, 2;
	mov.u32 	%r62, _ZZ15relugemv_fusionPfS_S_S_S_S_S_S_PiiE1y;
	add.s32 	%r63, %r62, %r61;
	mov.b32 	%r64, 0;
	st.shared.u32 	[%r63], %r64;
	mov.u32 	%r178, %r7;
$L__BB7_8:
	setp.eq.s32 	%p12, %r8, 0;
	@%p12 bra 	$L__BB7_19;
	shl.b32 	%r66, %r178, 6;
	add.s32 	%r67, %r66, %r6;
	mul.wide.u32 	%rd45, %r67, 16;
	add.s64 	%rd6, %rd45, 16;
	add.s32 	%r68, %r2, %r178;
	shl.b32 	%r69, %r68, 6;
	add.s32 	%r70, %r69, %r6;
	mul.wide.u32 	%rd7, %r70, 16;
	shl.b32 	%r10, %r68, 2;
	shl.b32 	%r11, %r178, 2;
	mov.u32 	%r179, _ZZ15relugemv_fusionPfS_S_S_S_S_S_S_PiiE1y;
	mul.wide.u32 	%rd47, %r178, 4;
	mul.wide.u32 	%rd52, %r2, 2048;
	mul.wide.u32 	%rd53, %r2, 8;
	mov.u64 	%rd70, %rd5;
	mov.u32 	%r180, %r178;
$L__BB7_10:
	setp.ne.s32 	%p13, %r3, 0;
	add.s64 	%rd46, %rd71, %rd6;
	ld.global.nc.v4.f32 	{%f58, %f59, %f60, %f61}, [%rd46+-16];
	ld.global.nc.v4.f32 	{%f62, %f63, %f64, %f65}, [%rd46];
	fma.rn.f32 	%f66, %f58, %f1, 0f00000000;
	fma.rn.f32 	%f67, %f59, %f2, %f66;
	fma.rn.f32 	%f68, %f60, %f3, %f67;
	fma.rn.f32 	%f69, %f61, %f4, %f68;
	fma.rn.f32 	%f70, %f62, %f5, %f69;
	fma.rn.f32 	%f71, %f63, %f6, %f70;
	fma.rn.f32 	%f72, %f64, %f7, %f71;
	fma.rn.f32 	%f73, %f65, %f8, %f72;
	mov.b32 	%r71, %f73;
	shfl.sync.down.b32	%r72|%p14, %r71, 16, 31, -1;
	mov.b32 	%f74, %r72;
	add.f32 	%f75, %f73, %f74;
	mov.b32 	%r73, %f75;
	shfl.sync.down.b32	%r74|%p15, %r73, 8, 31, -1;
	mov.b32 	%f76, %r74;
	add.f32 	%f77, %f75, %f76;
	mov.b32 	%r75, %f77;
	shfl.sync.down.b32	%r76|%p16, %r75, 4, 31, -1;
	mov.b32 	%f78, %r76;
	add.f32 	%f79, %f77, %f78;
	mov.b32 	%r77, %f79;
	shfl.sync.down.b32	%r78|%p17, %r77, 2, 31, -1;
	mov.b32 	%f80, %r78;
	add.f32 	%f81, %f79, %f80;
	mov.b32 	%r79, %f81;
	shfl.sync.down.b32	%r80|%p18, %r79, 1, 31, -1;
	mov.b32 	%f82, %r80;
	add.f32 	%f11, %f81, %f82;
	@%p13 bra 	$L__BB7_14;
	add.s64 	%rd48, %rd70, %rd47;
	ld.global.nc.f32 	%f83, [%rd48];
	add.f32 	%f12, %f11, %f83;
	setp.ltu.f32 	%p19, %f12, 0f00000000;
	@%p19 bra 	$L__BB7_13;
	add.s32 	%r81, %r179, %r11;
	st.shared.f32 	[%r81], %f12;
	bra.uni 	$L__BB7_14;
$L__BB7_13:
	add.s32 	%r82, %r179, %r11;
	mov.b32 	%r83, 0;
	st.shared.u32 	[%r82], %r83;
$L__BB7_14:
	add.s64 	%rd49, %rd71, %rd7;
	ld.global.nc.v4.f32 	{%f84, %f85, %f86, %f87}, [%rd49];
	ld.global.nc.v4.f32 	{%f88, %f89, %f90, %f91}, [%rd49+16];
	fma.rn.f32 	%f92, %f84, %f1, 0f00000000;
	fma.rn.f32 	%f93, %f85, %f2, %f92;
	fma.rn.f32 	%f94, %f86, %f3, %f93;
	fma.rn.f32 	%f95, %f87, %f4, %f94;
	fma.rn.f32 	%f96, %f88, %f5, %f95;
	fma.rn.f32 	%f97, %f89, %f6, %f96;
	fma.rn.f32 	%f98, %f90, %f7, %f97;
	fma.rn.f32 	%f99, %f91, %f8, %f98;
	mov.b32 	%r84, %f99;
	shfl.sync.down.b32	%r85|%p21, %r84, 16, 31, -1;
	mov.b32 	%f100, %r85;
	add.f32 	%f101, %f99, %f100;
	mov.b32 	%r86, %f101;
	shfl.sync.down.b32	%r87|%p22, %r86, 8, 31, -1;
	mov.b32 	%f102, %r87;
	add.f32 	%f103, %f101, %f102;
	mov.b32 	%r88, %f103;
	shfl.sync.down.b32	%r89|%p23, %r88, 4, 31, -1;
	mov.b32 	%f104, %r89;
	add.f32 	%f105, %f103, %f104;
	mov.b32 	%r90, %f105;
	shfl.sync.down.b32	%r91|%p24, %r90, 2, 31, -1;
	mov.b32 	%f106, %r91;
	add.f32 	%f107, %f105, %f106;
	mov.b32 	%r92, %f107;
	shfl.sync.down.b32	%r93|%p25, %r92, 1, 31, -1;
	mov.b32 	%f108, %r93;
	add.f32 	%f13, %f107, %f108;
	@%p13 bra 	$L__BB7_18;
	add.s32 	%r94, %r2, %r178;
	mul.wide.u32 	%rd50, %r94, 4;
	add.s64 	%rd51, %rd70, %rd50;
	ld.global.nc.f32 	%f109, [%rd51];
	add.f32 	%f14, %f13, %f109;
	setp.ltu.f32 	%p26, %f14, 0f00000000;
	@%p26 bra 	$L__BB7_17;
	add.s32 	%r95, %r179, %r10;
	st.shared.f32 	[%r95], %f14;
	bra.uni 	$L__BB7_18;
$L__BB7_17:
	add.s32 	%r96, %r179, %r10;
	mov.b32 	%r97, 0;
	st.shared.u32 	[%r96], %r97;
$L__BB7_18:
	add.s32 	%r98, %r180, %r2;
	add.s32 	%r180, %r98, %r2;
	add.s64 	%rd71, %rd71, %rd52;
	shl.b32 	%r99, %r2, 3;
	add.s32 	%r179, %r179, %r99;
	add.s64 	%rd70, %rd70, %rd53;
	setp.lt.u32 	%p27, %r180, 120;
	@%p27 bra 	$L__BB7_10;
$L__BB7_19:
	bar.sync 	0;
	setp.gt.u32 	%p28, %r4, 119;
	@%p28 bra 	$L__BB7_21;
	shl.b32 	%r100, %r4, 2;
	mov.u32 	%r101, _ZZ15relugemv_fusionPfS_S_S_S_S_S_S_PiiE1y;
	add.s32 	%r102, %r101, %r100;
	ld.shared.f32 	%f110, [%r102];
	st.shared.f32 	[%r5], %f110;
$L__BB7_21:
	bar.sync 	0;
	setp.gt.u32 	%p29, %r185, 83;
	shl.b32 	%r103, %r3, 4;
	mov.u32 	%r104, _ZZ15relugemv_fusionPfS_S_S_S_S_S_S_PiiE3x_s;
	add.s32 	%r16, %r104, %r103;
	@%p29 bra 	$L__BB7_44;
	add.s32 	%r17, %r185, %r2;
	max.u32 	%r105, %r17, 84;
	setp.lt.u32 	%p30, %r17, 84;
	selp.u32 	%r106, 1, 0, %p30;
	add.s32 	%r107, %r17, %r106;
	sub.s32 	%r108, %r105, %r107;
	div.u32 	%r109, %r108, %r2;
	add.s32 	%r18, %r109, %r106;
	and.b32  	%r110, %r18, 1;
	setp.eq.b32 	%p31, %r110, 1;
	mov.u32 	%r181, %r185;
	@%p31 bra 	$L__BB7_29;
	setp.gt.u32 	%p32, %r3, 29;
	mov.f32 	%f228, 0f00000000;
	@%p32 bra 	$L__BB7_25;
	mad.lo.s32 	%r111, %r185, 30, %r3;
	mul.wide.u32 	%rd54, %r111, 16;
	add.s64 	%rd55, %rd72, %rd54;
	ld.global.nc.v4.f32 	{%f112, %f113, %f114, %f115}, [%rd55];
	ld.shared.f32 	%f116, [%r16];
	fma.rn.f32 	%f117, %f112, %f116, 0f00000000;
	ld.shared.f32 	%f118, [%r16+4];
	fma.rn.f32 	%f119, %f113, %f118, %f117;
	ld.shared.f32 	%f120, [%r16+8];
	fma.rn.f32 	%f121, %f114, %f120, %f119;
	ld.shared.f32 	%f122, [%r16+12];
	fma.rn.f32 	%f228, %f115, %f122, %f121;
$L__BB7_25:
	setp.ne.s32 	%p33, %r3, 0;
	mov.b32 	%r112, %f228;
	shfl.sync.down.b32	%r113|%p34, %r112, 16, 31, -1;
	mov.b32 	%f123, %r113;
	add.f32 	%f124, %f228, %f123;
	mov.b32 	%r114, %f124;
	shfl.sync.down.b32	%r115|%p35, %r114, 8, 31, -1;
	mov.b32 	%f125, %r115;
	add.f32 	%f126, %f124, %f125;
	mov.b32 	%r116, %f126;
	shfl.sync.down.b32	%r117|%p36, %r116, 4, 31, -1;
	mov.b32 	%f127, %r117;
	add.f32 	%f128, %f126, %f127;
	mov.b32 	%r118, %f128;
	shfl.sync.down.b32	%r119|%p37, %r118, 2, 31, -1;
	mov.b32 	%f129, %r119;
	add.f32 	%f130, %f128, %f129;
	mov.b32 	%r120, %f130;
	shfl.sync.down.b32	%r121|%p38, %r120, 1, 31, -1;
	mov.b32 	%f131, %r121;
	add.f32 	%f17, %f130, %f131;
	mov.u32 	%r181, %r17;
	@%p33 bra 	$L__BB7_29;
	mul.wide.u32 	%rd56, %r185, 4;
	add.s64 	%rd57, %rd73, %rd56;
	ld.global.nc.f32 	%f132, [%rd57];
	add.f32 	%f18, %f17, %f132;
	setp.ltu.f32 	%p39, %f18, 0f00000000;
	@%p39 bra 	$L__BB7_28;
	shl.b32 	%r122, %r185, 2;
	mov.u32 	%r123, _ZZ15relugemv_fusionPfS_S_S_S_S_S_S_PiiE2y1;
	add.s32 	%r124, %r123, %r122;
	st.shared.f32 	[%r124], %f18;
	mov.u32 	%r181, %r17;
	bra.uni 	$L__BB7_29;
$L__BB7_28:
	shl.b32 	%r125, %r185, 2;
	mov.u32 	%r126, _ZZ15relugemv_fusionPfS_S_S_S_S_S_S_PiiE2y1;
	add.s32 	%r127, %r126, %r125;
	mov.b32 	%r128, 0;
	st.shared.u32 	[%r127], %r128;
	mov.u32 	%r181, %r17;
$L__BB7_29:
	setp.eq.s32 	%p40, %r18, 0;
	@%p40 bra 	$L__BB7_44;
	add.s32 	%r130, %r2, %r181;
	shl.b32 	%r20, %r130, 2;
	shl.b32 	%r21, %r2, 3;
	mul.wide.u32 	%rd12, %r130, 4;
	mul.wide.u32 	%rd13, %r2, 8;
	mad.lo.s32 	%r131, %r130, 30, %r3;
	mul.wide.u32 	%rd14, %r131, 16;
	mul.wide.u32 	%rd15, %r2, 960;
	shl.b32 	%r22, %r181, 2;
	mul.wide.u32 	%rd16, %r181, 4;
	mad.lo.s32 	%r132, %r181, 30, %r3;
	mul.wide.u32 	%rd17, %r132, 16;
	mov.u32 	%r182, _ZZ15relugemv_fusionPfS_S_S_S_S_S_S_PiiE2y1;
$L__BB7_31:
	setp.gt.u32 	%p41, %r3, 29;
	mov.f32 	%f229, 0f00000000;
	@%p41 bra 	$L__BB7_33;
	add.s64 	%rd58, %rd72, %rd17;
	ld.global.nc.v4.f32 	{%f134, %f135, %f136, %f137}, [%rd58];
	ld.shared.f32 	%f138, [%r16];
	fma.rn.f32 	%f139, %f134, %f138, 0f00000000;
	ld.shared.f32 	%f140, [%r16+4];
	fma.rn.f32 	%f141, %f135, %f140, %f139;
	ld.shared.f32 	%f142, [%r16+8];
	fma.rn.f32 	%f143, %f136, %f142, %f141;
	ld.shared.f32 	%f144, [%r16+12];
	fma.rn.f32 	%f229, %f137, %f144, %f143;
$L__BB7_33:
	setp.ne.s32 	%p42, %r3, 0;
	mov.b32 	%r133, %f229;
	shfl.sync.down.b32	%r134|%p43, %r133, 16, 31, -1;
	mov.b32 	%f145, %r134;
	add.f32 	%f146, %f229, %f145;
	mov.b32 	%r135, %f146;
	shfl.sync.down.b32	%r136|%p44, %r135, 8, 31, -1;
	mov.b32 	%f147, %r136;
	add.f32 	%f148, %f146, %f147;
	mov.b32 	%r137, %f148;
	shfl.sync.down.b32	%r138|%p45, %r137, 4, 31, -1;
	mov.b32 	%f149, %r138;
	add.f32 	%f150, %f148, %f149;
	mov.b32 	%r139, %f150;
	shfl.sync.down.b32	%r140|%p46, %r139, 2, 31, -1;
	mov.b32 	%f151, %r140;
	add.f32 	%f152, %f150, %f151;
	mov.b32 	%r141, %f152;
	shfl.sync.down.b32	%r142|%p47, %r141, 1, 31, -1;
	mov.b32 	%f153, %r142;
	add.f32 	%f21, %f152, %f153;
	@%p42 bra 	$L__BB7_37;
	add.s64 	%rd59, %rd73, %rd16;
	ld.global.nc.f32 	%f154, [%rd59];
	add.f32 	%f22, %f21, %f154;
	setp.ltu.f32 	%p48, %f22, 0f00000000;
	@%p48 bra 	$L__BB7_36;
	add.s32 	%r143, %r182, %r22;
	st.shared.f32 	[%r143], %f22;
	bra.uni 	$L__BB7_37;
$L__BB7_36:
	add.s32 	%r144, %r182, %r22;
	mov.b32 	%r145, 0;
	st.shared.u32 	[%r144], %r145;
$L__BB7_37:
	setp.gt.u32 	%p49, %r3, 29;
	mov.f32 	%f230, 0f00000000;
	@%p49 bra 	$L__BB7_39;
	add.s64 	%rd60, %rd72, %rd14;
	ld.global.nc.v4.f32 	{%f156, %f157, %f158, %f159}, [%rd60];
	ld.shared.f32 	%f160, [%r16];
	fma.rn.f32 	%f161, %f156, %f160, 0f00000000;
	ld.shared.f32 	%f162, [%r16+4];
	fma.rn.f32 	%f163, %f157, %f162, %f161;
	ld.shared.f32 	%f164, [%r16+8];
	fma.rn.f32 	%f165, %f158, %f164, %f163;
	ld.shared.f32 	%f166, [%r16+12];
	fma.rn.f32 	%f230, %f159, %f166, %f165;
$L__BB7_39:
	setp.ne.s32 	%p50, %r3, 0;
	mov.b32 	%r146, %f230;
	shfl.sync.down.b32	%r147|%p51, %r146, 16, 31, -1;
	mov.b32 	%f167, %r147;
	add.f32 	%f168, %f230, %f167;
	mov.b32 	%r148, %f168;
	shfl.sync.down.b32	%r149|%p52, %r148, 8, 31, -1;
	mov.b32 	%f169, %r149;
	add.f32 	%f170, %f168, %f169;
	mov.b32 	%r150, %f170;
	shfl.sync.down.b32	%r151|%p53, %r150, 4, 31, -1;
	mov.b32 	%f171, %r151;
	add.f32 	%f172, %f170, %f171;
	mov.b32 	%r152, %f172;
	shfl.sync.down.b32	%r153|%p54, %r152, 2, 31, -1;
	mov.b32 	%f173, %r153;
	add.f32 	%f174, %f172, %f173;
	mov.b32 	%r154, %f174;
	shfl.sync.down.b32	%r155|%p55, %r154, 1, 31, -1;
	mov.b32 	%f175, %r155;
	add.f32 	%f25, %f174, %f175;
	@%p50 bra 	$L__BB7_43;
	add.s64 	%rd61, %rd73, %rd12;
	ld.global.nc.f32 	%f176, [%rd61];
	add.f32 	%f26, %f25, %f176;
	setp.ltu.f32 	%p56, %f26, 0f00000000;
	@%p56 bra 	$L__BB7_42;
	add.s32 	%r156, %r182, %r20;
	st.shared.f32 	[%r156], %f26;
	bra.uni 	$L__BB7_43;
$L__BB7_42:
	add.s32 	%r157, %r182, %r20;
	mov.b32 	%r158, 0;
	st.shared.u32 	[%r157], %r158;
$L__BB7_43:
	add.s32 	%r159, %r181, %r2;
	add.s32 	%r181, %r159, %r2;
	add.s32 	%r182, %r182, %r21;
	add.s64 	%rd73, %rd73, %rd13;
	add.s64 	%rd72, %rd72, %rd15;
	setp.lt.u32 	%p57, %r181, 84;
	@%p57 bra 	$L__BB7_31;
$L__BB7_44:
	bar.sync 	0;
	setp.gt.u32 	%p58, %r4, 83;
	@%p58 bra 	$L__BB7_46;
	shl.b32 	%r160, %r4, 2;
	mov.u32 	%r161, _ZZ15relugemv_fusionPfS_S_S_S_S_S_S_PiiE2y1;
	add.s32 	%r162, %r161, %r160;
	ld.shared.f32 	%f177, [%r162];
	st.shared.f32 	[%r5], %f177;
$L__BB7_46:
	bar.sync 	0;
	setp.gt.u32 	%p59, %r185, 9;
	@%p59 bra 	$L__BB7_55;
	shl.b32 	%r163, %r185, 2;
	mov.u32 	%r164, _ZZ15relugemv_fusionPfS_S_S_S_S_S_S_PiiE3out;
	add.s32 	%r184, %r164, %r163;
	shl.b32 	%r28, %r2, 2;
	mul.wide.u32 	%rd75, %r185, 4;
	mul.wide.u32 	%rd23, %r2, 4;
	mad.lo.s32 	%r165, %r185, 21, %r3;
	mul.wide.u32 	%rd62, %r165, 16;
	cvta.to.global.u64 	%rd63, %rd31;
	add.s64 	%rd74, %rd63, %rd62;
	mul.wide.u32 	%rd25, %r2, 336;
$L__BB7_48:
	setp.gt.u32 	%p60, %r3, 20;
	mov.f32 	%f231, 0f00000000;
	@%p60 bra 	$L__BB7_50;
	ld.global.nc.v4.f32 	{%f179, %f180, %f181, %f182}, [%rd74];
	ld.shared.f32 	%f183, [%r16];
	fma.rn.f32 	%f184, %f179, %f183, 0f00000000;
	ld.shared.f32 	%f185, [%r16+4];
	fma.rn.f32 	%f186, %f180, %f185, %f184;
	ld.shared.f32 	%f187, [%r16+8];
	fma.rn.f32 	%f188, %f181, %f187, %f186;
	ld.shared.f32 	%f189, [%r16+12];
	fma.rn.f32 	%f231, %f182, %f189, %f188;
$L__BB7_50:
	setp.ne.s32 	%p61, %r3, 0;
	mov.b32 	%r166, %f231;
	shfl.sync.down.b32	%r167|%p62, %r166, 16, 31, -1;
	mov.b32 	%f190, %r167;
	add.f32 	%f191, %f231, %f190;
	mov.b32 	%r168, %f191;
	shfl.sync.down.b32	%r169|%p63, %r168, 8, 31, -1;
	mov.b32 	%f192, %r169;
	add.f32 	%f193, %f191, %f192;
	mov.b32 	%r170, %f193;
	shfl.sync.down.b32	%r171|%p64, %r170, 4, 31, -1;
	mov.b32 	%f194, %r171;
	add.f32 	%f195, %f193, %f194;
	mov.b32 	%r172, %f195;
	shfl.sync.down.b32	%r173|%p65, %r172, 2, 31, -1;
	mov.b32 	%f196, %r173;
	add.f32 	%f197, %f195, %f196;
	mov.b32 	%r174, %f197;
	shfl.sync.down.b32	%r175|%p66, %r174, 1, 31, -1;
	mov.b32 	%f198, %r175;
	add.f32 	%f29, %f197, %f198;
	@%p61 bra 	$L__BB7_54;
	add.s64 	%rd64, %rd5, %rd75;
	ld.global.nc.f32 	%f199, [%rd64];
	add.f32 	%f30, %f29, %f199;
	setp.ltu.f32 	%p67, %f30, 0f00000000;
	@%p67 bra 	$L__BB7_53;
	st.shared.f32 	[%r184], %f30;
	add.s64 	%rd65, %rd4, %rd75;
	st.global.f32 	[%rd65], %f30;
	bra.uni 	$L__BB7_54;
$L__BB7_53:
	mov.b32 	%r176, 0;
	st.shared.u32 	[%r184], %r176;
	add.s64 	%rd66, %rd4, %rd75;
	st.global.u32 	[%rd66], %r176;
$L__BB7_54:
	add.s32 	%r185, %r185, %r2;
	add.s32 	%r184, %r184, %r28;
	add.s64 	%rd75, %rd75, %rd23;
	add.s64 	%rd74, %rd74, %rd25;
	setp.lt.u32 	%p68, %r185, 10;
	@%p68 bra 	$L__BB7_48;
$L__BB7_55:
	bar.sync 	0;
	setp.ne.s32 	%p69, %r4, 0;
	@%p69 bra 	$L__BB7_57;
	ld.shared.f32 	%f200, [_ZZ15relugemv_fusionPfS_S_S_S_S_S_S_PiiE3out];
	max.f32 	%f201, %f200, 0f00000000;
	ld.shared.f32 	%f202, [_ZZ15relugemv_fusionPfS_S_S_S_S_S_S_PiiE3out+4];
	setp.lt.f32 	%p70, %f201, %f202;
	selp.f32 	%f203, %f202, %f201, %p70;
	selp.f32 	%f204, 0f3F800000, 0f00000000, %p70;
	ld.shared.f32 	%f205, [_ZZ15relugemv_fusionPfS_S_S_S_S_S_S_PiiE3out+8];
	setp.lt.f32 	%p71, %f203, %f205;
	selp.f32 	%f206, %f205, %f203, %p71;
	selp.f32 	%f207, 0f40000000, %f204, %p71;
	ld.shared.f32 	%f208, [_ZZ15relugemv_fusionPfS_S_S_S_S_S_S_PiiE3out+12];
	setp.lt.f32 	%p72, %f206, %f208;
	selp.f32 	%f209, %f208, %f206, %p72;
	selp.f32 	%f210, 0f40400000, %f207, %p72;
	ld.shared.f32 	%f211, [_ZZ15relugemv_fusionPfS_S_S_S_S_S_S_PiiE3out+16];
	setp.lt.f32 	%p73, %f209, %f211;
	selp.f32 	%f212, %f211, %f209, %p73;
	selp.f32 	%f213, 0f40800000, %f210, %p73;
	ld.shared.f32 	%f214, [_ZZ15relugemv_fusionPfS_S_S_S_S_S_S_PiiE3out+20];
	setp.lt.f32 	%p74, %f212, %f214;
	selp.f32 	%f215, %f214, %f212, %p74;
	selp.f32 	%f216, 0f40A00000, %f213, %p74;
	ld.shared.f32 	%f217, [_ZZ15relugemv_fusionPfS_S_S_S_S_S_S_PiiE3out+24];
	setp.lt.f32 	%p75, %f215, %f217;
	selp.f32 	%f218, %f217, %f215, %p75;
	selp.f32 	%f219, 0f40C00000, %f216, %p75;
	ld.shared.f32 	%f220, [_ZZ15relugemv_fusionPfS_S_S_S_S_S_S_PiiE3out+28];
	setp.lt.f32 	%p76, %f218, %f220;
	selp.f32 	%f221, %f220, %f218, %p76;
	selp.f32 	%f222, 0f40E00000, %f219, %p76;
	ld.shared.f32 	%f223, [_ZZ15relugemv_fusionPfS_S_S_S_S_S_S_PiiE3out+32];
	setp.lt.f32 	%p77, %f221, %f223;
	selp.f32 	%f224, %f223, %f221, %p77;
	selp.f32 	%f225, 0f41000000, %f222, %p77;
	ld.shared.f32 	%f226, [_ZZ15relugemv_fusionPfS_S_S_S_S_S_S_PiiE3out+36];
	setp.lt.f32 	%p78, %f224, %f226;
	selp.f32 	%f227, 0f41100000, %f225, %p78;
	cvt.rzi.s32.f32 	%r177, %f227;
	cvta.to.global.u64 	%rd67, %rd32;
	mul.wide.s32 	%rd68, %r33, 4;
	add.s64 	%rd69, %rd67, %rd68;
	st.global.u32 	[%rd69], %r177;
$L__BB7_57:
	ret;

}
	// .globl	_Z13_lenet_fusionPfS_PKfS1_S_S1_S1_S_S_S_S_S_S_S_S_Pii
.visible .entry _Z13_lenet_fusionPfS_PKfS1_S_S1_S1_S_S_S_S_S_S_S_S_Pii(
	.param .u64 .ptr .align 1 _Z13_lenet_fusionPfS_PKfS1_S_S1_S1_S_S_S_S_S_S_S_S_Pii_param_0,
	.param .u64 .ptr .align 1 _Z13_lenet_fusionPfS_PKfS1_S_S1_S1_S_S_S_S_S_S_S_S_Pii_param_1,
	.param .u64 .ptr .align 1 _Z13_lenet_fusionPfS_PKfS1_S_S1_S1_S_S_S_S_S_S_S_S_Pii_param_2,
	.param .u64 .ptr .align 1 _Z13_lenet_fusionPfS_PKfS1_S_S1_S1_S_S_S_S_S_S_S_S_Pii_param_3,
	.param .u64 .ptr .align 1 _Z13_lenet_fusionPfS_PKfS1_S_S1_S1_S_S_S_S_S_S_S_S_Pii_param_4,
	.param .u64 .ptr .align 1 _Z13_lenet_fusionPfS_PKfS1_S_S1_S1_S_S_S_S_S_S_S_S_Pii_param_5,
	.param .u64 .ptr .align 1 _Z13_lenet_fusionPfS_PKfS1_S_S1_S1_S_S_S_S_S_S_S_S_Pii_param_6,
	.param .u64 .ptr .align 1 _Z13_lenet_fusionPfS_PKfS1_S_S1_S1_S_S_S_S_S_S_S_S_Pii_param_7,
	.param .u64 .ptr .align 1 _Z13_lenet_fusionPfS_PKfS1_S_S1_S1_S_S_S_S_S_S_S_S_Pii_param_8,
	.param .u64 .ptr .align 1 _Z13_lenet_fusionPfS_PKfS1_S_S1_S1_S_S_S_S_S_S_S_S_Pii_param_9,
	.param .u64 .ptr .align 1 _Z13_lenet_fusionPfS_PKfS1_S_S1_S1_S_S_S_S_S_S_S_S_Pii_param_10,
	.param .u64 .ptr .align 1 _Z13_lenet_fusionPfS_PKfS1_S_S1_S1_S_S_S_S_S_S_S_S_Pii_param_11,
	.param .u64 .ptr .align 1 _Z13_lenet_fusionPfS_PKfS1_S_S1_S1_S_S_S_S_S_S_S_S_Pii_param_12,
	.param .u64 .ptr .align 1 _Z13_lenet_fusionPfS_PKfS1_S_S1_S1_S_S_S_S_S_S_S_S_Pii_param_13,
	.param .u64 .ptr .align 1 _Z13_lenet_fusionPfS_PKfS1_S_S1_S1_S_S_S_S_S_S_S_S_Pii_param_14,
	.param .u64 .ptr .align 1 _Z13_lenet_fusionPfS_PKfS1_S_S1_S1_S_S_S_S_S_S_S_S_Pii_param_15,
	.param .u32 _Z13_lenet_fusionPfS_PKfS1_S_S1_S1_S_S_S_S_S_S_S_S_Pii_param_16
)
{
	.reg .pred 	%p<120>;
	.reg .b32 	%r<239>;
	.reg .b32 	%f<864>;
	.reg .b64 	%rd<92>;
	// demoted variable
	.shared .align 4 .b8 _ZZ13_lenet_fusionPfS_PKfS1_S_S1_S1_S_S_S_S_S_S_S_S_PiiE4in_s[3136];
	// demoted variable
	.shared .align 4 .b8 _ZZ13_lenet_fusionPfS_PKfS1_S_S1_S1_S_S_S_S_S_S_S_S_PiiE9in_pool_s[3136];
	// demoted variable
	.shared .align 4 .b8 _ZZ13_lenet_fusionPfS_PKfS1_S_S1_S1_S_S_S_S_S_S_S_S_PiiE5ker_s[100];
	// demoted variable
	.shared .align 4 .b8 _ZZ13_lenet_fusionPfS_PKfS1_S_S1_S1_S_S_S_S_S_S_S_S_PiiE11output_pool[3456];
	// demoted variable
	.shared .align 4 .b8 _ZZ13_lenet_fusionPfS_PKfS1_S_S1_S1_S_S_S_S_S_S_S_S_PiiE12output_pool2[1024];
	// demoted variable
	.shared .align 4 .b8 _ZZ13_lenet_fusionPfS_PKfS1_S_S1_S1_S_S_S_S_S_S_S_S_PiiE3x_s[1024];
	// demoted variable
	.shared .align 4 .b8 _ZZ13_lenet_fusionPfS_PKfS1_S_S1_S1_S_S_S_S_S_S_S_S_PiiE1y[480];
	// demoted variable
	.shared .align 4 .b8 _ZZ13_lenet_fusionPfS_PKfS1_S_S1_S1_S_S_S_S_S_S_S_S_PiiE2y1[336];
	// demoted variable
	.shared .align 4 .b8 _ZZ13_lenet_fusionPfS_PKfS1_S_S1_S1_S_S_S_S_S_S_S_S_PiiE3out[40];
	ld.param.u64 	%rd40, [_Z13_lenet_fusionPfS_PKfS1_S_S1_S1_S_S_S_S_S_S_S_S_Pii_param_0];
	ld.param.u64 	%rd41, [_Z13_lenet_fusionPfS_PKfS1_S_S1_S1_S_S_S_S_S_S_S_S_Pii_param_2];
	ld.param.u64 	%rd42, [_Z13_lenet_fusionPfS_PKfS1_S_S1_S1_S_S_S_S_S_S_S_S_Pii_param_3];
	ld.param.u64 	%rd36, [_Z13_lenet_fusionPfS_PKfS1_S_S1_S1_S_S_S_S_S_S_S_S_Pii_param_5];
	ld.param.u64 	%rd37, [_Z13_lenet_fusionPfS_PKfS1_S_S1_S1_S_S_S_S_S_S_S_S_Pii_param_6];
	ld.param.u64 	%rd43, [_Z13_lenet_fusionPfS_PKfS1_S_S1_S1_S_S_S_S_S_S_S_S_Pii_param_7];
	ld.param.u64 	%rd44, [_Z13_lenet_fusionPfS_PKfS1_S_S1_S1_S_S_S_S_S_S_S_S_Pii_param_8];
	ld.param.u64 	%rd45, [_Z13_lenet_fusionPfS_PKfS1_S_S1_S1_S_S_S_S_S_S_S_S_Pii_param_10];
	ld.param.u64 	%rd46, [_Z13_lenet_fusionPfS_PKfS1_S_S1_S1_S_S_S_S_S_S_S_S_Pii_param_11];
	ld.param.u64 	%rd47, [_Z13_lenet_fusionPfS_PKfS1_S_S1_S1_S_S_S_S_S_S_S_S_Pii_param_14];
	cvta.to.global.u64 	%rd48, %rd40;
	cvta.to.global.u64 	%rd49, %rd41;
	cvta.to.global.u64 	%rd1, %rd42;
	cvta.to.global.u64 	%rd87, %rd43;
	cvta.to.global.u64 	%rd89, %rd46;
	cvta.to.global.u64 	%rd88, %rd45;
	cvta.to.global.u64 	%rd5, %rd47;
	cvta.to.global.u64 	%rd6, %rd44;
	mov.u32 	%r1, %ctaid.x;
	mov.u32 	%r238, %tid.y;
	mov.u32 	%r54, %tid.x;
	max.u32 	%r55, %r238, %r54;
	setp.lt.u32 	%p1, %r55, 5;
	setp.gt.u32 	%p5, %r55, 4;
	mad.lo.s32 	%r4, %r238, 5, %r54;
	mov.u32 	%r56, _ZZ13_lenet_fusionPfS_PKfS1_S_S1_S1_S_S_S_S_S_S_S_S_PiiE5ker_s;
	mad.lo.s32 	%r57, %r238, 20, %r56;
	shl.b32 	%r58, %r54, 2;
	add.s32 	%r5, %r57, %r58;
	setp.lt.u32 	%p2, %r55, 28;
	mad.lo.s32 	%r59, %r238, 23, %r4;
	mad.lo.s32 	%r60, %r1, 784, %r59;
	mul.wide.u32 	%rd50, %r60, 4;
	add.s64 	%rd7, %rd48, %rd50;
	setp.lt.u32 	%p3, %r55, 24;
	setp.lt.u32 	%p4, %r55, 12;
	shl.b32 	%r6, %r54, 1;
	shl.b32 	%r61, %r238, 4;
	sub.s32 	%r7, %r59, %r61;
	ld.global.nc.f32 	%f1, [%rd1];
	mul.wide.u32 	%rd51, %r4, 4;
	add.s64 	%rd8, %rd49, %rd51;
	@%p5 bra 	$L__BB8_2;
	ld.global.nc.f32 	%f53, [%rd8];
	st.shared.f32 	[%r5], %f53;
$L__BB8_2:
	mov.u32 	%r62, _ZZ13_lenet_fusionPfS_PKfS1_S_S1_S1_S_S_S_S_S_S_S_S_PiiE4in_s;
	mad.lo.s32 	%r63, %r238, 112, %r62;
	add.s32 	%r8, %r63, %r58;
	bar.sync 	0;
	not.pred 	%p6, %p2;
	@%p6 bra 	$L__BB8_4;
	ld.global.f32 	%f54, [%rd7];
	st.shared.f32 	[%r8], %f54;
$L__BB8_4:
	bar.sync 	0;
	mov.f32 	%f852, 0f00000000;
	not.pred 	%p7, %p3;
	@%p7 bra 	$L__BB8_6;
	ld.shared.f32 	%f56, [%r8];
	ld.shared.f32 	%f57, [_ZZ13_lenet_fusionPfS_PKfS1_S_S1_S1_S_S_S_S_S_S_S_S_PiiE5ker_s];
	fma.rn.f32 	%f58, %f56, %f57, 0f00000000;
	ld.shared.f32 	%f59, [%r8+4];
	ld.shared.f32 	%f60, [_ZZ13_lenet_fusionPfS_PKfS1_S_S1_S1_S_S_S_S_S_S_S_S_PiiE5ker_s+4];
	fma.rn.f32 	%f61, %f59, %f60, %f58;
	ld.shared.f32 	%f62, [%r8+8];
	ld.shared.f32 	%f63, [_ZZ13_lenet_fusionPfS_PKfS1_S_S1_S1_S_S_S_S_S_S_S_S_PiiE5ker_s+8];
	fma.rn.f32 	%f64, %f62, %f63, %f61;
	ld.shared.f32 	%f65, [%r8+12];
	ld.shared.f32 	%f66, [_ZZ13_lenet_fusionPfS_PKfS1_S_S1_S1_S_S_S_S_S_S_S_S_PiiE5ker_s+12];
	fma.rn.f32 	%f67, %f65, %f66, %f64;
	ld.shared.f32 	%f68, [%r8+16];
	ld.shared.f32 	%f69, [_ZZ13_lenet_fusionPfS_PKfS1_S_S1_S1_S_S_S_S_S_S_S_S_PiiE5ker_s+16];
	fma.rn.f32 	%f70, %f68, %f69, %f67;
	ld.shared.f32 	%f71, [%r8+112];
	ld.shared.f32 	%f72, [_ZZ13_lenet_fusionPfS_PKfS1_S_S1_S1_S_S_S_S_S_S_S_S_PiiE5ker_s+20];
	fma.rn.f32 	%f73, %f71, %f72, %f70;
	ld.shared.f32 	%f74, [%r8+116];
	ld.shared.f32 	%f75, [_ZZ13_lenet_fusionPfS_PKfS1_S_S1_S1_S_S_S_S_S_S_S_S_PiiE5ker_s+24];
	fma.rn.f32 	%f76, %f74, %f75, %f73;
	ld.shared.f32 	%f77, [%r8+120];
	ld.shared.f32 	%f78, [_ZZ13_lenet_fusionPfS_PKfS1_S_S1_S1_S_S_S_S_S_S_S_S_PiiE5ker_s+28];
	fma.rn.f32 	%f79, %f77, %f78, %f76;
	ld.shared.f32 	%f80, [%r8+124];
	ld.shared.f32 	%f81, [_ZZ13_lenet_fusionPfS_PKfS1_S_S1_S1_S_S_S_S_S_S_S_S_PiiE5ker_s+32];
	fma.rn.f32 	%f82, %f80, %f81, %f79;
	ld.shared.f32 	%f83, [%r8+128];
	ld.shared.f32 	%f84, [_ZZ13_lenet_fusionPfS_PKfS1_S_S1_S1_S_S_S_S_S_S_S_S_PiiE5ker_s+36];
	fma.rn.f32 	%f85, %f83, %f84, %f82;
	ld.shared.f32 	%f86, [%r8+224];
	ld.shared.f32 	%f87, [_ZZ13_lenet_fusionPfS_PKfS1_S_S1_S1_S_S_S_S_S_S_S_S_PiiE5ker_s+40];
	fma.rn.f32 	%f88, %f86, %f87, %f85;
	ld.shared.f32 	%f89, [%r8+228];
	ld.shared.f32 	%f90, [_ZZ13_lenet_fusionPfS_PKfS1_S_S1_S1_S_S_S_S_S_S_S_S_PiiE5ker_s+44];
	fma.rn.f32 	%f91, %f89, %f90, %f88;
	ld.shared.f32 	%f92, [%r8+232];
	ld.shared.f32 	%f93, [_ZZ13_lenet_fusionPfS_PKfS1_S_S1_S1_S_S_S_S_S_S_S_S_PiiE5ker_s+48];
	fma.rn.f32 	%f94, %f92, %f93, %f91;
	ld.shared.f32 	%f95, [%r8+236];
	ld.shared.f32 	%f96, [_ZZ13_lenet_fusionPfS_PKfS1_S_S1_S1_S_S_S_S_S_S_S_S_PiiE5ker_s+52];
	fma.rn.f32 	%f97, %f95, %f96, %f94;
	ld.shared.f32 	%f98, [%r8+240];
	ld.shared.f32 	%f99, [_ZZ13_lenet_fusionPfS_PKfS1_S_S1_S1_S_S_S_S_S_S_S_S_PiiE5ker_s+56];
	fma.rn.f32 	%f100, %f98, %f99, %f97;
	ld.shared.f32 	%f101, [%r8+336];
	ld.shared.f32 	%f102, [_ZZ13_lenet_fusionPfS_PKfS1_S_S1_S1_S_S_S_S_S_S_S_S_PiiE5ker_s+60];
	fma.rn.f32 	%f103, %f101, %f102, %f100;
	ld.shared.f32 	%f104, [%r8+340];
	ld.shared.f32 	%f105, [_ZZ13_lenet_fusionPfS_PKfS1_S_S1_S1_S_S_S_S_S_S_S_S_PiiE5ker_s+64];
	fma.rn.f32 	%f106, %f104, %f105, %f103;
	ld.shared.f32 	%f107, [%r8+344];
	ld.shared.f32 	%f108, [_ZZ13_lenet_fusionPfS_PKfS1_S_S1_S1_S_S_S_S_S_S_S_S_PiiE5ker_s+68];
	fma.rn.f32 	%f109, %f107, %f108, %f106;
	ld.shared.f32 	%f110, [%r8+348];
	ld.shared.f32 	%f111, [_ZZ13_lenet_fusionPfS_PKfS1_S_S1_S1_S_S_S_S_S_S_S_S_PiiE5ker_s+72];
	fma.rn.f32 	%f112, %f110, %f111, %f109;
	ld.shared.f32 	%f113, [%r8+352];
	ld.shared.f32 	%f114, [_ZZ13_lenet_fusionPfS_PKfS1_S_S1_S1_S_S_S_S_S_S_S_S_PiiE5ker_s+76];
	fma.rn.f32 	%f115, %f113, %f114, %f112;
	ld.shared.f32 	%f116, [%r8+448];
	ld.shared.f32 	%f117, [_ZZ13_lenet_fusionPfS_PKfS1_S_S1_S1_S_S_S_S_S_S_S_S_PiiE5ker_s+80];
	fma.rn.f32 	%f118, %f116, %f117, %f115;
	ld.shared.f32 	%f119, [%r8+452];
	ld.shared.f32 	%f120, [_ZZ13_lenet_fusionPfS_PKfS1_S_S1_S1_S_S_S_S_S_S_S_S_PiiE5ker_s+84];
	fma.rn.f32 	%f121, %f119, %f120, %f118;
	ld.shared.f32 	%f122, [%r8+456];
	ld.shared.f32 	%f123, [_ZZ13_lenet_fusionPfS_PKfS1_S_S1_S1_S_S_S_S_S_S_S_S_PiiE5ker_s+88];
	fma.rn.f32 	%f124, %f122, %f123, %f121;
	ld.shared.f32 	%f125, [%r8+460];
	ld.shared.f32 	%f126, [_ZZ13_lenet_fusionPfS_PKfS1_S_S1_S1_S_S_S_S_S_S_S_S_PiiE5ker_s+92];
	fma.rn.f32 	%f127, %f125, %f126, %f124;
	ld.shared.f32 	%f128, [%r8+464];
	ld.shared.f32 	%f129, [_ZZ13_lenet_fusionPfS_PKfS1_S_S1_S1_S_S_S_S_S_S_S_S_PiiE5ker_s+96];
	fma.rn.f32 	%f852, %f128, %f129, %f127;
$L__BB8_6:
	mov.u32 	%r65, _ZZ13_lenet_fusionPfS_PKfS1_S_S1_S1_S_S_S_S_S_S_S_S_PiiE9in_pool_s;
	mad.lo.s32 	%r9, %r238, 112, %r65;
	add.s32 	%r10, %r9, %r58;
	@%p7 bra 	$L__BB8_8;
	add.f32 	%f130, %f1, %f852;
	st.shared.f32 	[%r10], %f130;
$L__BB8_8:
	bar.sync 	0;
	mad.lo.s32 	%r67, %r238, 112, %r9;
	shl.b32 	%r68, %r6, 2;
	add.s32 	%r11, %r67, %r68;
	shl.b32 	%r69, %r7, 2;
	mov.u32 	%r70, _ZZ13_lenet_fusionPfS_PKfS1_S_S1_S1_S_S_S_S_S_S_S_S_PiiE11output_pool;
	add.s32 	%r12, %r70, %r69;
	not.pred 	%p9, %p4;
	@%p9 bra 	$L__BB8_10;
	ld.shared.f32 	%f131, [%r11];
	max.f32 	%f132, %f131, 0f00000000;
	ld.shared.f32 	%f133, [%r11+4];
	max.f32 	%f134, %f132, %f133;
	ld.shared.f32 	%f135, [%r11+112];
	max.f32 	%f136, %f134, %f135;
	ld.shared.f32 	%f137, [%r11+116];
	max.f32 	%f138, %f136, %f137;
	st.shared.f32 	[%r12], %f138;
$L__BB8_10:
	ld.global.nc.f32 	%f4, [%rd1+4];
	not.pred 	%p10, %p1;
	@%p10 bra 	$L__BB8_12;
	ld.global.nc.f32 	%f139, [%rd8+100];
	st.shared.f32 	[%r5], %f139;
$L__BB8_12:
	bar.sync 	0;
	@%p6 bra 	$L__BB8_14;
	ld.global.f32 	%f140, [%rd7];
	st.shared.f32 	[%r8], %f140;
$L__BB8_14:
	bar.sync 	0;
	mov.f32 	%f853, 0f00000000;
	@%p7 bra 	$L__BB8_16;
	ld.shared.f32 	%f142, [%r8];
	ld.shared.f32 	%f143, [_ZZ13_lenet_fusionPfS_PKfS1_S_S1_S1_S_S_S_S_S_S_S_S_PiiE5ker_s];
	fma.rn.f32 	%f144, %f142, %f143, 0f00000000;
	ld.shared.f32 	%f145, [%r8+4];
	ld.shared.f32 	%f146, [_ZZ13_lenet_fusionPfS_PKfS1_S_S1_S1_S_S_S_S_S_S_S_S_PiiE5ker_s+4];
	fma.rn.f32 	%f147, %f145, %f146, %f144;
	ld.shared.f32 	%f148, [%r8+8];
	ld.shared.f32 	%f149, [_ZZ13_lenet_fusionPfS_PKfS1_S_S1_S1_S_S_S_S_S_S_S_S_PiiE5ker_s+8];
	fma.rn.f32 	%f150, %f148, %f149, %f147;
	ld.shared.f32 	%f151, [%r8+12];
	ld.shared.f32 	%f152, [_ZZ13_lenet_fusionPfS_PKfS1_S_S1_S1_S_S_S_S_S_S_S_S_PiiE5ker_s+12];
	fma.rn.f32 	%f153, %f151, %f152, %f150;
	ld.shared.f32 	%f154, [%r8+16];
	ld.shared.f32 	%f155, [_ZZ13_lenet_fusionPfS_PKfS1_S_S1_S1_S_S_S_S_S_S_S_S_PiiE5ker_s+16];
	fma.rn.f32 	%f156, %f154, %f155, %f153;
	ld.shared.f32 	%f157, [%r8+112];
	ld.shared.f32 	%f158, [_ZZ13_lenet_fusionPfS_PKfS1_S_S1_S1_S_S_S_S_S_S_S_S_PiiE5ker_s+20];
	fma.rn.f32 	%f159, %f157, %f158, %f156;
	ld.shared.f32 	%f160, [%r8+116];
	ld.shared.f32 	%f161, [_ZZ13_lenet_fusionPfS_PKfS1_S_S1_S1_S_S_S_S_S_S_S_S_PiiE5ker_s+24];
	fma.rn.f32 	%f162, %f160, %f161, %f159;
	ld.shared.f32 	%f163, [%r8+120];
	ld.shared.f32 	%f164, [_ZZ13_lenet_fusionPfS_PKfS1_S_S1_S1_S_S_S_S_S_S_S_S_PiiE5ker_s+28];
	fma.rn.f32 	%f165, %f163, %f164, %f162;
	ld.shared.f32 	%f166, [%r8+124];
	ld.shared.f32 	%f167, [_ZZ13_lenet_fusionPfS_PKfS1_S_S1_S1_S_S_S_S_S_S_S_S_PiiE5ker_s+32];
	fma.rn.f32 	%f168, %f166, %f167, %f165;
	ld.shared.f32 	%f169, [%r8+128];
	ld.shared.f32 	%f170, [_ZZ13_lenet_fusionPfS_PKfS1_S_S1_S1_S_S_S_S_S_S_S_S_PiiE5ker_s+36];
	fma.rn.f32 	%f171, %f169, %f170, %f168;
	ld.shared.f32 	%f172, [%r8+224];
	ld.shared.f32 	%f173, [_ZZ13_lenet_fusionPfS_PKfS1_S_S1_S1_S_S_S_S_S_S_S_S_PiiE5ker_s+40];
	fma.rn.f32 	%f174, %f172, %f173, %f171;
	ld.shared.f32 	%f175, [%r8+228];
	ld.shared.f32 	%f176, [_ZZ13_lenet_fusionPfS_PKfS1_S_S1_S1_S_S_S_S_S_S_S_S_PiiE5ker_s+44];
	fma.rn.f32 	%f177, %f175, %f176, %f174;
	ld.shared.f32 	%f178, [%r8+232];
	ld.shared.f32 	%f179, [_ZZ13_lenet_fusionPfS_PKfS1_S_S1_S1_S_S_S_S_S_S_S_S_PiiE5ker_s+48];
	fma.rn.f32 	%f180, %f178, %f179, %f177;
	ld.shared.f32 	%f181, [%r8+236];
	ld.shared.f32 	%f182, [_ZZ13_lenet_fusionPfS_PKfS1_S_S1_S1_S_S_S_S_S_S_S_S_PiiE5ker_s+52];
	fma.rn.f32 	%f183, %f181, %f182, %f180;
	ld.shared.f32 	%f184, [%r8+240];
	ld.shared.f32 	%f185, [_ZZ13_lenet_fusionPfS_PKfS1_S_S1_S1_S_S_S_S_S_S_S_S_PiiE5ker_s+56];
	fma.rn.f32 	%f186, %f184, %f185, %f183;
	ld.shared.f32 	%f187, [%r8+336];
	ld.shared.f32 	%f188, [_ZZ13_lenet_fusionPfS_PKfS1_S_S1_S1_S_S_S_S_S_S_S_S_PiiE5ker_s+60];
	fma.rn.f32 	%f189, %f187, %f188, %f186;
	ld.shared.f32 	%f190, [%r8+340];
	ld.shared.f32 	%f191, [_ZZ13_lenet_fusionPfS_PKfS1_S_S1_S1_S_S_S_S_S_S_S_S_PiiE5ker_s+64];
	fma.rn.f32 	%f192, %f190, %f191, %f189;
	ld.shared.f32 	%f193, [%r8+344];
	ld.shared.f32 	%f194, [_ZZ13_lenet_fusionPfS_PKfS1_S_S1_S1_S_S_S_S_S_S_S_S_PiiE5ker_s+68];
	fma.rn.f32 	%f195, %f193, %f194, %f192;
	ld.shared.f32 	%f196, [%r8+348];
	ld.shared.f32 	%f197, [_ZZ13_lenet_fusionPfS_PKfS1_S_S1_S1_S_S_S_S_S_S_S_S_PiiE5ker_s+72];
	fma.rn.f32 	%f198, %f196, %f197, %f195;
	ld.shared.f32 	%f199, [%r8+352];
	ld.shared.f32 	%f200, [_ZZ13_lenet_fusionPfS_PKfS1_S_S1_S1_S_S_S_S_S_S_S_S_PiiE5ker_s+76];
	fma.rn.f32 	%f201, %f199, %f200, %f198;
	ld.shared.f32 	%f202, [%r8+448];
	ld.shared.f32 	%f203, [_ZZ13_lenet_fusionPfS_PKfS1_S_S1_S1_S_S_S_S_S_S_S_S_PiiE5ker_s+80];
	fma.rn.f32 	%f204, %f202, %f203, %f201;
	ld.shared.f32 	%f205, [%r8+452];
	ld.shared.f32 	%f206, [_ZZ13_lenet_fusionPfS_PKfS1_S_S1_S1_S_S_S_S_S_S_S_S_PiiE5ker_s+84];
	fma.rn.f32 	%f207, %f205, %f206, %f204;
	ld.shared.f32 	%f208, [%r8+456];
	ld.shared.f32 	%f209, [_ZZ13_lenet_fusionPfS_PKfS1_S_S1_S1_S_S_S_S_S_S_S_S_PiiE5ker_s+88];
	fma.rn.f32 	%f210, %f208, %f209, %f207;
	ld.shared.f32 	%f211, [%r8+460];
	ld.shared.f32 	%f212, [_ZZ13_lenet_fusionPfS_PKfS1_S_S1_S1_S_S_S_S_S_S_S_S_PiiE5ker_s+92];
	fma.rn.f32 	%f213, %f211, %f212, %f210;
	ld.shared.f32 	%f214, [%r8+464];
	ld.shared.f32 	%f215, [_ZZ13_lenet_fusionPfS_PKfS1_S_S1_S1_S_S_S_S_S_S_S_S_PiiE5ker_s+96];
	fma.rn.f32 	%f853, %f214, %f215, %f213;
$L__BB8_16:
	@%p7 bra 	$L__BB8_18;
	add.f32 	%f216, %f4, %f853;
	st.shared.f32 	[%r10], %f216;
$L__BB8_18:
	bar.sync 	0;
	@%p9 bra 	$L__BB8_20;
	ld.shared.f32 	%f217, [%r11];
	max.f32 	%f218, %f217, 0f00000000;
	ld.shared.f32 	%f219, [%r11+4];
	max.f32 	%f220, %f218, %f219;
	ld.shared.f32 	%f221, [%r11+112];
	max.f32 	%f222, %f220, %f221;
	ld.shared.f32 	%f223, [%r11+116];
	max.f32 	%f224, %f222, %f223;
	st.shared.f32 	[%r12+576], %f224;
$L__BB8_20:
	ld.global.nc.f32 	%f7, [%rd1+8];
	@%p10 bra 	$L__BB8_22;
	ld.global.nc.f32 	%f225, [%rd8+200];
	st.shared.f32 	[%r5], %f225;
$L__BB8_22:
	bar.sync 	0;
	@%p6 bra 	$L__BB8_24;
	ld.global.f32 	%f226, [%rd7];
	st.shared.f32 	[%r8], %f226;
$L__BB8_24:
	bar.sync 	0;
	mov.f32 	%f854, 0f00000000;
	@%p7 bra 	$L__BB8_26;
	ld.shared.f32 	%f228, [%r8];
	ld.shared.f32 	%f229, [_ZZ13_lenet_fusionPfS_PKfS1_S_S1_S1_S_S_S_S_S_S_S_S_PiiE5ker_s];
	fma.rn.f32 	%f230, %f228, %f229, 0f00000000;
	ld.shared.f32 	%f231, [%r8+4];
	ld.shared.f32 	%f232, [_ZZ13_lenet_fusionPfS_PKfS1_S_S1_S1_S_S_S_S_S_S_S_S_PiiE5ker_s+4];
	fma.rn.f32 	%f233, %f231, %f232, %f230;
	ld.shared.f32 	%f234, [%r8+8];
	ld.shared.f32 	%f235, [_ZZ13_lenet_fusionPfS_PKfS1_S_S1_S1_S_S_S_S_S_S_S_S_PiiE5ker_s+8];
	fma.rn.f32 	%f236, %f234, %f235, %f233;
	ld.shared.f32 	%f237, [%r8+12];
	ld.shared.f32 	%f238, [_ZZ13_lenet_fusionPfS_PKfS1_S_S1_S1_S_S_S_S_S_S_S_S_PiiE5ker_s+12];
	fma.rn.f32 	%f239, %f237, %f238, %f236;
	ld.shared.f32 	%f240, [%r8+16];
	ld.shared.f32 	%f241, [_ZZ13_lenet_fusionPfS_PKfS1_S_S1_S1_S_S_S_S_S_S_S_S_PiiE5ker_s+16];
	fma.rn.f32 	%f242, %f240, %f241, %f239;
	ld.shared.f32 	%f243, [%r8+112];
	ld.shared.f32 	%f244, [_ZZ13_lenet_fusionPfS_PKfS1_S_S1_S1_S_S_S_S_S_S_S_S_PiiE5ker_s+20];
	fma.rn.f32 	%f245, %f243, %f244, %f242;
	ld.shared.f32 	%f246, [%r8+116];
	ld.shared.f32 	%f247, [_ZZ13_lenet_fusionPfS_PKfS1_S_S1_S1_S_S_S_S_S_S_S_S_PiiE5ker_s+24];
	fma.rn.f32 	%f248, %f246, %f247, %f245;
	ld.shared.f32 	%f249, [%r8+120];
	ld.shared.f32 	%f250, [_ZZ13_lenet_fusionPfS_PKfS1_S_S1_S1_S_S_S_S_S_S_S_S_PiiE5ker_s+28];
	fma.rn.f32 	%f251, %f249, %f250, %f248;
	ld.shared.f32 	%f252, [%r8+124];
	ld.shared.f32 	%f253, [_ZZ13_lenet_fusionPfS_PKfS1_S_S1_S1_S_S_S_S_S_S_S_S_PiiE5ker_s+32];
	fma.rn.f32 	%f254, %f252, %f253, %f251;
	ld.shared.f32 	%f255, [%r8+128];
	ld.shared.f32 	%f256, [_ZZ13_lenet_fusionPfS_PKfS1_S_S1_S1_S_S_S_S_S_S_S_S_PiiE5ker_s+36];
	fma.rn.f32 	%f257, %f255, %f256, %f254;
	ld.shared.f32 	%f258, [%r8+224];
	ld.shared.f32 	%f259, [_ZZ13_lenet_fusionPfS_PKfS1_S_S1_S1_S_S_S_S_S_S_S_S_PiiE5ker_s+40];
	fma.rn.f32 	%f260, %f258, %f259, %f257;
	ld.shared.f32 	%f261, [%r8+228];
	ld.shared.f32 	%f262, [_ZZ13_lenet_fusionPfS_PKfS1_S_S1_S1_S_S_S_S_S_S_S_S_PiiE5ker_s+44];
	fma.rn.f32 	%f263, %f261, %f262, %f260;
	ld.shared.f32 	%f264, [%r8+232];
	ld.shared.f32 	%f265, [_ZZ13_lenet_fusionPfS_PKfS1_S_S1_S1_S_S_S_S_S_S_S_S_PiiE5ker_s+48];
	fma.rn.f32 	%f266, %f264, %f265, %f263;
	ld.shared.f32 	%f267, [%r8+236];
	ld.shared.f32 	%f268, [_ZZ13_lenet_fusionPfS_PKfS1_S_S1_S1_S_S_S_S_S_S_S_S_PiiE5ker_s+52];
	fma.rn.f32 	%f269, %f267, %f268, %f266;
	ld.shared.f32 	%f270, [%r8+240];
	ld.shared.f32 	%f271, [_ZZ13_lenet_fusionPfS_PKfS1_S_S1_S1_S_S_S_S_S_S_S_S_PiiE5ker_s+56];
	fma.rn.f32 	%f272, %f270, %f271, %f269;
	ld.shared.f32 	%f273, [%r8+336];
	ld.shared.f32 	%f274, [_ZZ13_lenet_fusionPfS_PKfS1_S_S1_S1_S_S_S_S_S_S_S_S_PiiE5ker_s+60];
	fma.rn.f32 	%f275, %f273, %f274, %f272;
	ld.shared.f32 	%f276, [%r8+340];
	ld.shared.f32 	%f277, [_ZZ13_lenet_fusionPfS_PKfS1_S_S1_S1_S_S_S_S_S_S_S_S_PiiE5ker_s+64];
	fma.rn.f32 	%f278, %f276, %f277, %f275;
	ld.shared.f32 	%f279, [%r8+344];
	ld.shared.f32 	%f280, [_ZZ13_lenet_fusionPfS_PKfS1_S_S1_S1_S_S_S_S_S_S_S_S_PiiE5ker_s+68];
	fma.rn.f32 	%f281, %f279, %f280, %f278;
	ld.shared.f32 	%f282, [%r8+348];
	ld.shared.f32 	%f283, [_ZZ13_lenet_fusionPfS_PKfS1_S_S1_S1_S_S_S_S_S_S_S_S_PiiE5ker_s+72];
	fma.rn.f32 	%f284, %f282, %f283, %f281;
	ld.shared.f32 	%f285, [%r8+352];
	ld.shared.f32 	%f286, [_ZZ13_lenet_fusionPfS_PKfS1_S_S1_S1_S_S_S_S_S_S_S_S_PiiE5ker_s+76];
	fma.rn.f32 	%f287, %f285, %f286, %f284;
	ld.shared.f32 	%f288, [%r8+448];
	ld.shared.f32 	%f289, [_ZZ13_lenet_fusionPfS_PKfS1_S_S1_S1_S_S_S_S_S_S_S_S_PiiE5ker_s+80];
	fma.rn.f32 	%f290, %f288, %f289, %f287;
	ld.shared.f32 	%f291, [%r8+452];
	ld.shared.f32 	%f292, [_ZZ13_lenet_fusionPfS_PKfS1_S_S1_S1_S_S_S_S_S_S_S_S_PiiE5ker_s+84];
	fma.rn.f32 	%f293, %f291, %f292, %f290;
	ld.shared.f32 	%f294, [%r8+456];
	ld.shared.f32 	%f295, [_ZZ13_lenet_fusionPfS_PKfS1_S_S1_S1_S_S_S_S_S_S_S_S_PiiE5ker_s+88];
	fma.rn.f32 	%f296, %f294, %f295, %f293;
	ld.shared.f32 	%f297, [%r8+460];
	ld.shared.f32 	%f298, [_ZZ13_lenet_fusionPfS_PKfS1_S_S1_S1_S_S_S_S_S_S_S_S_PiiE5ker_s+92];
	fma.rn.f32 	%f299, %f297, %f298, %f296;
	ld.shared.f32 	%f300, [%r8+464];
	ld.shared.f32 	%f301, [_ZZ13_lenet_fusionPfS_PKfS1_S_S1_S1_S_S_S_S_S_S_S_S_PiiE5ker_s+96];
	fma.rn.f32 	%f854, %f300, %f301, %f299;
$L__BB8_26:
	@%p7 bra 	$L__BB8_28;
	add.f32 	%f302, %f7, %f854;
	st.shared.f32 	[%r10], %f302;
$L__BB8_28:
	bar.sync 	0;
	@%p9 bra 	$L__BB8_30;
	ld.shared.f32 	%f303, [%r11];
	max.f32 	%f304, %f303, 0f00000000;
	ld.shared.f32 	%f305, [%r11+4];
	max.f32 	%f306, %f304, %f305;
	ld.shared.f32 	%f307, [%r11+112];
	max.f32 	%f308, %f306, %f307;
	ld.shared.f32 	%f309, [%r11+116];
	max.f32 	%f310, %f308, %f309;
	st.shared.f32 	[%r12+1152], %f310;
$L__BB8_30:
	ld.global.nc.f32 	%f10, [%rd1+12];
	@%p10 bra 	$L__BB8_32;
	ld.global.nc.f32 	%f311, [%rd8+300];
	st.shared.f32 	[%r5], %f311;
$L__BB8_32:
	bar.sync 	0;
	@%p6 bra 	$L__BB8_34;
	ld.global.f32 	%f312, [%rd7];
	st.shared.f32 	[%r8], %f312;
$L__BB8_34:
	bar.sync 	0;
	mov.f32 	%f855, 0f00000000;
	@%p7 bra 	$L__BB8_36;
	ld.shared.f32 	%f314, [%r8];
	ld.shared.f32 	%f315, [_ZZ13_lenet_fusionPfS_PKfS1_S_S1_S1_S_S_S_S_S_S_S_S_PiiE5ker_s];
	fma.rn.f32 	%f316, %f314, %f315, 0f00000000;
	ld.shared.f32 	%f317, [%r8+4];
	ld.shared.f32 	%f318, [_ZZ13_lenet_fusionPfS_PKfS1_S_S1_S1_S_S_S_S_S_S_S_S_PiiE5ker_s+4];
	fma.rn.f32 	%f319, %f317, %f318, %f316;
	ld.shared.f32 	%f320, [%r8+8];
	ld.shared.f32 	%f321, [_ZZ13_lenet_fusionPfS_PKfS1_S_S1_S1_S_S_S_S_S_S_S_S_PiiE5ker_s+8];
	fma.rn.f32 	%f322, %f320, %f321, %f319;
	ld.shared.f32 	%f323, [%r8+12];
	ld.shared.f32 	%f324, [_ZZ13_lenet_fusionPfS_PKfS1_S_S1_S1_S_S_S_S_S_S_S_S_PiiE5ker_s+12];
	fma.rn.f32 	%f325, %f323, %f324, %f322;
	ld.shared.f32 	%f326, [%r8+16];
	ld.shared.f32 	%f327, [_ZZ13_lenet_fusionPfS_PKfS1_S_S1_S1_S_S_S_S_S_S_S_S_PiiE5ker_s+16];
	fma.rn.f32 	%f328, %f326, %f327, %f325;
	ld.shared.f32 	%f329, [%r8+112];
	ld.shared.f32 	%f330, [_ZZ13_lenet_fusionPfS_PKfS1_S_S1_S1_S_S_S_S_S_S_S_S_PiiE5ker_s+20];
	fma.rn.f32 	%f331, %f329, %f330, %f328;
	ld.shared.f32 	%f332, [%r8+116];
	ld.shared.f32 	%f333, [_ZZ13_lenet_fusionPfS_PKfS1_S_S1_S1_S_S_S_S_S_S_S_S_PiiE5ker_s+24];
	fma.rn.f32 	%f334, %f332, %f333, %f331;
	ld.shared.f32 	%f335, [%r8+120];
	ld.shared.f32 	%f336, [_ZZ13_lenet_fusionPfS_PKfS1_S_S1_S1_S_S_S_S_S_S_S_S_PiiE5ker_s+28];
	fma.rn.f32 	%f337, %f335, %f336, %f334;
	ld.shared.f32 	%f338, [%r8+124];
	ld.shared.f32 	%f339, [_ZZ13_lenet_fusionPfS_PKfS1_S_S1_S1_S_S_S_S_S_S_S_S_PiiE5ker_s+32];
	fma.rn.f32 	%f340, %f338, %f339, %f337;
	ld.shared.f32 	%f341, [%r8+128];
	ld.shared.f32 	%f342, [_ZZ13_lenet_fusionPfS_PKfS1_S_S1_S1_S_S_S_S_S_S_S_S_PiiE5ker_s+36];
	fma.rn.f32 	%f343, %f341, %f342, %f340;
	ld.shared.f32 	%f344, [%r8+224];
	ld.shared.f32 	%f345, [_ZZ13_lenet_fusionPfS_PKfS1_S_S1_S1_S_S_S_S_S_S_S_S_PiiE5ker_s+40];
	fma.rn.f32 	%f346, %f344, %f345, %f343;
	ld.shared.f32 	%f347, [%r8+228];
	ld.shared.f32 	%f348, [_ZZ13_lenet_fusionPfS_PKfS1_S_S1_S1_S_S_S_S_S_S_S_S_PiiE5ker_s+44];
	fma.rn.f32 	%f349, %f347, %f348, %f346;
	ld.shared.f32 	%f350, [%r8+232];
	ld.shared.f32 	%f351, [_ZZ13_lenet_fusionPfS_PKfS1_S_S1_S1_S_S_S_S_S_S_S_S_PiiE5ker_s+48];
	fma.rn.f32 	%f352, %f350, %f351, %f349;
	ld.shared.f32 	%f353, [%r8+236];
	ld.shared.f32 	%f354, [_ZZ13_lenet_fusionPfS_PKfS1_S_S1_S1_S_S_S_S_S_S_S_S_PiiE5ker_s+52];
	fma.rn.f32 	%f355, %f353, %f354, %f352;
	ld.shared.f32 	%f356, [%r8+240];
	ld.shared.f32 	%f357, [_ZZ13_lenet_fusionPfS_PKfS1_S_S1_S1_S_S_S_S_S_S_S_S_PiiE5ker_s+56];
	fma.rn.f32 	%f358, %f356, %f357, %f355;
	ld.shared.f32 	%f359, [%r8+336];
	ld.shared.f32 	%f360, [_ZZ13_lenet_fusionPfS_PKfS1_S_S1_S1_S_S_S_S_S_S_S_S_PiiE5ker_s+60];
	fma.rn.f32 	%f361, %f359, %f360, %f358;
	ld.shared.f32 	%f362, [%r8+340];
	ld.shared.f32 	%f363, [_ZZ13_lenet_fusionPfS_PKfS1_S_S1_S1_S_S_S_S_S_S_S_S_PiiE5ker_s+64];
	fma.rn.f32 	%f364, %f362, %f363, %f361;
	ld.shared.f32 	%f365, [%r8+344];
	ld.shared.f32 	%f366, [_ZZ13_lenet_fusionPfS_PKfS1_S_S1_S1_S_S_S_S_S_S_S_S_PiiE5ker_s+68];
	fma.rn.f32 	%f367, %f365, %f366, %f364;
	ld.shared.f32 	%f368, [%r8+348];
	ld.shared.f32 	%f369, [_ZZ13_lenet_fusionPfS_PKfS1_S_S1_S1_S_S_S_S_S_S_S_S_PiiE5ker_s+72];
	fma.rn.f32 	%f370, %f368, %f369, %f367;
	ld.shared.f32 	%f371, [%r8+352];
	ld.shared.f32 	%f372, [_ZZ13_lenet_fusionPfS_PKfS1_S_S1_S1_S_S_S_S_S_S_S_S_PiiE5ker_s+76];
	fma.rn.f32 	%f373, %f371, %f372, %f370;
	ld.shared.f32 	%f374, [%r8+448];
	ld.shared.f32 	%f375, [_ZZ13_lenet_fusionPfS_PKfS1_S_S1_S1_S_S_S_S_S_S_S_S_PiiE5ker_s+80];
	fma.rn.f32 	%f376, %f374, %f375, %f373;
	ld.shared.f32 	%f377, [%r8+452];
	ld.shared.f32 	%f378, [_ZZ13_lenet_fusionPfS_PKfS1_S_S1_S1_S_S_S_S_S_S_S_S_PiiE5ker_s+84];
	fma.rn.f32 	%f379, %f377, %f378, %f376;
	ld.shared.f32 	%f380, [%r8+456];
	ld.shared.f32 	%f381, [_ZZ13_lenet_fusionPfS_PKfS1_S_S1_S1_S_S_S_S_S_S_S_S_PiiE5ker_s+88];
	fma.rn.f32 	%f382, %f380, %f381, %f379;
	ld.shared.f32 	%f383, [%r8+460];
	ld.shared.f32 	%f384, [_ZZ13_lenet_fusionPfS_PKfS1_S_S1_S1_S_S_S_S_S_S_S_S_PiiE5ker_s+92];
	fma.rn.f32 	%f385, %f383, %f384, %f382;
	ld.shared.f32 	%f386, [%r8+464];
	ld.shared.f32 	%f387, [_ZZ13_lenet_fusionPfS_PKfS1_S_S1_S1_S_S_S_S_S_S_S_S_PiiE5ker_s+96];
	fma.rn.f32 	%f855, %f386, %f387, %f385;
$L__BB8_36:
	@%p7 bra 	$L__BB8_38;
	add.f32 	%f388, %f10, %f855;
	st.shared.f32 	[%r10], %f388;
$L__BB8_38:
	bar.sync 	0;
	@%p9 bra 	$L__BB8_40;
	ld.shared.f32 	%f389, [%r11];
	max.f32 	%f390, %f389, 0f00000000;
	ld.shared.f32 	%f391, [%r11+4];
	max.f32 	%f392, %f390, %f391;
	ld.shared.f32 	%f393, [%r11+112];
	max.f32 	%f394, %f392, %f393;
	ld.shared.f32 	%f395, [%r11+116];
	max.f32 	%f396, %f394, %f395;
	st.shared.f32 	[%r12+1728], %f396;
$L__BB8_40:
	ld.global.nc.f32 	%f13, [%rd1+16];
	@%p10 bra 	$L__BB8_42;
	ld.global.nc.f32 	%f397, [%rd8+400];
	st.shared.f32 	[%r5], %f397;
$L__BB8_42:
	bar.sync 	0;
	@%p6 bra 	$L__BB8_44;
	ld.global.f32 	%f398, [%rd7];
	st.shared.f32 	[%r8], %f398;
$L__BB8_44:
	bar.sync 	0;
	mov.f32 	%f856, 0f00000000;
	@%p7 bra 	$L__BB8_46;
	ld.shared.f32 	%f400, [%r8];
	ld.shared.f32 	%f401, [_ZZ13_lenet_fusionPfS_PKfS1_S_S1_S1_S_S_S_S_S_S_S_S_PiiE5ker_s];
	fma.rn.f32 	%f402, %f400, %f401, 0f00000000;
	ld.shared.f32 	%f403, [%r8+4];
	ld.shared.f32 	%f404, [_ZZ13_lenet_fusionPfS_PKfS1_S_S1_S1_S_S_S_S_S_S_S_S_PiiE5ker_s+4];
	fma.rn.f32 	%f405, %f403, %f404, %f402;
	ld.shared.f32 	%f406, [%r8+8];
	ld.shared.f32 	%f407, [_ZZ13_lenet_fusionPfS_PKfS1_S_S1_S1_S_S_S_S_S_S_S_S_PiiE5ker_s+8];
	fma.rn.f32 	%f408, %f406, %f407, %f405;
	ld.shared.f32 	%f409, [%r8+12];
	ld.shared.f32 	%f410, [_ZZ13_lenet_fusionPfS_PKfS1_S_S1_S1_S_S_S_S_S_S_S_S_PiiE5ker_s+12];
	fma.rn.f32 	%f411, %f409, %f410, %f408;
	ld.shared.f32 	%f412, [%r8+16];
	ld.shared.f32 	%f413, [_ZZ13_lenet_fusionPfS_PKfS1_S_S1_S1_S_S_S_S_S_S_S_S_PiiE5ker_s+16];
	fma.rn.f32 	%f414, %f412, %f413, %f411;
	ld.shared.f32 	%f415, [%r8+112];
	ld.shared.f32 	%f416, [_ZZ13_lenet_fusionPfS_PKfS1_S_S1_S1_S_S_S_S_S_S_S_S_PiiE5ker_s+20];
	fma.rn.f32 	%f417, %f415, %f416, %f414;
	ld.shared.f32 	%f418, [%r8+116];
	ld.shared.f32 	%f419, [_ZZ13_lenet_fusionPfS_PKfS1_S_S1_S1_S_S_S_S_S_S_S_S_PiiE5ker_s+24];
	fma.rn.f32 	%f420, %f418, %f419, %f417;
	ld.shared.f32 	%f421, [%r8+120];
	ld.shared.f32 	%f422, [_ZZ13_lenet_fusionPfS_PKfS1_S_S1_S1_S_S_S_S_S_S_S_S_PiiE5ker_s+28];
	fma.rn.f32 	%f423, %f421, %f422, %f420;
	ld.shared.f32 	%f424, [%r8+124];
	ld.shared.f32 	%f425, [_ZZ13_lenet_fusionPfS_PKfS1_S_S1_S1_S_S_S_S_S_S_S_S_PiiE5ker_s+32];
	fma.rn.f32 	%f426, %f424, %f425, %f423;
	ld.shared.f32 	%f427, [%r8+128];
	ld.shared.f32 	%f428, [_ZZ13_lenet_fusionPfS_PKfS1_S_S1_S1_S_S_S_S_S_S_S_S_PiiE5ker_s+36];
	fma.rn.f32 	%f429, %f427, %f428, %f426;
	ld.shared.f32 	%f430, [%r8+224];
	ld.shared.f32 	%f431, [_ZZ13_lenet_fusionPfS_PKfS1_S_S1_S1_S_S_S_S_S_S_S_S_PiiE5ker_s+40];
	fma.rn.f32 	%f432, %f430, %f431, %f429;
	ld.shared.f32 	%f433, [%r8+228];
	ld.shared.f32 	%f434, [_ZZ13_lenet_fusionPfS_PKfS1_S_S1_S1_S_S_S_S_S_S_S_S_PiiE5ker_s+44];
	fma.rn.f32 	%f435, %f433, %f434, %f432;
	ld.shared.f32 	%f436, [%r8+232];
	ld.shared.f32 	%f437, [_ZZ13_lenet_fusionPfS_PKfS1_S_S1_S1_S_S_S_S_S_S_S_S_PiiE5ker_s+48];
	fma.rn.f32 	%f438, %f436, %f437, %f435;
	ld.shared.f32 	%f439, [%r8+236];
	ld.shared.f32 	%f440, [_ZZ13_lenet_fusionPfS_PKfS1_S_S1_S1_S_S_S_S_S_S_S_S_PiiE5ker_s+52];
	fma.rn.f32 	%f441, %f439, %f440, %f438;
	ld.shared.f32 	%f442, [%r8+240];
	ld.shared.f32 	%f443, [_ZZ13_lenet_fusionPfS_PKfS1_S_S1_S1_S_S_S_S_S_S_S_S_PiiE5ker_s+56];
	fma.rn.f32 	%f444, %f442, %f443, %f441;
	ld.shared.f32 	%f445, [%r8+336];
	ld.shared.f32 	%f446, [_ZZ13_lenet_fusionPfS_PKfS1_S_S1_S1_S_S_S_S_S_S_S_S_PiiE5ker_s+60];
	fma.rn.f32 	%f447, %f445, %f446, %f444;
	ld.shared.f32 	%f448, [%r8+340];
	ld.shared.f32 	%f449, [_ZZ13_lenet_fusionPfS_PKfS1_S_S1_S1_S_S_S_S_S_S_S_S_PiiE5ker_s+64];
	fma.rn.f32 	%f450, %f448, %f449, %f447;
	ld.shared.f32 	%f451, [%r8+344];
	ld.shared.f32 	%f452, [_ZZ13_lenet_fusionPfS_PKfS1_S_S1_S1_S_S_S_S_S_S_S_S_PiiE5ker_s+68];
	fma.rn.f32 	%f453, %f451, %f452, %f450;
	ld.shared.f32 	%f454, [%r8+348];
	ld.shared.f32 	%f455, [_ZZ13_lenet_fusionPfS_PKfS1_S_S1_S1_S_S_S_S_S_S_S_S_PiiE5ker_s+72];
	fma.rn.f32 	%f456, %f454, %f455, %f453;
	ld.shared.f32 	%f457, [%r8+352];
	ld.shared.f32 	%f458, [_ZZ13_lenet_fusionPfS_PKfS1_S_S1_S1_S_S_S_S_S_S_S_S_PiiE5ker_s+76];
	fma.rn.f32 	%f459, %f457, %f458, %f456;
	ld.shared.f32 	%f460, [%r8+448];
	ld.shared.f32 	%f461, [_ZZ13_lenet_fusionPfS_PKfS1_S_S1_S1_S_S_S_S_S_S_S_S_PiiE5ker_s+80];
	fma.rn.f32 	%f462, %f460, %f461, %f459;
	ld.shared.f32 	%f463, [%r8+452];
	ld.shared.f32 	%f464, [_ZZ13_lenet_fusionPfS_PKfS1_S_S1_S1_S_S_S_S_S_S_S_S_PiiE5ker_s+84];
	fma.rn.f32 	%f465, %f463, %f464, %f462;
	ld.shared.f32 	%f466, [%r8+456];
	ld.shared.f32 	%f467, [_ZZ13_lenet_fusionPfS_PKfS1_S_S1_S1_S_S_S_S_S_S_S_S_PiiE5ker_s+88];
	fma.rn.f32 	%f468, %f466, %f467, %f465;
	ld.shared.f32 	%f469, [%r8+460];
	ld.shared.f32 	%f470, [_ZZ13_lenet_fusionPfS_PKfS1_S_S1_S1_S_S_S_S_S_S_S_S_PiiE5ker_s+92];
	fma.rn.f32 	%f471, %f469, %f470, %f468;
	ld.shared.f32 	%f472, [%r8+464];
	ld.shared.f32 	%f473, [_ZZ13_lenet_fusionPfS_PKfS1_S_S1_S1_S_S_S_S_S_S_S_S_PiiE5ker_s+96];
	fma.rn.f32 	%f856, %f472, %f473, %f471;
$L__BB8_46:
	@%p7 bra 	$L__BB8_48;
	add.f32 	%f474, %f13, %f856;
	st.shared.f32 	[%r10], %f474;
$L__BB8_48:
	bar.sync 	0;
	@%p9 bra 	$L__BB8_50;
	ld.shared.f32 	%f475, [%r11];
	max.f32 	%f476, %f475, 0f00000000;
	ld.shared.f32 	%f477, [%r11+4];
	max.f32 	%f478, %f476, %f477;
	ld.shared.f32 	%f479, [%r11+112];
	max.f32 	%f480, %f478, %f479;
	ld.shared.f32 	%f481, [%r11+116];
	max.f32 	%f482, %f480, %f481;
	st.shared.f32 	[%r12+2304], %f482;
$L__BB8_50:
	ld.global.nc.f32 	%f16, [%rd1+20];
	@%p10 bra 	$L__BB8_52;
	ld.global.nc.f32 	%f483, [%rd8+500];
	st.shared.f32 	[%r5], %f483;
$L__BB8_52:
	bar.sync 	0;
	@%p6 bra 	$L__BB8_54;
	ld.global.f32 	%f484, [%rd7];
	st.shared.f32 	[%r8], %f484;
$L__BB8_54:
	bar.sync 	0;
	mov.f32 	%f857, 0f00000000;
	@%p7 bra 	$L__BB8_56;
	ld.shared.f32 	%f486, [%r8];
	ld.shared.f32 	%f487, [_ZZ13_lenet_fusionPfS_PKfS1_S_S1_S1_S_S_S_S_S_S_S_S_PiiE5ker_s];
	fma.rn.f32 	%f488, %f486, %f487, 0f00000000;
	ld.shared.f32 	%f489, [%r8+4];
	ld.shared.f32 	%f490, [_ZZ13_lenet_fusionPfS_PKfS1_S_S1_S1_S_S_S_S_S_S_S_S_PiiE5ker_s+4];
	fma.rn.f32 	%f491, %f489, %f490, %f488;
	ld.shared.f32 	%f492, [%r8+8];
	ld.shared.f32 	%f493, [_ZZ13_lenet_fusionPfS_PKfS1_S_S1_S1_S_S_S_S_S_S_S_S_PiiE5ker_s+8];
	fma.rn.f32 	%f494, %f492, %f493, %f491;
	ld.shared.f32 	%f495, [%r8+12];
	ld.shared.f32 	%f496, [_ZZ13_lenet_fusionPfS_PKfS1_S_S1_S1_S_S_S_S_S_S_S_S_PiiE5ker_s+12];
	fma.rn.f32 	%f497, %f495, %f496, %f494;
	ld.shared.f32 	%f498, [%r8+16];
	ld.shared.f32 	%f499, [_ZZ13_lenet_fusionPfS_PKfS1_S_S1_S1_S_S_S_S_S_S_S_S_PiiE5ker_s+16];
	fma.rn.f32 	%f500, %f498, %f499, %f497;
	ld.shared.f32 	%f501, [%r8+112];
	ld.shared.f32 	%f502, [_ZZ13_lenet_fusionPfS_PKfS1_S_S1_S1_S_S_S_S_S_S_S_S_PiiE5ker_s+20];
	fma.rn.f32 	%f503, %f501, %f502, %f500;
	ld.shared.f32 	%f504, [%r8+116];
	ld.shared.f32 	%f505, [_ZZ13_lenet_fusionPfS_PKfS1_S_S1_S1_S_S_S_S_S_S_S_S_PiiE5ker_s+24];
	fma.rn.f32 	%f506, %f504, %f505, %f503;
	ld.shared.f32 	%f507, [%r8+120];
	ld.shared.f32 	%f508, [_ZZ13_lenet_fusionPfS_PKfS1_S_S1_S1_S_S_S_S_S_S_S_S_PiiE5ker_s+28];
	fma.rn.f32 	%f509, %f507, %f508, %f506;
	ld.shared.f32 	%f510, [%r8+124];
	ld.shared.f32 	%f511, [_ZZ13_lenet_fusionPfS_PKfS1_S_S1_S1_S_S_S_S_S_S_S_S_PiiE5ker_s+32];
	fma.rn.f32 	%f512, %f510, %f511, %f509;
	ld.shared.f32 	%f513, [%r8+128];
	ld.shared.f32 	%f514, [_ZZ13_lenet_fusionPfS_PKfS1_S_S1_S1_S_S_S_S_S_S_S_S_PiiE5ker_s+36];
	fma.rn.f32 	%f515, %f513, %f514, %f512;
	ld.shared.f32 	%f516, [%r8+224];
	ld.shared.f32 	%f517, [_ZZ13_lenet_fusionPfS_PKfS1_S_S1_S1_S_S_S_S_S_S_S_S_PiiE5ker_s+40];
	fma.rn.f32 	%f518, %f516, %f517, %f515;
	ld.shared.f32 	%f519, [%r8+228];
	ld.shared.f32 	%f520, [_ZZ13_lenet_fusionPfS_PKfS1_S_S1_S1_S_S_S_S_S_S_S_S_PiiE5ker_s+44];
	fma.rn.f32 	%f521, %f519, %f520, %f518;
	ld.shared.f32 	%f522, [%r8+232];
	ld.shared.f32 	%f523, [_ZZ13_lenet_fusionPfS_PKfS1_S_S1_S1_S_S_S_S_S_S_S_S_PiiE5ker_s+48];
	fma.rn.f32 	%f524, %f522, %f523, %f521;
	ld.shared.f32 	%f525, [%r8+236];
	ld.shared.f32 	%f526, [_ZZ13_lenet_fusionPfS_PKfS1_S_S1_S1_S_S_S_S_S_S_S_S_PiiE5ker_s+52];
	fma.rn.f32 	%f527, %f525, %f526, %f524;
	ld.shared.f32 	%f528, [%r8+240];
	ld.shared.f32 	%f529, [_ZZ13_lenet_fusionPfS_PKfS1_S_S1_S1_S_S_S_S_S_S_S_S_PiiE5ker_s+56];
	fma.rn.f32 	%f530, %f528, %f529, %f527;
	ld.shared.f32 	%f531, [%r8+336];
	ld.shared.f32 	%f532, [_ZZ13_lenet_fusionPfS_PKfS1_S_S1_S1_S_S_S_S_S_S_S_S_PiiE5ker_s+60];
	fma.rn.f32 	%f533, %f531, %f532, %f530;
	ld.shared.f32 	%f534, [%r8+340];
	ld.shared.f32 	%f535, [_ZZ13_lenet_fusionPfS_PKfS1_S_S1_S1_S_S_S_S_S_S_S_S_PiiE5ker_s+64];
	fma.rn.f32 	%f536, %f534, %f535, %f533;
	ld.shared.f32 	%f537, [%r8+344];
	ld.shared.f32 	%f538, [_ZZ13_lenet_fusionPfS_PKfS1_S_S1_S1_S_S_S_S_S_S_S_S_PiiE5ker_s+68];
	fma.rn.f32 	%f539, %f537, %f538, %f536;
	ld.shared.f32 	%f540, [%r8+348];
	ld.shared.f32 	%f541, [_ZZ13_lenet_fusionPfS_PKfS1_S_S1_S1_S_S_S_S_S_S_S_S_PiiE5ker_s+72];
	fma.rn.f32 	%f542, %f540, %f541, %f539;
	ld.shared.f32 	%f543, [%r8+352];
	ld.shared.f32 	%f544, [_ZZ13_lenet_fusionPfS_PKfS1_S_S1_S1_S_S_S_S_S_S_S_S_PiiE5ker_s+76];
	fma.rn.f32 	%f545, %f543, %f544, %f542;
	ld.shared.f32 	%f546, [%r8+448];
	ld.shared.f32 	%f547, [_ZZ13_lenet_fusionPfS_PKfS1_S_S1_S1_S_S_S_S_S_S_S_S_PiiE5ker_s+80];
	fma.rn.f32 	%f548, %f546, %f547, %f545;
	ld.shared.f32 	%f549, [%r8+452];
	ld.shared.f32 	%f550, [_ZZ13_lenet_fusionPfS_PKfS1_S_S1_S1_S_S_S_S_S_S_S_S_PiiE5ker_s+84];
	fma.rn.f32 	%f551, %f549, %f550, %f548;
	ld.shared.f32 	%f552, [%r8+456];
	ld.shared.f32 	%f553, [_ZZ13_lenet_fusionPfS_PKfS1_S_S1_S1_S_S_S_S_S_S_S_S_PiiE5ker_s+88];
	fma.rn.f32 	%f554, %f552, %f553, %f551;
	ld.shared.f32 	%f555, [%r8+460];
	ld.shared.f32 	%f556, [_ZZ13_lenet_fusionPfS_PKfS1_S_S1_S1_S_S_S_S_S_S_S_S_PiiE5ker_s+92];
	fma.rn.f32 	%f557, %f555, %f556, %f554;
	ld.shared.f32 	%f558, [%r8+464];
	ld.shared.f32 	%f559, [_ZZ13_lenet_fusionPfS_PKfS1_S_S1_S1_S_S_S_S_S_S_S_S_PiiE5ker_s+96];
	fma.rn.f32 	%f857, %f558, %f559, %f557;
$L__BB8_56:
	@%p7 bra 	$L__BB8_58;
	add.f32 	%f560, %f16, %f857;
	st.shared.f32 	[%r10], %f560;
$L__BB8_58:
	bar.sync 	0;
	@%p9 bra 	$L__BB8_60;
	ld.shared.f32 	%f561, [%r11];
	max.f32 	%f562, %f561, 0f00000000;
	ld.shared.f32 	%f563, [%r11+4];
	max.f32 	%f564, %f562, %f563;
	ld.shared.f32 	%f565, [%r11+112];
	max.f32 	%f566, %f564, %f565;
	ld.shared.f32 	%f567, [%r11+116];
	max.f32 	%f568, %f566, %f567;
	st.shared.f32 	[%r12+2880], %f568;
$L__BB8_60:
	bar.sync 	0;
	or.b32  	%r72, %r238, %r54;
	and.b32  	%r13, %r72, 1016;
	and.b32  	%r14, %r72, 1020;
	shl.b32 	%r73, %r238, 3;
	sub.s32 	%r15, %r7, %r73;
	cvta.to.global.u64 	%rd9, %rd37;
	cvta.to.global.u64 	%rd10, %rd36;
	mov.b32 	%r227, 0;
$L__BB8_61:
	mul.wide.u32 	%rd52, %r227, 4;
	add.s64 	%rd53, %rd9, %rd52;
	ld.global.nc.f32 	%f19, [%rd53];
	mad.lo.s32 	%r228, %r227, 150, %r4;
	mov.f32 	%f859, 0f00000000;
	mov.b32 	%r230, 0;
	mov.u32 	%r229, %r12;
$L__BB8_62:
	mul.wide.u32 	%rd54, %r228, 4;
	add.s64 	%rd11, %rd10, %rd54;
	@%p10 bra 	$L__BB8_64;
	ld.global.nc.f32 	%f570, [%rd11];
	st.shared.f32 	[%r5], %f570;
$L__BB8_64:
	bar.sync 	0;
	@%p9 bra 	$L__BB8_66;
	ld.shared.f32 	%f571, [%r229];
	st.shared.f32 	[%r8], %f571;
$L__BB8_66:
	setp.ne.s32 	%p37, %r13, 0;
	bar.sync 	0;
	@%p37 bra 	$L__BB8_68;
	ld.shared.f32 	%f572, [%r8];
	ld.shared.f32 	%f573, [_ZZ13_lenet_fusionPfS_PKfS1_S_S1_S1_S_S_S_S_S_S_S_S_PiiE5ker_s];
	fma.rn.f32 	%f574, %f572, %f573, %f859;
	ld.shared.f32 	%f575, [%r8+4];
	ld.shared.f32 	%f576, [_ZZ13_lenet_fusionPfS_PKfS1_S_S1_S1_S_S_S_S_S_S_S_S_PiiE5ker_s+4];
	fma.rn.f32 	%f577, %f575, %f576, %f574;
	ld.shared.f32 	%f578, [%r8+8];
	ld.shared.f32 	%f579, [_ZZ13_lenet_fusionPfS_PKfS1_S_S1_S1_S_S_S_S_S_S_S_S_PiiE5ker_s+8];
	fma.rn.f32 	%f580, %f578, %f579, %f577;
	ld.shared.f32 	%f581, [%r8+12];
	ld.shared.f32 	%f582, [_ZZ13_lenet_fusionPfS_PKfS1_S_S1_S1_S_S_S_S_S_S_S_S_PiiE5ker_s+12];
	fma.rn.f32 	%f583, %f581, %f582, %f580;
	ld.shared.f32 	%f584, [%r8+16];
	ld.shared.f32 	%f585, [_ZZ13_lenet_fusionPfS_PKfS1_S_S1_S1_S_S_S_S_S_S_S_S_PiiE5ker_s+16];
	fma.rn.f32 	%f586, %f584, %f585, %f583;
	ld.shared.f32 	%f587, [%r8+112];
	ld.shared.f32 	%f588, [_ZZ13_lenet_fusionPfS_PKfS1_S_S1_S1_S_S_S_S_S_S_S_S_PiiE5ker_s+20];
	fma.rn.f32 	%f589, %f587, %f588, %f586;
	ld.shared.f32 	%f590, [%r8+116];
	ld.shared.f32 	%f591, [_ZZ13_lenet_fusionPfS_PKfS1_S_S1_S1_S_S_S_S_S_S_S_S_PiiE5ker_s+24];
	fma.rn.f32 	%f592, %f590, %f591, %f589;
	ld.shared.f32 	%f593, [%r8+120];
	ld.shared.f32 	%f594, [_ZZ13_lenet_fusionPfS_PKfS1_S_S1_S1_S_S_S_S_S_S_S_S_PiiE5ker_s+28];
	fma.rn.f32 	%f595, %f593, %f594, %f592;
	ld.shared.f32 	%f596, [%r8+124];
	ld.shared.f32 	%f597, [_ZZ13_lenet_fusionPfS_PKfS1_S_S1_S1_S_S_S_S_S_S_S_S_PiiE5ker_s+32];
	fma.rn.f32 	%f598, %f596, %f597, %f595;
	ld.shared.f32 	%f599, [%r8+128];
	ld.shared.f32 	%f600, [_ZZ13_lenet_fusionPfS_PKfS1_S_S1_S1_S_S_S_S_S_S_S_S_PiiE5ker_s+36];
	fma.rn.f32 	%f601, %f599, %f600, %f598;
	ld.shared.f32 	%f602, [%r8+224];
	ld.shared.f32 	%f603, [_ZZ13_lenet_fusionPfS_PKfS1_S_S1_S1_S_S_S_S_S_S_S_S_PiiE5ker_s+40];
	fma.rn.f32 	%f604, %f602, %f603, %f601;
	ld.shared.f32 	%f605, [%r8+228];
	ld.shared.f32 	%f606, [_ZZ13_lenet_fusionPfS_PKfS1_S_S1_S1_S_S_S_S_S_S_S_S_PiiE5ker_s+44];
	fma.rn.f32 	%f607, %f605, %f606, %f604;
	ld.shared.f32 	%f608, [%r8+232];
	ld.shared.f32 	%f609, [_ZZ13_lenet_fusionPfS_PKfS1_S_S1_S1_S_S_S_S_S_S_S_S_PiiE5ker_s+48];
	fma.rn.f32 	%f610, %f608, %f609, %f607;
	ld.shared.f32 	%f611, [%r8+236];
	ld.shared.f32 	%f612, [_ZZ13_lenet_fusionPfS_PKfS1_S_S1_S1_S_S_S_S_S_S_S_S_PiiE5ker_s+52];
	fma.rn.f32 	%f613, %f611, %f612, %f610;
	ld.shared.f32 	%f614, [%r8+240];
	ld.shared.f32 	%f615, [_ZZ13_lenet_fusionPfS_PKfS1_S_S1_S1_S_S_S_S_S_S_S_S_PiiE5ker_s+56];
	fma.rn.f32 	%f616, %f614, %f615, %f613;
	ld.shared.f32 	%f617, [%r8+336];
	ld.shared.f32 	%f618, [_ZZ13_lenet_fusionPfS_PKfS1_S_S1_S1_S_S_S_S_S_S_S_S_PiiE5ker_s+60];
	fma.rn.f32 	%f619, %f617, %f618, %f616;
	ld.shared.f32 	%f620, [%r8+340];
	ld.shared.f32 	%f621, [_ZZ13_lenet_fusionPfS_PKfS1_S_S1_S1_S_S_S_S_S_S_S_S_PiiE5ker_s+64];
	fma.rn.f32 	%f622, %f620, %f621, %f619;
	ld.shared.f32 	%f623, [%r8+344];
	ld.shared.f32 	%f624, [_ZZ13_lenet_fusionPfS_PKfS1_S_S1_S1_S_S_S_S_S_S_S_S_PiiE5ker_s+68];
	fma.rn.f32 	%f625, %f623, %f624, %f622;
	ld.shared.f32 	%f626, [%r8+348];
	ld.shared.f32 	%f627, [_ZZ13_lenet_fusionPfS_PKfS1_S_S1_S1_S_S_S_S_S_S_S_S_PiiE5ker_s+72];
	fma.rn.f32 	%f628, %f626, %f627, %f625;
	ld.shared.f32 	%f629, [%r8+352];
	ld.shared.f32 	%f630, [_ZZ13_lenet_fusionPfS_PKfS1_S_S1_S1_S_S_S_S_S_S_S_S_PiiE5ker_s+76];
	fma.rn.f32 	%f631, %f629, %f630, %f628;
	ld.shared.f32 	%f632, [%r8+448];
	ld.shared.f32 	%f633, [_ZZ13_lenet_fusionPfS_PKfS1_S_S1_S1_S_S_S_S_S_S_S_S_PiiE5ker_s+80];
	fma.rn.f32 	%f634, %f632, %f633, %f631;
	ld.shared.f32 	%f635, [%r8+452];
	ld.shared.f32 	%f636, [_ZZ13_lenet_fusionPfS_PKfS1_S_S1_S1_S_S_S_S_S_S_S_S_PiiE5ker_s+84];
	fma.rn.f32 	%f637, %f635, %f636, %f634;
	ld.shared.f32 	%f638, [%r8+456];
	ld.shared.f32 	%f639, [_ZZ13_lenet_fusionPfS_PKfS1_S_S1_S1_S_S_S_S_S_S_S_S_PiiE5ker_s+88];
	fma.rn.f32 	%f640, %f638, %f639, %f637;
	ld.shared.f32 	%f641, [%r8+460];
	ld.shared.f32 	%f642, [_ZZ13_lenet_fusionPfS_PKfS1_S_S1_S1_S_S_S_S_S_S_S_S_PiiE5ker_s+92];
	fma.rn.f32 	%f643, %f641, %f642, %f640;
	ld.shared.f32 	%f644, [%r8+464];
	ld.shared.f32 	%f645, [_ZZ13_lenet_fusionPfS_PKfS1_S_S1_S1_S_S_S_S_S_S_S_S_PiiE5ker_s+96];
	fma.rn.f32 	%f859, %f644, %f645, %f643;
$L__BB8_68:
	add.s32 	%r230, %r230, 1;
	add.s32 	%r229, %r229, 576;
	add.s32 	%r228, %r228, 25;
	setp.ne.s32 	%p38, %r230, 6;
	@%p38 bra 	$L__BB8_62;
	setp.ne.s32 	%p39, %r13, 0;
	@%p39 bra 	$L__BB8_71;
	add.f32 	%f646, %f19, %f859;
	st.shared.f32 	[%r10], %f646;
$L__BB8_71:
	setp.ne.s32 	%p40, %r14, 0;
	bar.sync 	0;
	@%p40 bra 	$L__BB8_73;
	ld.shared.f32 	%f647, [%r11];
	max.f32 	%f648, %f647, 0f00000000;
	ld.shared.f32 	%f649, [%r11+4];
	max.f32 	%f650, %f648, %f649;
	ld.shared.f32 	%f651, [%r11+112];
	max.f32 	%f652, %f650, %f651;
	ld.shared.f32 	%f653, [%r11+116];
	max.f32 	%f654, %f652, %f653;
	shl.b32 	%r75, %r227, 4;
	add.s32 	%r76, %r15, %r75;
	shl.b32 	%r77, %r76, 2;
	mov.u32 	%r78, _ZZ13_lenet_fusionPfS_PKfS1_S_S1_S1_S_S_S_S_S_S_S_S_PiiE12output_pool2;
	add.s32 	%r79, %r78, %r77;
	st.shared.f32 	[%r79], %f654;
$L__BB8_73:
	add.s32 	%r227, %r227, 1;
	setp.ne.s32 	%p41, %r227, 16;
	@%p41 bra 	$L__BB8_61;
	bar.sync 	0;
	mov.u32 	%r25, %ntid.y;
	mov.u32 	%r80, %ntid.x;
	mad.lo.s32 	%r26, %r238, %r80, %r54;
	setp.gt.u32 	%p42, %r26, 255;
	shl.b32 	%r81, %r26, 2;
	mov.u32 	%r82, _ZZ13_lenet_fusionPfS_PKfS1_S_S1_S1_S_S_S_S_S_S_S_S_PiiE3x_s;
	add.s32 	%r27, %r82, %r81;
	@%p42 bra 	$L__BB8_76;
	mov.u32 	%r84, _ZZ13_lenet_fusionPfS_PKfS1_S_S1_S1_S_S_S_S_S_S_S_S_PiiE12output_pool2;
	add.s32 	%r85, %r84, %r81;
	ld.shared.f32 	%f655, [%r85];
	st.shared.f32 	[%r27], %f655;
$L__BB8_76:
	bar.sync 	0;
	setp.gt.u32 	%p43, %r238, 119;
	@%p43 bra 	$L__BB8_93;
	shl.b32 	%r86, %r54, 5;
	add.s32 	%r88, %r82, %r86;
	ld.shared.f32 	%f23, [%r88];
	ld.shared.f32 	%f24, [%r88+4];
	ld.shared.f32 	%f25, [%r88+8];
	ld.shared.f32 	%f26, [%r88+12];
	ld.shared.f32 	%f27, [%r88+16];
	ld.shared.f32 	%f28, [%r88+20];
	ld.shared.f32 	%f29, [%r88+24];
	ld.shared.f32 	%f30, [%r88+28];
	add.s32 	%r28, %r238, %r25;
	max.u32 	%r89, %r28, 120;
	setp.lt.u32 	%p44, %r28, 120;
	selp.u32 	%r90, 1, 0, %p44;
	add.s32 	%r91, %r28, %r90;
	sub.s32 	%r92, %r89, %r91;
	div.u32 	%r93, %r92, %r25;
	add.s32 	%r29, %r93, %r90;
	and.b32  	%r94, %r29, 1;
	setp.eq.b32 	%p45, %r94, 1;
	mov.u32 	%r231, %r238;
	@%p45 bra 	$L__BB8_82;
	setp.ne.s32 	%p46, %r54, 0;
	shl.b32 	%r95, %r238, 6;
	add.s32 	%r96, %r95, %r6;
	mul.wide.u32 	%rd55, %r96, 16;
	add.s64 	%rd56, %rd87, %rd55;
	ld.global.nc.v4.f32 	{%f656, %f657, %f658, %f659}, [%rd56];
	ld.global.nc.v4.f32 	{%f660, %f661, %f662, %f663}, [%rd56+16];
	fma.rn.f32 	%f664, %f656, %f23, 0f00000000;
	fma.rn.f32 	%f665, %f657, %f24, %f664;
	fma.rn.f32 	%f666, %f658, %f25, %f665;
	fma.rn.f32 	%f667, %f659, %f26, %f666;
	fma.rn.f32 	%f668, %f660, %f27, %f667;
	fma.rn.f32 	%f669, %f661, %f28, %f668;
	fma.rn.f32 	%f670, %f662, %f29, %f669;
	fma.rn.f32 	%f671, %f663, %f30, %f670;
	mov.b32 	%r97, %f671;
	shfl.sync.down.b32	%r98|%p47, %r97, 16, 31, -1;
	mov.b32 	%f672, %r98;
	add.f32 	%f673, %f671, %f672;
	mov.b32 	%r99, %f673;
	shfl.sync.down.b32	%r100|%p48, %r99, 8, 31, -1;
	mov.b32 	%f674, %r100;
	add.f32 	%f675, %f673, %f674;
	mov.b32 	%r101, %f675;
	shfl.sync.down.b32	%r102|%p49, %r101, 4, 31, -1;
	mov.b32 	%f676, %r102;
	add.f32 	%f677, %f675, %f676;
	mov.b32 	%r103, %f677;
	shfl.sync.down.b32	%r104|%p50, %r103, 2, 31, -1;
	mov.b32 	%f678, %r104;
	add.f32 	%f679, %f677, %f678;
	mov.b32 	%r105, %f679;
	shfl.sync.down.b32	%r106|%p51, %r105, 1, 31, -1;
	mov.b32 	%f680, %r106;
	add.f32 	%f31, %f679, %f680;
	mov.u32 	%r231, %r28;
	@%p46 bra 	$L__BB8_82;
	mul.wide.u32 	%rd57, %r238, 4;
	add.s64 	%rd58, %rd6, %rd57;
	ld.global.nc.f32 	%f681, [%rd58];
	add.f32 	%f32, %f31, %f681;
	setp.ltu.f32 	%p52, %f32, 0f00000000;
	@%p52 bra 	$L__BB8_81;
	shl.b32 	%r107, %r238, 2;
	mov.u32 	%r108, _ZZ13_lenet_fusionPfS_PKfS1_S_S1_S1_S_S_S_S_S_S_S_S_PiiE1y;
	add.s32 	%r109, %r108, %r107;
	st.shared.f32 	[%r109], %f32;
	mov.u32 	%r231, %r28;
	bra.uni 	$L__BB8_82;
$L__BB8_81:
	shl.b32 	%r110, %r238, 2;
	mov.u32 	%r111, _ZZ13_lenet_fusionPfS_PKfS1_S_S1_S1_S_S_S_S_S_S_S_S_PiiE1y;
	add.s32 	%r112, %r111, %r110;
	mov.b32 	%r113, 0;
	st.shared.u32 	[%r112], %r113;
	mov.u32 	%r231, %r28;
$L__BB8_82:
	setp.eq.s32 	%p53, %r29, 0;
	@%p53 bra 	$L__BB8_93;
	shl.b32 	%r115, %r231, 6;
	add.s32 	%r116, %r115, %r6;
	mul.wide.u32 	%rd59, %r116, 16;
	add.s64 	%rd12, %rd59, 16;
	add.s32 	%r117, %r25, %r231;
	shl.b32 	%r118, %r117, 6;
	add.s32 	%r119, %r118, %r6;
	mul.wide.u32 	%rd13, %r119, 16;
	shl.b32 	%r31, %r117, 2;
	shl.b32 	%r32, %r231, 2;
	mov.u32 	%r232, _ZZ13_lenet_fusionPfS_PKfS1_S_S1_S1_S_S_S_S_S_S_S_S_PiiE1y;
	mul.wide.u32 	%rd61, %r231, 4;
	mul.wide.u32 	%rd66, %r25, 2048;
	mul.wide.u32 	%rd67, %r25, 8;
	mov.u64 	%rd86, %rd6;
	mov.u32 	%r233, %r231;
$L__BB8_84:
	setp.ne.s32 	%p54, %r54, 0;
	add.s64 	%rd60, %rd87, %rd12;
	ld.global.nc.v4.f32 	{%f682, %f683, %f684, %f685}, [%rd60+-16];
	ld.global.nc.v4.f32 	{%f686, %f687, %f688, %f689}, [%rd60];
	fma.rn.f32 	%f690, %f682, %f23, 0f00000000;
	fma.rn.f32 	%f691, %f683, %f24, %f690;
	fma.rn.f32 	%f692, %f684, %f25, %f691;
	fma.rn.f32 	%f693, %f685, %f26, %f692;
	fma.rn.f32 	%f694, %f686, %f27, %f693;
	fma.rn.f32 	%f695, %f687, %f28, %f694;
	fma.rn.f32 	%f696, %f688, %f29, %f695;
	fma.rn.f32 	%f697, %f689, %f30, %f696;
	mov.b32 	%r120, %f697;
	shfl.sync.down.b32	%r121|%p55, %r120, 16, 31, -1;
	mov.b32 	%f698, %r121;
	add.f32 	%f699, %f697, %f698;
	mov.b32 	%r122, %f699;
	shfl.sync.down.b32	%r123|%p56, %r122, 8, 31, -1;
	mov.b32 	%f700, %r123;
	add.f32 	%f701, %f699, %f700;
	mov.b32 	%r124, %f701;
	shfl.sync.down.b32	%r125|%p57, %r124, 4, 31, -1;
	mov.b32 	%f702, %r125;
	add.f32 	%f703, %f701, %f702;
	mov.b32 	%r126, %f703;
	shfl.sync.down.b32	%r127|%p58, %r126, 2, 31, -1;
	mov.b32 	%f704, %r127;
	add.f32 	%f705, %f703, %f704;
	mov.b32 	%r128, %f705;
	shfl.sync.down.b32	%r129|%p59, %r128, 1, 31, -1;
	mov.b32 	%f706, %r129;
	add.f32 	%f33, %f705, %f706;
	@%p54 bra 	$L__BB8_88;
	add.s64 	%rd62, %rd86, %rd61;
	ld.global.nc.f32 	%f707, [%rd62];
	add.f32 	%f34, %f33, %f707;
	setp.ltu.f32 	%p60, %f34, 0f00000000;
	@%p60 bra 	$L__BB8_87;
	add.s32 	%r130, %r232, %r32;
	st.shared.f32 	[%r130], %f34;
	bra.uni 	$L__BB8_88;
$L__BB8_87:
	add.s32 	%r131, %r232, %r32;
	mov.b32 	%r132, 0;
	st.shared.u32 	[%r131], %r132;
$L__BB8_88:
	add.s64 	%rd63, %rd87, %rd13;
	ld.global.nc.v4.f32 	{%f708, %f709, %f710, %f711}, [%rd63];
	ld.global.nc.v4.f32 	{%f712, %f713, %f714, %f715}, [%rd63+16];
	fma.rn.f32 	%f716, %f708, %f23, 0f00000000;
	fma.rn.f32 	%f717, %f709, %f24, %f716;
	fma.rn.f32 	%f718, %f710, %f25, %f717;
	fma.rn.f32 	%f719, %f711, %f26, %f718;
	fma.rn.f32 	%f720, %f712, %f27, %f719;
	fma.rn.f32 	%f721, %f713, %f28, %f720;
	fma.rn.f32 	%f722, %f714, %f29, %f721;
	fma.rn.f32 	%f723, %f715, %f30, %f722;
	mov.b32 	%r133, %f723;
	shfl.sync.down.b32	%r134|%p62, %r133, 16, 31, -1;
	mov.b32 	%f724, %r134;
	add.f32 	%f725, %f723, %f724;
	mov.b32 	%r135, %f725;
	shfl.sync.down.b32	%r136|%p63, %r135, 8, 31, -1;
	mov.b32 	%f726, %r136;
	add.f32 	%f727, %f725, %f726;
	mov.b32 	%r137, %f727;
	shfl.sync.down.b32	%r138|%p64, %r137, 4, 31, -1;
	mov.b32 	%f728, %r138;
	add.f32 	%f729, %f727, %f728;
	mov.b32 	%r139, %f729;
	shfl.sync.down.b32	%r140|%p65, %r139, 2, 31, -1;
	mov.b32 	%f730, %r140;
	add.f32 	%f731, %f729, %f730;
	mov.b32 	%r141, %f731;
	shfl.sync.down.b32	%r142|%p66, %r141, 1, 31, -1;
	mov.b32 	%f732, %r142;
	add.f32 	%f35, %f731, %f732;
	@%p54 bra 	$L__BB8_92;
	add.s32 	%r143, %r25, %r231;
	mul.wide.u32 	%rd64, %r143, 4;
	add.s64 	%rd65, %rd86, %rd64;
	ld.global.nc.f32 	%f733, [%rd65];
	add.f32 	%f36, %f35, %f733;
	setp.ltu.f32 	%p67, %f36, 0f00000000;
	@%p67 bra 	$L__BB8_91;
	add.s32 	%r144, %r232, %r31;
	st.shared.f32 	[%r144], %f36;
	bra.uni 	$L__BB8_92;
$L__BB8_91:
	add.s32 	%r145, %r232, %r31;
	mov.b32 	%r146, 0;
	st.shared.u32 	[%r145], %r146;
$L__BB8_92:
	add.s32 	%r147, %r233, %r25;
	add.s32 	%r233, %r147, %r25;
	add.s64 	%rd87, %rd87, %rd66;
	shl.b32 	%r148, %r25, 3;
	add.s32 	%r232, %r232, %r148;
	add.s64 	%rd86, %rd86, %rd67;
	setp.lt.u32 	%p68, %r233, 120;
	@%p68 bra 	$L__BB8_84;
$L__BB8_93:
	bar.sync 	0;
	setp.gt.u32 	%p69, %r26, 119;
	@%p69 bra 	$L__BB8_95;
	shl.b32 	%r149, %r26, 2;
	mov.u32 	%r150, _ZZ13_lenet_fusionPfS_PKfS1_S_S1_S1_S_S_S_S_S_S_S_S_PiiE1y;
	add.s32 	%r151, %r150, %r149;
	ld.shared.f32 	%f734, [%r151];
	st.shared.f32 	[%r27], %f734;
$L__BB8_95:
	bar.sync 	0;
	setp.gt.u32 	%p70, %r238, 83;
	shl.b32 	%r152, %r54, 4;
	mov.u32 	%r153, _ZZ13_lenet_fusionPfS_PKfS1_S_S1_S1_S_S_S_S_S_S_S_S_PiiE3x_s;
	add.s32 	%r37, %r153, %r152;
	@%p70 bra 	$L__BB8_118;
	add.s32 	%r38, %r238, %r25;
	max.u32 	%r154, %r38, 84;
	setp.lt.u32 	%p71, %r38, 84;
	selp.u32 	%r155, 1, 0, %p71;
	add.s32 	%r156, %r38, %r155;
	sub.s32 	%r157, %r154, %r156;
	div.u32 	%r158, %r157, %r25;
	add.s32 	%r39, %r158, %r155;
	and.b32  	%r159, %r39, 1;
	setp.eq.b32 	%p72, %r159, 1;
	mov.u32 	%r234, %r238;
	@%p72 bra 	$L__BB8_103;
	setp.gt.u32 	%p73, %r54, 29;
	mov.f32 	%f860, 0f00000000;
	@%p73 bra 	$L__BB8_99;
	mad.lo.s32 	%r160, %r238, 26, %r15;
	mul.wide.u32 	%rd68, %r160, 16;
	add.s64 	%rd69, %rd88, %rd68;
	ld.global.nc.v4.f32 	{%f736, %f737, %f738, %f739}, [%rd69];
	ld.shared.f32 	%f740, [%r37];
	fma.rn.f32 	%f741, %f736, %f740, 0f00000000;
	ld.shared.f32 	%f742, [%r37+4];
	fma.rn.f32 	%f743, %f737, %f742, %f741;
	ld.shared.f32 	%f744, [%r37+8];
	fma.rn.f32 	%f745, %f738, %f744, %f743;
	ld.shared.f32 	%f746, [%r37+12];
	fma.rn.f32 	%f860, %f739, %f746, %f745;
$L__BB8_99:
	setp.ne.s32 	%p74, %r54, 0;
	mov.b32 	%r161, %f860;
	shfl.sync.down.b32	%r162|%p75, %r161, 16, 31, -1;
	mov.b32 	%f747, %r162;
	add.f32 	%f748, %f860, %f747;
	mov.b32 	%r163, %f748;
	shfl.sync.down.b32	%r164|%p76, %r163, 8, 31, -1;
	mov.b32 	%f749, %r164;
	add.f32 	%f750, %f748, %f749;
	mov.b32 	%r165, %f750;
	shfl.sync.down.b32	%r166|%p77, %r165, 4, 31, -1;
	mov.b32 	%f751, %r166;
	add.f32 	%f752, %f750, %f751;
	mov.b32 	%r167, %f752;
	shfl.sync.down.b32	%r168|%p78, %r167, 2, 31, -1;
	mov.b32 	%f753, %r168;
	add.f32 	%f754, %f752, %f753;
	mov.b32 	%r169, %f754;
	shfl.sync.down.b32	%r170|%p79, %r169, 1, 31, -1;
	mov.b32 	%f755, %r170;
	add.f32 	%f39, %f754, %f755;
	mov.u32 	%r234, %r38;
	@%p74 bra 	$L__BB8_103;
	mul.wide.u32 	%rd70, %r238, 4;
	add.s64 	%rd71, %rd89, %rd70;
	ld.global.nc.f32 	%f756, [%rd71];
	add.f32 	%f40, %f39, %f756;
	setp.ltu.f32 	%p80, %f40, 0f00000000;
	@%p80 bra 	$L__BB8_102;
	shl.b32 	%r171, %r238, 2;
	mov.u32 	%r172, _ZZ13_lenet_fusionPfS_PKfS1_S_S1_S1_S_S_S_S_S_S_S_S_PiiE2y1;
	add.s32 	%r173, %r172, %r171;
	st.shared.f32 	[%r173], %f40;
	mov.u32 	%r234, %r38;
	bra.uni 	$L__BB8_103;
$L__BB8_102:
	shl.b32 	%r174, %r238, 2;
	mov.u32 	%r175, _ZZ13_lenet_fusionPfS_PKfS1_S_S1_S1_S_S_S_S_S_S_S_S_PiiE2y1;
	add.s32 	%r176, %r175, %r174;
	mov.b32 	%r177, 0;
	st.shared.u32 	[%r176], %r177;
	mov.u32 	%r234, %r38;
$L__BB8_103:
	setp.eq.s32 	%p81, %r39, 0;
	@%p81 bra 	$L__BB8_118;
	add.s32 	%r179, %r25, %r234;
	shl.b32 	%r41, %r179, 2;
	shl.b32 	%r42, %r25, 3;
	mul.wide.u32 	%rd18, %r179, 4;
	mul.wide.u32 	%rd19, %r25, 8;
	mad.lo.s32 	%r180, %r179, 30, %r54;
	mul.wide.u32 	%rd20, %r180, 16;
	mul.wide.u32 	%rd21, %r25, 960;
	shl.b32 	%r43, %r234, 2;
	mul.wide.u32 	%rd22, %r234, 4;
	mad.lo.s32 	%r181, %r234, 30, %r54;
	mul.wide.u32 	%rd23, %r181, 16;
	mov.u32 	%r235, _ZZ13_lenet_fusionPfS_PKfS1_S_S1_S1_S_S_S_S_S_S_S_S_PiiE2y1;
$L__BB8_105:
	setp.gt.u32 	%p82, %r54, 29;
	mov.f32 	%f861, 0f00000000;
	@%p82 bra 	$L__BB8_107;
	add.s64 	%rd72, %rd88, %rd23;
	ld.global.nc.v4.f32 	{%f758, %f759, %f760, %f761}, [%rd72];
	ld.shared.f32 	%f762, [%r37];
	fma.rn.f32 	%f763, %f758, %f762, 0f00000000;
	ld.shared.f32 	%f764, [%r37+4];
	fma.rn.f32 	%f765, %f759, %f764, %f763;
	ld.shared.f32 	%f766, [%r37+8];
	fma.rn.f32 	%f767, %f760, %f766, %f765;
	ld.shared.f32 	%f768, [%r37+12];
	fma.rn.f32 	%f861, %f761, %f768, %f767;
$L__BB8_107:
	setp.ne.s32 	%p83, %r54, 0;
	mov.b32 	%r182, %f861;
	shfl.sync.down.b32	%r183|%p84, %r182, 16, 31, -1;
	mov.b32 	%f769, %r183;
	add.f32 	%f770, %f861, %f769;
	mov.b32 	%r184, %f770;
	shfl.sync.down.b32	%r185|%p85, %r184, 8, 31, -1;
	mov.b32 	%f771, %r185;
	add.f32 	%f772, %f770, %f771;
	mov.b32 	%r186, %f772;
	shfl.sync.down.b32	%r187|%p86, %r186, 4, 31, -1;
	mov.b32 	%f773, %r187;
	add.f32 	%f774, %f772, %f773;
	mov.b32 	%r188, %f774;
	shfl.sync.down.b32	%r189|%p87, %r188, 2, 31, -1;
	mov.b32 	%f775, %r189;
	add.f32 	%f776, %f774, %f775;
	mov.b32 	%r190, %f776;
	shfl.sync.down.b32	%r191|%p88, %r190, 1, 31, -1;
	mov.b32 	%f777, %r191;
	add.f32 	%f43, %f776, %f777;
	@%p83 bra 	$L__BB8_111;
	add.s64 	%rd73, %rd89, %rd22;
	ld.global.nc.f32 	%f778, [%rd73];
	add.f32 	%f44, %f43, %f778;
	setp.ltu.f32 	%p89, %f44, 0f00000000;
	@%p89 bra 	$L__BB8_110;
	add.s32 	%r192, %r235, %r43;
	st.shared.f32 	[%r192], %f44;
	bra.uni 	$L__BB8_111;
$L__BB8_110:
	add.s32 	%r193, %r235, %r43;
	mov.b32 	%r194, 0;
	st.shared.u32 	[%r193], %r194;
$L__BB8_111:
	setp.gt.u32 	%p90, %r54, 29;
	mov.f32 	%f862, 0f00000000;
	@%p90 bra 	$L__BB8_113;
	add.s64 	%rd74, %rd88, %rd20;
	ld.global.nc.v4.f32 	{%f780, %f781, %f782, %f783}, [%rd74];
	ld.shared.f32 	%f784, [%r37];
	fma.rn.f32 	%f785, %f780, %f784, 0f00000000;
	ld.shared.f32 	%f786, [%r37+4];
	fma.rn.f32 	%f787, %f781, %f786, %f785;
	ld.shared.f32 	%f788, [%r37+8];
	fma.rn.f32 	%f789, %f782, %f788, %f787;
	ld.shared.f32 	%f790, [%r37+12];
	fma.rn.f32 	%f862, %f783, %f790, %f789;
$L__BB8_113:
	setp.ne.s32 	%p91, %r54, 0;
	mov.b32 	%r195, %f862;
	shfl.sync.down.b32	%r196|%p92, %r195, 16, 31, -1;
	mov.b32 	%f791, %r196;
	add.f32 	%f792, %f862, %f791;
	mov.b32 	%r197, %f792;
	shfl.sync.down.b32	%r198|%p93, %r197, 8, 31, -1;
	mov.b32 	%f793, %r198;
	add.f32 	%f794, %f792, %f793;
	mov.b32 	%r199, %f794;
	shfl.sync.down.b32	%r200|%p94, %r199, 4, 31, -1;
	mov.b32 	%f795, %r200;
	add.f32 	%f796, %f794, %f795;
	mov.b32 	%r201, %f796;
	shfl.sync.down.b32	%r202|%p95, %r201, 2, 31, -1;
	mov.b32 	%f797, %r202;
	add.f32 	%f798, %f796, %f797;
	mov.b32 	%r203, %f798;
	shfl.sync.down.b32	%r204|%p96, %r203, 1, 31, -1;
	mov.b32 	%f799, %r204;
	add.f32 	%f47, %f798, %f799;
	@%p91 bra 	$L__BB8_117;
	add.s64 	%rd75, %rd89, %rd18;
	ld.global.nc.f32 	%f800, [%rd75];
	add.f32 	%f48, %f47, %f800;
	setp.ltu.f32 	%p97, %f48, 0f00000000;
	@%p97 bra 	$L__BB8_116;
	add.s32 	%r205, %r235, %r41;
	st.shared.f32 	[%r205], %f48;
	bra.uni 	$L__BB8_117;
$L__BB8_116:
	add.s32 	%r206, %r235, %r41;
	mov.b32 	%r207, 0;
	st.shared.u32 	[%r206], %r207;
$L__BB8_117:
	add.s32 	%r208, %r234, %r25;
	add.s32 	%r234, %r208, %r25;
	add.s32 	%r235, %r235, %r42;
	add.s64 	%rd89, %rd89, %rd19;
	add.s64 	%rd88, %rd88, %rd21;
	setp.lt.u32 	%p98, %r234, 84;
	@%p98 bra 	$L__BB8_105;
$L__BB8_118:
	bar.sync 	0;
	setp.gt.u32 	%p99, %r26, 83;
	@%p99 bra 	$L__BB8_120;
	shl.b32 	%r209, %r26, 2;
	mov.u32 	%r210, _ZZ13_lenet_fusionPfS_PKfS1_S_S1_S1_S_S_S_S_S_S_S_S_PiiE2y1;
	add.s32 	%r211, %r210, %r209;
	ld.shared.f32 	%f801, [%r211];
	st.shared.f32 	[%r27], %f801;
$L__BB8_120:
	bar.sync 	0;
	setp.gt.u32 	%p100, %r238, 9;
	@%p100 bra 	$L__BB8_129;
	ld.param.u64 	%rd84, [_Z13_lenet_fusionPfS_PKfS1_S_S1_S1_S_S_S_S_S_S_S_S_Pii_param_12];
	shl.b32 	%r212, %r238, 2;
	mov.u32 	%r213, _ZZ13_lenet_fusionPfS_PKfS1_S_S1_S1_S_S_S_S_S_S_S_S_PiiE3out;
	add.s32 	%r237, %r213, %r212;
	shl.b32 	%r49, %r25, 2;
	mul.wide.u32 	%rd91, %r238, 4;
	mul.wide.u32 	%rd29, %r25, 4;
	mad.lo.s32 	%r214, %r238, 21, %r54;
	mul.wide.u32 	%rd76, %r214, 16;
	cvta.to.global.u64 	%rd77, %rd84;
	add.s64 	%rd90, %rd77, %rd76;
	mul.wide.u32 	%rd31, %r25, 336;
$L__BB8_122:
	setp.gt.u32 	%p101, %r54, 20;
	mov.f32 	%f863, 0f00000000;
	@%p101 bra 	$L__BB8_124;
	ld.global.nc.v4.f32 	{%f803, %f804, %f805, %f806}, [%rd90];
	ld.shared.f32 	%f807, [%r37];
	fma.rn.f32 	%f808, %f803, %f807, 0f00000000;
	ld.shared.f32 	%f809, [%r37+4];
	fma.rn.f32 	%f810, %f804, %f809, %f808;
	ld.shared.f32 	%f811, [%r37+8];
	fma.rn.f32 	%f812, %f805, %f811, %f810;
	ld.shared.f32 	%f813, [%r37+12];
	fma.rn.f32 	%f863, %f806, %f813, %f812;
$L__BB8_124:
	setp.ne.s32 	%p102, %r54, 0;
	mov.b32 	%r215, %f863;
	shfl.sync.down.b32	%r216|%p103, %r215, 16, 31, -1;
	mov.b32 	%f814, %r216;
	add.f32 	%f815, %f863, %f814;
	mov.b32 	%r217, %f815;
	shfl.sync.down.b32	%r218|%p104, %r217, 8, 31, -1;
	mov.b32 	%f816, %r218;
	add.f32 	%f817, %f815, %f816;
	mov.b32 	%r219, %f817;
	shfl.sync.down.b32	%r220|%p105, %r219, 4, 31, -1;
	mov.b32 	%f818, %r220;
	add.f32 	%f819, %f817, %f818;
	mov.b32 	%r221, %f819;
	shfl.sync.down.b32	%r222|%p106, %r221, 2, 31, -1;
	mov.b32 	%f820, %r222;
	add.f32 	%f821, %f819, %f820;
	mov.b32 	%r223, %f821;
	shfl.sync.down.b32	%r224|%p107, %r223, 1, 31, -1;
	mov.b32 	%f822, %r224;
	add.f32 	%f51, %f821, %f822;
	@%p102 bra 	$L__BB8_128;
	add.s64 	%rd78, %rd6, %rd91;
	ld.global.nc.f32 	%f823, [%rd78];
	add.f32 	%f52, %f51, %f823;
	setp.ltu.f32 	%p108, %f52, 0f00000000;
	@%p108 bra 	$L__BB8_127;
	st.shared.f32 	[%r237], %f52;
	add.s64 	%rd79, %rd5, %rd91;
	st.global.f32 	[%rd79], %f52;
	bra.uni 	$L__BB8_128;
$L__BB8_127:
	mov.b32 	%r225, 0;
	st.shared.u32 	[%r237], %r225;
	add.s64 	%rd80, %rd5, %rd91;
	st.global.u32 	[%rd80], %r225;
$L__BB8_128:
	add.s32 	%r238, %r238, %r25;
	add.s32 	%r237, %r237, %r49;
	add.s64 	%rd91, %rd91, %rd29;
	add.s64 	%rd90, %rd90, %rd31;
	setp.lt.u32 	%p109, %r238, 10;
	@%p109 bra 	$L__BB8_122;
$L__BB8_129:
	bar.sync 	0;
	setp.ne.s32 	%p110, %r26, 0;
	@%p110 bra 	$L__BB8_131;
	ld.param.u64 	%rd85, [_Z13_lenet_fusionPfS_PKfS1_S_S1_S1_S_S_S_S_S_S_S_S_Pii_param_15];
	ld.shared.f32 	%f824, [_ZZ13_lenet_fusionPfS_PKfS1_S_S1_S1_S_S_S_S_S_S_S_S_PiiE3out];
	max.f32 	%f825, %f824, 0f00000000;
	ld.shared.f32 	%f826, [_ZZ13_lenet_fusionPfS_PKfS1_S_S1_S1_S_S_S_S_S_S_S_S_PiiE3out+4];
	setp.lt.f32 	%p111, %f825, %f826;
	selp.f32 	%f827, %f826, %f825, %p111;
	selp.f32 	%f828, 0f3F800000, 0f00000000, %p111;
	ld.shared.f32 	%f829, [_ZZ13_lenet_fusionPfS_PKfS1_S_S1_S1_S_S_S_S_S_S_S_S_PiiE3out+8];
	setp.lt.f32 	%p112, %f827, %f829;
	selp.f32 	%f830, %f829, %f827, %p112;
	selp.f32 	%f831, 0f40000000, %f828, %p112;
	ld.shared.f32 	%f832, [_ZZ13_lenet_fusionPfS_PKfS1_S_S1_S1_S_S_S_S_S_S_S_S_PiiE3out+12];
	setp.lt.f32 	%p113, %f830, %f832;
	selp.f32 	%f833, %f832, %f830, %p113;
	selp.f32 	%f834, 0f40400000, %f831, %p113;
	ld.shared.f32 	%f835, [_ZZ13_lenet_fusionPfS_PKfS1_S_S1_S1_S_S_S_S_S_S_S_S_PiiE3out+16];
	setp.lt.f32 	%p114, %f833, %f835;
	selp.f32 	%f836, %f835, %f833, %p114;
	selp.f32 	%f837, 0f40800000, %f834, %p114;
	ld.shared.f32 	%f838, [_ZZ13_lenet_fusionPfS_PKfS1_S_S1_S1_S_S_S_S_S_S_S_S_PiiE3out+20];
	setp.lt.f32 	%p115, %f836, %f838;
	selp.f32 	%f839, %f838, %f836, %p115;
	selp.f32 	%f840, 0f40A00000, %f837, %p115;
	ld.shared.f32 	%f841, [_ZZ13_lenet_fusionPfS_PKfS1_S_S1_S1_S_S_S_S_S_S_S_S_PiiE3out+24];
	setp.lt.f32 	%p116, %f839, %f841;
	selp.f32 	%f842, %f841, %f839, %p116;
	selp.f32 	%f843, 0f40C00000, %f840, %p116;
	ld.shared.f32 	%f844, [_ZZ13_lenet_fusionPfS_PKfS1_S_S1_S1_S_S_S_S_S_S_S_S_PiiE3out+28];
	setp.lt.f32 	%p117, %f842, %f844;
	selp.f32 	%f845, %f844, %f842, %p117;
	selp.f32 	%f846, 0f40E00000, %f843, %p117;
	ld.shared.f32 	%f847, [_ZZ13_lenet_fusionPfS_PKfS1_S_S1_S1_S_S_S_S_S_S_S_S_PiiE3out+32];
	setp.lt.f32 	%p118, %f845, %f847;
	selp.f32 	%f848, %f847, %f845, %p118;
	selp.f32 	%f849, 0f41000000, %f846, %p118;
	ld.shared.f32 	%f850, [_ZZ13_lenet_fusionPfS_PKfS1_S_S1_S1_S_S_S_S_S_S_S_S_PiiE3out+36];
	setp.lt.f32 	%p119, %f848, %f850;
	selp.f32 	%f851, 0f41100000, %f849, %p119;
	cvt.rzi.s32.f32 	%r226, %f851;
	cvta.to.global.u64 	%rd81, %rd85;
	mul.wide.u32 	%rd82, %r1, 4;
	add.s64 	%rd83, %rd81, %rd82;
	st.global.u32 	[%rd83], %r226;
$L__BB8_131:
	ret;

}


// ===== COMPILED SASS (sm_100) =====

	.target	sm_100

	.elftype	@"ET_EXEC"


//--------------------- .note.nv.tkinfo           --------------------------
	.section	.note.nv.tkinfo,"",@"SHT_NOTE"
	.sectionflags	@"SHF_NOTE_NV_TKINFO"
	.tkinfo
        /*0018*/ 	.word	0x00000002
        /*0030*/ 	.string	""
        /*0030*/ 	.string	"ptxas"
        /*0030*/ 	.string	"Cuda compilation tools, release 13.0, V13.0.88"
        /*0030*/ 	.string	"Build cuda_13.0.r13.0/compiler.36424714_0"
        /*0030*/ 	.string	"-arch sm_100 -m 64 "



//--------------------- .note.nv.cuinfo           --------------------------
	.section	.note.nv.cuinfo,"",@"SHT_NOTE"
	.sectionflags	@"SHF_NOTE_NV_CUINFO"
        /*0018*/ 	.short	0x0002
        /*001a*/ 	.short	0x0064
        /*001c*/ 	.short	0x0082
	.zero		2


//--------------------- .nv.info                  --------------------------
	.section	.nv.info,"",@"SHT_CUDA_INFO"
	.align	4


	//----- nvinfo : EIATTR_REGCOUNT
	.align		4
        /*0000*/ 	.byte	0x04, 0x2f
        /*0002*/ 	.short	(.L_1 - .L_0)
	.align		4
.L_0:
        /*0004*/ 	.word	index@(_Z12_reluMaxPollILi8ELi4ELi2ELi64EEvPfS0_iiiiiii)
        /*0008*/ 	.word	0x00000020


	//----- nvinfo : EIATTR_FRAME_SIZE
	.align		4
.L_1:
        /*000c*/ 	.byte	0x04, 0x11
        /*000e*/ 	.short	(.L_3 - .L_2)
	.align		4
.L_2:
        /*0010*/ 	.word	index@(_Z12_reluMaxPollILi8ELi4ELi2ELi64EEvPfS0_iiiiiii)
        /*0014*/ 	.word	0x00000100


	//----- nvinfo : EIATTR_REGCOUNT
	.align		4
.L_3:
        /*0018*/ 	.byte	0x04, 0x2f
        /*001a*/ 	.short	(.L_5 - .L_4)
	.align		4
.L_4:
        /*001c*/ 	.word	index@(_Z10add_arraysPiS_S_i)
        /*0020*/ 	.word	0x0000000c


	//----- nvinfo : EIATTR_FRAME_SIZE
	.align		4
.L_5:
        /*0024*/ 	.byte	0x04, 0x11
        /*0026*/ 	.short	(.L_7 - .L_6)
	.align		4
.L_6:
        /*0028*/ 	.word	index@(_Z10add_arraysPiS_S_i)
        /*002c*/ 	.word	0x00000000


	//----- nvinfo : EIATTR_REGCOUNT
	.align		4
.L_7:
        /*0030*/ 	.byte	0x04, 0x2f
        /*0032*/ 	.short	(.L_9 - .L_8)
	.align		4
.L_8:
        /*0034*/ 	.word	index@(_Z8reluGemvPfS_S_S_ii)
        /*0038*/ 	.word	0x00000022


	//----- nvinfo : EIATTR_FRAME_SIZE
	.align		4
.L_9:
        /*003c*/ 	.byte	0x04, 0x11
        /*003e*/ 	.short	(.L_11 - .L_10)
	.align		4
.L_10:
        /*0040*/ 	.word	index@(_Z8reluGemvPfS_S_S_ii)
        /*0044*/ 	.word	0x00000000


	//----- nvinfo : EIATTR_REGCOUNT
	.align		4
.L_11:
        /*0048*/ 	.byte	0x04, 0x2f
        /*004a*/ 	.short	(.L_13 - .L_12)
	.align		4
.L_12:
        /*004c*/ 	.word	index@(_Z14reluGemv_finalPfS_S_S_iiPii)
        /*0050*/ 	.word	0x00000020


	//----- nvinfo : EIATTR_FRAME_SIZE
	.align		4
.L_13:
        /*0054*/ 	.byte	0x04, 0x11
        /*0056*/ 	.short	(.L_15 - .L_14)
	.align		4
.L_14:
        /*0058*/ 	.word	index@(_Z14reluGemv_finalPfS_S_S_iiPii)
        /*005c*/ 	.word	0x00000000


	//----- nvinfo : EIATTR_REGCOUNT
	.align		4
.L_15:
        /*0060*/ 	.byte	0x04, 0x2f
        /*0062*/ 	.short	(.L_17 - .L_16)
	.align		4
.L_16:
        /*0064*/ 	.word	index@(_Z6reducePiS_S_i)
        /*0068*/ 	.word	0x0000000f


	//----- nvinfo : EIATTR_FRAME_SIZE
	.align		4
.L_17:
        /*006c*/ 	.byte	0x04, 0x11
        /*006e*/ 	.short	(.L_19 - .L_18)
	.align		4
.L_18:
        /*0070*/ 	.word	index@(_Z6reducePiS_S_i)
        /*0074*/ 	.word	0x00000000


	//----- nvinfo : EIATTR_REGCOUNT
	.align		4
.L_19:
        /*0078*/ 	.byte	0x04, 0x2f
        /*007a*/ 	.short	(.L_21 - .L_20)
	.align		4
.L_20:
        /*007c*/ 	.word	index@(_Z7_conv2dPfS_PKfS1_iiii)
        /*0080*/ 	.word	0x0000001d


	//----- nvinfo : EIATTR_FRAME_SIZE
	.align		4
.L_21:
        /*0084*/ 	.byte	0x04, 0x11
        /*0086*/ 	.short	(.L_23 - .L_22)
	.align		4
.L_22:
        /*0088*/ 	.word	index@(_Z7_conv2dPfS_PKfS1_iiii)
        /*008c*/ 	.word	0x00000000


	//----- nvinfo : EIATTR_REGCOUNT
	.align		4
.L_23:
        /*0090*/ 	.byte	0x04, 0x2f
        /*0092*/ 	.short	(.L_25 - .L_24)
	.align		4
.L_24:
        /*0094*/ 	.word	index@(_Z14_conv2d_fusionPfS_PKfS1_S_S1_S1_)
        /*0098*/ 	.word	0x00000020


	//----- nvinfo : EIATTR_FRAME_SIZE
	.align		4
.L_25:
        /*009c*/ 	.byte	0x04, 0x11
        /*009e*/ 	.short	(.L_27 - .L_26)
	.align		4
.L_26:
        /*00a0*/ 	.word	index@(_Z14_conv2d_fusionPfS_PKfS1_S_S1_S1_)
        /*00a4*/ 	.word	0x00000000


	//----- nvinfo : EIATTR_REGCOUNT
	.align		4
.L_27:
        /*00a8*/ 	.byte	0x04, 0x2f
        /*00aa*/ 	.short	(.L_29 - .L_28)
	.align		4
.L_28:
        /*00ac*/ 	.word	index@(_Z15relugemv_fusionPfS_S_S_S_S_S_S_Pii)
        /*00b0*/ 	.word	0x00000028


	//----- nvinfo : EIATTR_FRAME_SIZE
	.align		4
.L_29:
        /*00b4*/ 	.byte	0x04, 0x11
        /*00b6*/ 	.short	(.L_31 - .L_30)
	.align		4
.L_30:
        /*00b8*/ 	.word	index@(_Z15relugemv_fusionPfS_S_S_S_S_S_S_Pii)
        /*00bc*/ 	.word	0x00000000


	//----- nvinfo : EIATTR_REGCOUNT
	.align		4
.L_31:
        /*00c0*/ 	.byte	0x04, 0x2f
        /*00c2*/ 	.short	(.L_33 - .L_32)
	.align		4
.L_32:
        /*00c4*/ 	.word	index@(_Z13_lenet_fusionPfS_PKfS1_S_S1_S1_S_S_S_S_S_S_S_S_Pii)
        /*00c8*/ 	.word	0x00000028


	//----- nvinfo : EIATTR_FRAME_SIZE
	.align		4
.L_33:
        /*00cc*/ 	.byte	0x04, 0x11
        /*00ce*/ 	.short	(.L_35 - .L_34)
	.align		4
.L_34:
        /*00d0*/ 	.word	index@(_Z13_lenet_fusionPfS_PKfS1_S_S1_S1_S_S_S_S_S_S_S_S_Pii)
        /*00d4*/ 	.word	0x00000000


	//----- nvinfo : EIATTR_MIN_STACK_SIZE
	.align		4
.L_35:
        /*00d8*/ 	.byte	0x04, 0x12
        /*00da*/ 	.short	(.L_37 - .L_36)
	.align		4
.L_36:
        /*00dc*/ 	.word	index@(_Z13_lenet_fusionPfS_PKfS1_S_S1_S1_S_S_S_S_S_S_S_S_Pii)
        /*00e0*/ 	.word	0x00000000


	//----- nvinfo : EIATTR_MIN_STACK_SIZE
	.align		4
.L_37:
        /*00e4*/ 	.byte	0x04, 0x12
        /*00e6*/ 	.short	(.L_39 - .L_38)
	.align		4
.L_38:
        /*00e8*/ 	.word	index@(_Z15relugemv_fusionPfS_S_S_S_S_S_S_Pii)
        /*00ec*/ 	.word	0x00000000


	//----- nvinfo : EIATTR_MIN_STACK_SIZE
	.align		4
.L_39:
        /*00f0*/ 	.byte	0x04, 0x12
        /*00f2*/ 	.short	(.L_41 - .L_40)
	.align		4
.L_40:
        /*00f4*/ 	.word	index@(_Z14_conv2d_fusionPfS_PKfS1_S_S1_S1_)
        /*00f8*/ 	.word	0x00000000


	//----- nvinfo : EIATTR_MIN_STACK_SIZE
	.align		4
.L_41:
        /*00fc*/ 	.byte	0x04, 0x12
        /*00fe*/ 	.short	(.L_43 - .L_42)
	.align		4
.L_42:
        /*0100*/ 	.word	index@(_Z7_conv2dPfS_PKfS1_iiii)
        /*0104*/ 	.word	0x00000000


	//----- nvinfo : EIATTR_MIN_STACK_SIZE
	.align		4
.L_43:
        /*0108*/ 	.byte	0x04, 0x12
        /*010a*/ 	.short	(.L_45 - .L_44)
	.align		4
.L_44:
        /*010c*/ 	.word	index@(_Z6reducePiS_S_i)
        /*0110*/ 	.word	0x00000000


	//----- nvinfo : EIATTR_MIN_STACK_SIZE
	.align		4
.L_45:
        /*0114*/ 	.byte	0x04, 0x12
        /*0116*/ 	.short	(.L_47 - .L_46)
	.align		4
.L_46:
        /*0118*/ 	.word	index@(_Z14reluGemv_finalPfS_S_S_iiPii)
        /*011c*/ 	.word	0x00000000


	//----- nvinfo : EIATTR_MIN_STACK_SIZE
	.align		4
.L_47:
        /*0120*/ 	.byte	0x04, 0x12
        /*0122*/ 	.short	(.L_49 - .L_48)
	.align		4
.L_48:
        /*0124*/ 	.word	index@(_Z8reluGemvPfS_S_S_ii)
        /*0128*/ 	.word	0x00000000


	//----- nvinfo : EIATTR_MIN_STACK_SIZE
	.align		4
.L_49:
        /*012c*/ 	.byte	0x04, 0x12
        /*012e*/ 	.short	(.L_51 - .L_50)
	.align		4
.L_50:
        /*0130*/ 	.word	index@(_Z10add_arraysPiS_S_i)
        /*0134*/ 	.word	0x00000000


	//----- nvinfo : EIATTR_MIN_STACK_SIZE
	.align		4
.L_51:
        /*0138*/ 	.byte	0x04, 0x12
        /*013a*/ 	.short	(.L_53 - .L_52)
	.align		4
.L_52:
        /*013c*/ 	.word	index@(_Z12_reluMaxPollILi8ELi4ELi2ELi64EEvPfS0_iiiiiii)
        /*0140*/ 	.word	0x00000100
.L_53:


//--------------------- .nv.compat                --------------------------
	.section	.nv.compat,"",@"SHT_CUDA_COMPAT_INFO"
	.align	4
        /*0000*/ 	.byte	0x02, 0x09, 0x00, 0x00, 0x02, 0x02, 0x01, 0x00, 0x02, 0x05, 0x05, 0x00, 0x03, 0x07, 0x01, 0x01
        /*0010*/ 	.byte	0x02, 0x03, 0x00, 0x00, 0x02, 0x06, 0x01, 0x00, 0x04, 0x0b, 0x08, 0x00, 0x09, 0x00, 0x00, 0x00
        /*0020*/ 	.byte	0x00, 0x00, 0x00, 0x00


//--------------------- .nv.info._Z13_lenet_fusionPfS_PKfS1_S_S1_S1_S_S_S_S_S_S_S_S_Pii --------------------------
	.section	.nv.info._Z13_lenet_fusionPfS_PKfS1_S_S1_S1_S_S_S_S_S_S_S_S_Pii,"",@"SHT_CUDA_INFO"
	.sectionflags	@""
	.align	4


	//----- nvinfo : EIATTR_CUDA_API_VERSION
	.align		4
        /*0000*/ 	.byte	0x04, 0x37
        /*0002*/ 	.short	(.L_55 - .L_54)
.L_54:
        /*0004*/ 	.word	0x00000082


	//----- nvinfo : EIATTR_KPARAM_INFO
	.align		4
.L_55:
        /*0008*/ 	.byte	0x04, 0x17
        /*000a*/ 	.short	(.L_57 - .L_56)
.L_56:
        /*000c*/ 	.word	0x00000000
        /*0010*/ 	.short	0x0010
        /*0012*/ 	.short	0x0080
        /*0014*/ 	.byte	0x00, 0xf0, 0x11, 0x00


	//----- nvinfo : EIATTR_KPARAM_INFO
	.align		4
.L_57:
        /*0018*/ 	.byte	0x04, 0x17
        /*001a*/ 	.short	(.L_59 - .L_58)
.L_58:
        /*001c*/ 	.word	0x00000000
        /*0020*/ 	.short	0x000f
        /*0022*/ 	.short	0x0078
        /*0024*/ 	.byte	0x00, 0xf5, 0x21, 0x00


	//----- nvinfo : EIATTR_KPARAM_INFO
	.align		4
.L_59:
        /*0028*/ 	.byte	0x04, 0x17
        /*002a*/ 	.short	(.L_61 - .L_60)
.L_60:
        /*002c*/ 	.word	0x00000000
        /*0030*/ 	.short	0x000e
        /*0032*/ 	.short	0x0070
        /*0034*/ 	.byte	0x00, 0xf5, 0x21, 0x00


	//----- nvinfo : EIATTR_KPARAM_INFO
	.align		4
.L_61:
        /*0038*/ 	.byte	0x04, 0x17
        /*003a*/ 	.short	(.L_63 - .L_62)
.L_62:
        /*003c*/ 	.word	0x00000000
        /*0040*/ 	.short	0x000d
        /*0042*/ 	.short	0x0068
        /*0044*/ 	.byte	0x00, 0xf5, 0x21, 0x00


	//----- nvinfo : EIATTR_KPARAM_INFO
	.align		4
.L_63:
        /*0048*/ 	.byte	0x04, 0x17
        /*004a*/ 	.short	(.L_65 - .L_64)
.L_64:
        /*004c*/ 	.word	0x00000000
        /*0050*/ 	.short	0x000c
        /*0052*/ 	.short	0x0060
        /*0054*/ 	.byte	0x00, 0xf5, 0x21, 0x00


	//----- nvinfo : EIATTR_KPARAM_INFO
	.align		4
.L_65:
        /*0058*/ 	.byte	0x04, 0x17
        /*005a*/ 	.short	(.L_67 - .L_66)
.L_66:
        /*005c*/ 	.word	0x00000000
        /*0060*/ 	.short	0x000b
        /*0062*/ 	.short	0x0058
        /*0064*/ 	.byte	0x00, 0xf5, 0x21, 0x00


	//----- nvinfo : EIATTR_KPARAM_INFO
	.align		4
.L_67:
        /*0068*/ 	.byte	0x04, 0x17
        /*006a*/ 	.short	(.L_69 - .L_68)
.L_68:
        /*006c*/ 	.word	0x00000000
        /*0070*/ 	.short	0x000a
        /*0072*/ 	.short	0x0050
        /*0074*/ 	.byte	0x00, 0xf5, 0x21, 0x00


	//----- nvinfo : EIATTR_KPARAM_INFO
	.align		4
.L_69:
        /*0078*/ 	.byte	0x04, 0x17
        /*007a*/ 	.short	(.L_71 - .L_70)
.L_70:
        /*007c*/ 	.word	0x00000000
        /*0080*/ 	.short	0x0009
        /*0082*/ 	.short	0x0048
        /*0084*/ 	.byte	0x00, 0xf5, 0x21, 0x00


	//----- nvinfo : EIATTR_KPARAM_INFO
	.align		4
.L_71:
        /*0088*/ 	.byte	0x04, 0x17
        /*008a*/ 	.short	(.L_73 - .L_72)
.L_72:
        /*008c*/ 	.word	0x00000000
        /*0090*/ 	.short	0x0008
        /*0092*/ 	.short	0x0040
        /*0094*/ 	.byte	0x00, 0xf5, 0x21, 0x00


	//----- nvinfo : EIATTR_KPARAM_INFO
	.align		4
.L_73:
        /*0098*/ 	.byte	0x04, 0x17
        /*009a*/ 	.short	(.L_75 - .L_74)
.L_74:
        /*009c*/ 	.word	0x00000000
        /*00a0*/ 	.short	0x0007
        /*00a2*/ 	.short	0x0038
        /*00a4*/ 	.byte	0x00, 0xf5, 0x21, 0x00


	//----- nvinfo : EIATTR_KPARAM_INFO
	.align		4
.L_75:
        /*00a8*/ 	.byte	0x04, 0x17
        /*00aa*/ 	.short	(.L_77 - .L_76)
.L_76:
        /*00ac*/ 	.word	0x00000000
        /*00b0*/ 	.short	0x0006
        /*00b2*/ 	.short	0x0030
        /*00b4*/ 	.byte	0x00, 0xf5, 0x21, 0x00


	//----- nvinfo : EIATTR_KPARAM_INFO
	.align		4
.L_77:
        /*00b8*/ 	.byte	0x04, 0x17
        /*00ba*/ 	.short	(.L_79 - .L_78)
.L_78:
        /*00bc*/ 	.word	0x00000000
        /*00c0*/ 	.short	0x0005
        /*00c2*/ 	.short	0x0028
        /*00c4*/ 	.byte	0x00, 0xf5, 0x21, 0x00


	//----- nvinfo : EIATTR_KPARAM_INFO
	.align		4
.L_79:
        /*00c8*/ 	.byte	0x04, 0x17
        /*00ca*/ 	.short	(.L_81 - .L_80)
.L_80:
        /*00cc*/ 	.word	0x00000000
        /*00d0*/ 	.short	0x0004
        /*00d2*/ 	.short	0x0020
        /*00d4*/ 	.byte	0x00, 0xf5, 0x21, 0x00


	//----- nvinfo : EIATTR_KPARAM_INFO
	.align		4
.L_81:
        /*00d8*/ 	.byte	0x04, 0x17
        /*00da*/ 	.short	(.L_83 - .L_82)
.L_82:
        /*00dc*/ 	.word	0x00000000
        /*00e0*/ 	.short	0x0003
        /*00e2*/ 	.short	0x0018
        /*00e4*/ 	.byte	0x00, 0xf5, 0x21, 0x00


	//----- nvinfo : EIATTR_KPARAM_INFO
	.align		4
.L_83:
        /*00e8*/ 	.byte	0x04, 0x17
        /*00ea*/ 	.short	(.L_85 - .L_84)
.L_84:
        /*00ec*/ 	.word	0x00000000
        /*00f0*/ 	.short	0x0002
        /*00f2*/ 	.short	0x0010
        /*00f4*/ 	.byte	0x00, 0xf5, 0x21, 0x00


	//----- nvinfo : EIATTR_KPARAM_INFO
	.align		4
.L_85:
        /*00f8*/ 	.byte	0x04, 0x17
        /*00fa*/ 	.short	(.L_87 - .L_86)
.L_86:
        /*00fc*/ 	.word	0x00000000
        /*0100*/ 	.short	0x0001
        /*0102*/ 	.short	0x0008
        /*0104*/ 	.byte	0x00, 0xf5, 0x21, 0x00


	//----- nvinfo : EIATTR_KPARAM_INFO
	.align		4
.L_87:
        /*0108*/ 	.byte	0x04, 0x17
        /*010a*/ 	.short	(.L_89 - .L_88)
.L_88:
        /*010c*/ 	.word	0x00000000
        /*0110*/ 	.short	0x0000
        /*0112*/ 	.short	0x0000
        /*0114*/ 	.byte	0x00, 0xf5, 0x21, 0x00


	//----- nvinfo : EIATTR_SPARSE_MMA_MASK
	.align		4
.L_89:
        /*0118*/ 	.byte	0x03, 0x50
        /*011a*/ 	.short	0x0000


	//----- nvinfo : EIATTR_MAXREG_COUNT
	.align		4
        /*011c*/ 	.byte	0x03, 0x1b
        /*011e*/ 	.short	0x00ff


	//----- nvinfo : EIATTR_NUM_BARRIERS
	.align		4
        /*0120*/ 	.byte	0x02, 0x4c
        /*0122*/ 	.byte	0x01
	.zero		1


	//----- nvinfo : EIATTR_MERCURY_ISA_VERSION
	.align		4
        /*0124*/ 	.byte	0x03, 0x5f
        /*0126*/ 	.short	0x0101


	//----- nvinfo : EIATTR_UNUSED_LOAD_BYTE_OFFSET
	.align		4
        /*0128*/ 	.byte	0x04, 0x44
        /*012a*/ 	.short	(.L_91 - .L_90)


	//   ....[0]....
.L_90:
        /*012c*/ 	.word	0x000042b0
        /*0130*/ 	.word	0x0000fff0


	//   ....[1]....
        /*0134*/ 	.word	0x000042d0
        /*0138*/ 	.word	0x00000fff


	//----- nvinfo : EIATTR_COOP_GROUP_MASK_REGIDS
	.align		4
.L_91:
        /*013c*/ 	.byte	0x04, 0x29
        /*013e*/ 	.short	(.L_93 - .L_92)


	//   ....[0]....
.L_92:
        /*0140*/ 	.word	0xffffffff


	//   ....[1]....
        /*0144*/ 	.word	0xffffffff


	//   ....[2]....
        /*0148*/ 	.word	0xffffffff


	//   ....[3]....
        /*014c*/ 	.word	0xffffffff


	//   ....[4]....
        /*0150*/ 	.word	0xffffffff


	//   ....[5]....
        /*0154*/ 	.word	0xffffffff


	//   ....[6]....
        /*0158*/ 	.word	0xffffffff


	//   ....[7]....
        /*015c*/ 	.word	0xffffffff


	//   ....[8]....
        /*0160*/ 	.word	0xffffffff


	//   ....[9]....
        /*0164*/ 	.word	0xffffffff


	//   ....[10]....
        /*0168*/ 	.word	0xffffffff


	//   ....[11]....
        /*016c*/ 	.word	0xffffffff


	//   ....[12]....
        /*0170*/ 	.word	0xffffffff


	//   ....[13]....
        /*0174*/ 	.word	0xffffffff


	//   ....[14]....
        /*0178*/ 	.word	0xffffffff


	//   ....[15]....
        /*017c*/ 	.word	0xffffffff


	//   ....[16]....
        /*0180*/ 	.word	0xffffffff


	//   ....[17]....
        /*0184*/ 	.word	0xffffffff


	//   ....[18]....
        /*0188*/ 	.word	0xffffffff


	//   ....[19]....
        /*018c*/ 	.word	0xffffffff


	//   ....[20]....
        /*0190*/ 	.word	0xffffffff


	//   ....[21]....
        /*0194*/ 	.word	0xffffffff


	//   ....[22]....
        /*0198*/ 	.word	0xffffffff


	//   ....[23]....
        /*019c*/ 	.word	0xffffffff


	//   ....[24]....
        /*01a0*/ 	.word	0xffffffff


	//   ....[25]....
        /*01a4*/ 	.word	0xffffffff


	//   ....[26]....
        /*01a8*/ 	.word	0xffffffff


	//   ....[27]....
        /*01ac*/ 	.word	0xffffffff


	//   ....[28]....
        /*01b0*/ 	.word	0xffffffff


	//   ....[29]....
        /*01b4*/ 	.word	0xffffffff


	//   ....[30]....
        /*01b8*/ 	.word	0xffffffff


	//   ....[31]....
        /*01bc*/ 	.word	0xffffffff


	//   ....[32]....
        /*01c0*/ 	.word	0xffffffff


	//   ....[33]....
        /*01c4*/ 	.word	0xffffffff


	//   ....[34]....
        /*01c8*/ 	.word	0xffffffff


	//   ....[35]....
        /*01cc*/ 	.word	0x05000008


	//   ....[36]....
        /*01d0*/ 	.word	0x05000008


	//   ....[37]....
        /*01d4*/ 	.word	0x05000008


	//   ....[38]....
        /*01d8*/ 	.word	0x05000008


	//   ....[39]....
        /*01dc*/ 	.word	0x05000008


	//   ....[40]....
        /*01e0*/ 	.word	0x05000008


	//   ....[41]....
        /*01e4*/ 	.word	0x05000008


	//   ....[42]....
        /*01e8*/ 	.word	0x05000008


	//   ....[43]....
        /*01ec*/ 	.word	0x05000008


	//   ....[44]....
        /*01f0*/ 	.word	0x05000008


	//   ....[45]....
        /*01f4*/ 	.word	0x05000008


	//   ....[46]....
        /*01f8*/ 	.word	0x05000008


	//   ....[47]....
        /*01fc*/ 	.word	0x05000008


	//   ....[48]....
        /*0200*/ 	.word	0x05000008


	//   ....[49]....
        /*0204*/ 	.word	0x05000008


	//   ....[50]....
        /*0208*/ 	.word	0x05000008


	//   ....[51]....
        /*020c*/ 	.word	0x05000008


	//   ....[52]....
        /*0210*/ 	.word	0x05000008


	//   ....[53]....
        /*0214*/ 	.word	0x05000008


	//   ....[54]....
        /*0218*/ 	.word	0x05000008


	//   ....[55]....
        /*021c*/ 	.word	0x05000008


	//   ....[56]....
        /*0220*/ 	.word	0x05000008


	//   ....[57]....
        /*0224*/ 	.word	0x05000008


	//   ....[58]....
        /*0228*/ 	.word	0x05000008


	//   ....[59]....
        /*022c*/ 	.word	0x05000008


	//   ....[60]....
        /*0230*/ 	.word	0x05000008


	//   ....[61]....
        /*0234*/ 	.word	0x05000008


	//   ....[62]....
        /*0238*/ 	.word	0x05000008


	//   ....[63]....
        /*023c*/ 	.word	0x05000008


	//   ....[64]....
        /*0240*/ 	.word	0x05000008


	//   ....[65]....
        /*0244*/ 	.word	0x05000008


	//   ....[66]....
        /*0248*/ 	.word	0x05000008


	//   ....[67]....
        /*024c*/ 	.word	0x05000008


	//   ....[68]....
        /*0250*/ 	.word	0x05000008


	//   ....[69]....
        /*0254*/ 	.word	0x05000008


	//----- nvinfo : EIATTR_COOP_GROUP_INSTR_OFFSETS
	.align		4
.L_93:
        /*0258*/ 	.byte	0x04, 0x28
        /*025a*/ 	.short	(.L_95 - .L_94)


	//   ....[0]....
.L_94:
        /*025c*/ 	.word	0x00002b30


	//   ....[1]....
        /*0260*/ 	.word	0x00002b50


	//   ....[2]....
        /*0264*/ 	.word	0x00002b70


	//   ....[3]....
        /*0268*/ 	.word	0x00002b90


	//   ....[4]....
        /*026c*/ 	.word	0x00002bb0


	//   ....[5]....
        /*0270*/ 	.word	0x00002ec0


	//   ....[6]....
        /*0274*/ 	.word	0x00002ee0


	//   ....[7]....
        /*0278*/ 	.word	0x00002f00


	//   ....[8]....
        /*027c*/ 	.word	0x00002f20


	//   ....[9]....
        /*0280*/ 	.word	0x00002f40


	//   ....[10]....
        /*0284*/ 	.word	0x000030d0


	//   ....[11]....
        /*0288*/ 	.word	0x000030f0


	//   ....[12]....
        /*028c*/ 	.word	0x00003110


	//   ....[13]....
        /*0290*/ 	.word	0x00003130


	//   ....[14]....
        /*0294*/ 	.word	0x00003150


	//   ....[15]....
        /*0298*/ 	.word	0x00003700


	//   ....[16]....
        /*029c*/ 	.word	0x00003720


	//   ....[17]....
        /*02a0*/ 	.word	0x00003740


	//   ....[18]....
        /*02a4*/ 	.word	0x00003760


	//   ....[19]....
        /*02a8*/ 	.word	0x00003780


	//   ....[20]....
        /*02ac*/ 	.word	0x00003a20


	//   ....[21]....
        /*02b0*/ 	.word	0x00003a40


	//   ....[22]....
        /*02b4*/ 	.word	0x00003a60


	//   ....[23]....
        /*02b8*/ 	.word	0x00003a80


	//   ....[24]....
        /*02bc*/ 	.word	0x00003aa0


	//   ....[25]....
        /*02c0*/ 	.word	0x00003c80


	//   ....[26]....
        /*02c4*/ 	.word	0x00003ca0


	//   ....[27]....
        /*02c8*/ 	.word	0x00003cc0


	//   ....[28]....
        /*02cc*/ 	.word	0x00003ce0


	//   ....[29]....
        /*02d0*/ 	.word	0x00003d00


	//   ....[30]....
        /*02d4*/ 	.word	0x00004060


	//   ....[31]....
        /*02d8*/ 	.word	0x00004080


	//   ....[32]....
        /*02dc*/ 	.word	0x000040a0


	//   ....[33]....
        /*02e0*/ 	.word	0x000040c0


	//   ....[34]....
        /*02e4*/ 	.word	0x000040e0


	//   ....[35]....
        /*02e8*/ 	.word	0x00004520


	//   ....[36]....
        /*02ec*/ 	.word	0x00004580


	//   ....[37]....
        /*02f0*/ 	.word	0x000045e0


	//   ....[38]....
        /*02f4*/ 	.word	0x00004640


	//   ....[39]....
        /*02f8*/ 	.word	0x000046a0


	//   ....[40]....
        /*02fc*/ 	.word	0x00004720


	//   ....[41]....
        /*0300*/ 	.word	0x000047a0


	//   ....[42]....
        /*0304*/ 	.word	0x00004800


	//   ....[43]....
        /*0308*/ 	.word	0x00004860


	//   ....[44]....
        /*030c*/ 	.word	0x000048c0


	//   ....[45]....
        /*0310*/ 	.word	0x00004940


	//   ....[46]....
        /*0314*/ 	.word	0x000049c0


	//   ....[47]....
        /*0318*/ 	.word	0x00004a20


	//   ....[48]....
        /*031c*/ 	.word	0x00004a80


	//   ....[49]....
        /*0320*/ 	.word	0x00004ae0


	//   ....[50]....
        /*0324*/ 	.word	0x00004b50


	//   ....[51]....
        /*0328*/ 	.word	0x00004bb0


	//   ....[52]....
        /*032c*/ 	.word	0x00004c10


	//   ....[53]....
        /*0330*/ 	.word	0x00004c70


	//   ....[54]....
        /*0334*/ 	.word	0x00004cd0


	//   ....[55]....
        /*0338*/ 	.word	0x00004d60


	//   ....[56]....
        /*033c*/ 	.word	0x00004de0


	//   ....[57]....
        /*0340*/ 	.word	0x00004e40


	//   ....[58]....
        /*0344*/ 	.word	0x00004ea0


	//   ....[59]....
        /*0348*/ 	.word	0x00004f00


	//   ....[60]....
        /*034c*/ 	.word	0x00004f90


	//   ....[61]....
        /*0350*/ 	.word	0x00005010


	//   ....[62]....
        /*0354*/ 	.word	0x00005070


	//   ....[63]....
        /*0358*/ 	.word	0x000050d0


	//   ....[64]....
        /*035c*/ 	.word	0x00005130


	//   ....[65]....
        /*0360*/ 	.word	0x000051c0


	//   ....[66]....
        /*0364*/ 	.word	0x00005240


	//   ....[67]....
        /*0368*/ 	.word	0x000052a0


	//   ....[68]....
        /*036c*/ 	.word	0x00005300


	//   ....[69]....
        /*0370*/ 	.word	0x00005360


	//----- nvinfo : EIATTR_VRC_CTA_INIT_COUNT
	.align		4
.L_95:
        /*0374*/ 	.byte	0x02, 0x4a
	.zero		1
	.zero		1


	//----- nvinfo : EIATTR_EXIT_INSTR_OFFSETS
	.align		4
        /*0378*/ 	.byte	0x04, 0x1c
        /*037a*/ 	.short	(.L_97 - .L_96)


	//   ....[0]....
.L_96:
        /*037c*/ 	.word	0x00004270


	//   ....[1]....
        /*0380*/ 	.word	0x000044d0


	//----- nvinfo : EIATTR_CRS_STACK_SIZE
	.align		4
.L_97:
        /*0384*/ 	.byte	0x04, 0x1e
        /*0386*/ 	.short	(.L_99 - .L_98)
.L_98:
        /*0388*/ 	.word	0x00000000


	//----- nvinfo : EIATTR_CBANK_PARAM_SIZE
	.align		4
.L_99:
        /*038c*/ 	.byte	0x03, 0x19
        /*038e*/ 	.short	0x0084


	//----- nvinfo : EIATTR_PARAM_CBANK
	.align		4
        /*0390*/ 	.byte	0x04, 0x0a
        /*0392*/ 	.short	(.L_101 - .L_100)
	.align		4
.L_100:
        /*0394*/ 	.word	index@(.nv.constant0._Z13_lenet_fusionPfS_PKfS1_S_S1_S1_S_S_S_S_S_S_S_S_Pii)
        /*0398*/ 	.short	0x0380
        /*039a*/ 	.short	0x0084


	//----- nvinfo : EIATTR_SW_WAR
	.align		4
.L_101:
        /*039c*/ 	.byte	0x04, 0x36
        /*039e*/ 	.short	(.L_103 - .L_102)
.L_102:
        /*03a0*/ 	.word	0x00000008
.L_103:


//--------------------- .nv.info._Z15relugemv_fusionPfS_S_S_S_S_S_S_Pii --------------------------
	.section	.nv.info._Z15relugemv_fusionPfS_S_S_S_S_S_S_Pii,"",@"SHT_CUDA_INFO"
	.sectionflags	@""
	.align	4


	//----- nvinfo : EIATTR_CUDA_API_VERSION
	.align		4
        /*0000*/ 	.byte	0x04, 0x37
        /*0002*/ 	.short	(.L_105 - .L_104)
.L_104:
        /*0004*/ 	.word	0x00000082


	//----- nvinfo : EIATTR_KPARAM_INFO
	.align		4
.L_105:
        /*0008*/ 	.byte	0x04, 0x17
        /*000a*/ 	.short	(.L_107 - .L_106)
.L_106:
        /*000c*/ 	.word	0x00000000
        /*0010*/ 	.short	0x0009
        /*0012*/ 	.short	0x0048
        /*0014*/ 	.byte	0x00, 0xf0, 0x11, 0x00


	//----- nvinfo : EIATTR_KPARAM_INFO
	.align		4
.L_107:
        /*0018*/ 	.byte	0x04, 0x17
        /*001a*/ 	.short	(.L_109 - .L_108)
.L_108:
        /*001c*/ 	.word	0x00000000
        /*0020*/ 	.short	0x0008
        /*0022*/ 	.short	0x0040
        /*0024*/ 	.byte	0x00, 0xf5, 0x21, 0x00


	//----- nvinfo : EIATTR_KPARAM_INFO
	.align		4
.L_109:
        /*0028*/ 	.byte	0x04, 0x17
        /*002a*/ 	.short	(.L_111 - .L_110)
.L_110:
        /*002c*/ 	.word	0x00000000
        /*0030*/ 	.short	0x0007
        /*0032*/ 	.short	0x0038
        /*0034*/ 	.byte	0x00, 0xf5, 0x21, 0x00


	//----- nvinfo : EIATTR_KPARAM_INFO
	.align		4
.L_111:
        /*0038*/ 	.byte	0x04, 0x17
        /*003a*/ 	.short	(.L_113 - .L_112)
.L_112:
        /*003c*/ 	.word	0x00000000
        /*0040*/ 	.short	0x0006
        /*0042*/ 	.short	0x0030
        /*0044*/ 	.byte	0x00, 0xf5, 0x21, 0x00


	//----- nvinfo : EIATTR_KPARAM_INFO
	.align		4
.L_113:
        /*0048*/ 	.byte	0x04, 0x17
        /*004a*/ 	.short	(.L_115 - .L_114)
.L_114:
        /*004c*/ 	.word	0x00000000
        /*0050*/ 	.short	0x0005
        /*0052*/ 	.short	0x0028
        /*0054*/ 	.byte	0x00, 0xf5, 0x21, 0x00


	//----- nvinfo : EIATTR_KPARAM_INFO
	.align		4
.L_115:
        /*0058*/ 	.byte	0x04, 0x17
        /*005a*/ 	.short	(.L_117 - .L_116)
.L_116:
        /*005c*/ 	.word	0x00000000
        /*0060*/ 	.short	0x0004
        /*0062*/ 	.short	0x0020
        /*0064*/ 	.byte	0x00, 0xf5, 0x21, 0x00


	//----- nvinfo : EIATTR_KPARAM_INFO
	.align		4
.L_117:
        /*0068*/ 	.byte	0x04, 0x17
        /*006a*/ 	.short	(.L_119 - .L_118)
.L_118:
        /*006c*/ 	.word	0x00000000
        /*0070*/ 	.short	0x0003
        /*0072*/ 	.short	0x0018
        /*0074*/ 	.byte	0x00, 0xf5, 0x21, 0x00


	//----- nvinfo : EIATTR_KPARAM_INFO
	.align		4
.L_119:
        /*0078*/ 	.byte	0x04, 0x17
        /*007a*/ 	.short	(.L_121 - .L_120)
.L_120:
        /*007c*/ 	.word	0x00000000
        /*0080*/ 	.short	0x0002
        /*0082*/ 	.short	0x0010
        /*0084*/ 	.byte	0x00, 0xf5, 0x21, 0x00


	//----- nvinfo : EIATTR_KPARAM_INFO
	.align		4
.L_121:
        /*0088*/ 	.byte	0x04, 0x17
        /*008a*/ 	.short	(.L_123 - .L_122)
.L_122:
        /*008c*/ 	.word	0x00000000
        /*0090*/ 	.short	0x0001
        /*0092*/ 	.short	0x0008
        /*0094*/ 	.byte	0x00, 0xf5, 0x21, 0x00


	//----- nvinfo : EIATTR_KPARAM_INFO
	.align		4
.L_123:
        /*0098*/ 	.byte	0x04, 0x17
        /*009a*/ 	.short	(.L_125 - .L_124)
.L_124:
        /*009c*/ 	.word	0x00000000
        /*00a0*/ 	.short	0x0000
        /*00a2*/ 	.short	0x0000
        /*00a4*/ 	.byte	0x00, 0xf5, 0x21, 0x00


	//----- nvinfo : EIATTR_SPARSE_MMA_MASK
	.align		4
.L_125:
        /*00a8*/ 	.byte	0x03, 0x50
        /*00aa*/ 	.short	0x0000


	//----- nvinfo : EIATTR_MAXREG_COUNT
	.align		4
        /*00ac*/ 	.byte	0x03, 0x1b
        /*00ae*/ 	.short	0x00ff


	//----- nvinfo : EIATTR_NUM_BARRIERS
	.align		4
        /*00b0*/ 	.byte	0x02, 0x4c
        /*00b2*/ 	.byte	0x01
	.zero		1


	//----- nvinfo : EIATTR_MERCURY_ISA_VERSION
	.align		4
        /*00b4*/ 	.byte	0x03, 0x5f
        /*00b6*/ 	.short	0x0101


	//----- nvinfo : EIATTR_COOP_GROUP_MASK_REGIDS
	.align		4
        /*00b8*/ 	.byte	0x04, 0x29
        /*00ba*/ 	.short	(.L_127 - .L_126)


	//   ....[0]....
.L_126:
        /*00bc*/ 	.word	0xffffffff


	//   ....[1]....
        /*00c0*/ 	.word	0xffffffff


	//   ....[2]....
        /*00c4*/ 	.word	0xffffffff


	//   ....[3]....
        /*00c8*/ 	.word	0xffffffff


	//   ....[4]....
        /*00cc*/ 	.word	0xffffffff


	//   ....[5]....
        /*00d0*/ 	.word	0xffffffff


	//   ....[6]....
        /*00d4*/ 	.word	0xffffffff


	//   ....[7]....
        /*00d8*/ 	.word	0xffffffff


	//   ....[8]....
        /*00dc*/ 	.word	0xffffffff


	//   ....[9]....
        /*00e0*/ 	.word	0xffffffff


	//   ....[10]....
        /*00e4*/ 	.word	0xffffffff


	//   ....[11]....
        /*00e8*/ 	.word	0xffffffff


	//   ....[12]....
        /*00ec*/ 	.word	0xffffffff


	//   ....[13]....
        /*00f0*/ 	.word	0xffffffff


	//   ....[14]....
        /*00f4*/ 	.word	0xffffffff


	//   ....[15]....
        /*00f8*/ 	.word	0xffffffff


	//   ....[16]....
        /*00fc*/ 	.word	0xffffffff


	//   ....[17]....
        /*0100*/ 	.word	0xffffffff


	//   ....[18]....
        /*0104*/ 	.word	0xffffffff


	//   ....[19]....
        /*0108*/ 	.word	0xffffffff


	//   ....[20]....
        /*010c*/ 	.word	0xffffffff


	//   ....[21]....
        /*0110*/ 	.word	0xffffffff


	//   ....[22]....
        /*0114*/ 	.word	0xffffffff


	//   ....[23]....
        /*0118*/ 	.word	0xffffffff


	//   ....[24]....
        /*011c*/ 	.word	0xffffffff


	//   ....[25]....
        /*0120*/ 	.word	0xffffffff


	//   ....[26]....
        /*0124*/ 	.word	0xffffffff


	//   ....[27]....
        /*0128*/ 	.word	0xffffffff


	//   ....[28]....
        /*012c*/ 	.word	0xffffffff


	//   ....[29]....
        /*0130*/ 	.word	0xffffffff


	//   ....[30]....
        /*0134*/ 	.word	0xffffffff


	//   ....[31]....
        /*0138*/ 	.word	0xffffffff


	//   ....[32]....
        /*013c*/ 	.word	0xffffffff


	//   ....[33]....
        /*0140*/ 	.word	0xffffffff


	//   ....[34]....
        /*0144*/ 	.word	0xffffffff


	//   ....[35]....
        /*0148*/ 	.word	0x05000010


	//   ....[36]....
        /*014c*/ 	.word	0x05000010


	//   ....[37]....
        /*0150*/ 	.word	0x05000010


	//   ....[38]....
        /*0154*/ 	.word	0x05000010


	//   ....[39]....
        /*0158*/ 	.word	0x05000010


	//   ....[40]....
        /*015c*/ 	.word	0x05000010


	//   ....[41]....
        /*0160*/ 	.word	0x05000010


	//   ....[42]....
        /*0164*/ 	.word	0x05000010


	//   ....[43]....
        /*0168*/ 	.word	0x05000010


	//   ....[44]....
        /*016c*/ 	.word	0x05000010


	//   ....[45]....
        /*0170*/ 	.word	0x05000010


	//   ....[46]....
        /*0174*/ 	.word	0x05000010


	//   ....[47]....
        /*0178*/ 	.word	0x05000010


	//   ....[48]....
        /*017c*/ 	.word	0x05000010


	//   ....[49]....
        /*0180*/ 	.word	0x05000010


	//   ....[50]....
        /*0184*/ 	.word	0x05000010


	//   ....[51]....
        /*0188*/ 	.word	0x05000010


	//   ....[52]....
        /*018c*/ 	.word	0x05000010


	//   ....[53]....
        /*0190*/ 	.word	0x05000010


	//   ....[54]....
        /*0194*/ 	.word	0x05000010


	//   ....[55]....
        /*0198*/ 	.word	0x05000010


	//   ....[56]....
        /*019c*/ 	.word	0x05000010


	//   ....[57]....
        /*01a0*/ 	.word	0x05000010


	//   ....[58]....
        /*01a4*/ 	.word	0x05000010


	//   ....[59]....
        /*01a8*/ 	.word	0x05000010


	//   ....[60]....
        /*01ac*/ 	.word	0x05000010


	//   ....[61]....
        /*01b0*/ 	.word	0x05000010


	//   ....[62]....
        /*01b4*/ 	.word	0x05000010


	//   ....[63]....
        /*01b8*/ 	.word	0x05000010


	//   ....[64]....
        /*01bc*/ 	.word	0x05000010


	//   ....[65]....
        /*01c0*/ 	.word	0x05000010


	//   ....[66]....
        /*01c4*/ 	.word	0x05000010


	//   ....[67]....
        /*01c8*/ 	.word	0x05000010


	//   ....[68]....
        /*01cc*/ 	.word	0x05000010


	//   ....[69]....
        /*01d0*/ 	.word	0x05000010


	//----- nvinfo : EIATTR_COOP_GROUP_INSTR_OFFSETS
	.align		4
.L_127:
        /*01d4*/ 	.byte	0x04, 0x28
        /*01d6*/ 	.short	(.L_129 - .L_128)


	//   ....[0]....
.L_128:
        /*01d8*/ 	.word	0x000004d0


	//   ....[1]....
        /*01dc*/ 	.word	0x000004f0


	//   ....[2]....
        /*01e0*/ 	.word	0x00000510


	//   ....[3]....
        /*01e4*/ 	.word	0x00000530


	//   ....[4]....
        /*01e8*/ 	.word	0x00000550


	//   ....[5]....
        /*01ec*/ 	.word	0x00000850


	//   ....[6]....
        /*01f0*/ 	.word	0x00000870


	//   ....[7]....
        /*01f4*/ 	.word	0x00000890


	//   ....[8]....
        /*01f8*/ 	.word	0x000008b0


	//   ....[9]....
        /*01fc*/ 	.word	0x000008d0


	//   ....[10]....
        /*0200*/ 	.word	0x00000aa0


	//   ....[11]....
        /*0204*/ 	.word	0x00000ac0


	//   ....[12]....
        /*0208*/ 	.word	0x00000ae0


	//   ....[13]....
        /*020c*/ 	.word	0x00000b00


	//   ....[14]....
        /*0210*/ 	.word	0x00000b20


	//   ....[15]....
        /*0214*/ 	.word	0x000010a0


	//   ....[16]....
        /*0218*/ 	.word	0x000010c0


	//   ....[17]....
        /*021c*/ 	.word	0x000010e0


	//   ....[18]....
        /*0220*/ 	.word	0x00001100


	//   ....[19]....
        /*0224*/ 	.word	0x00001120


	//   ....[20]....
        /*0228*/ 	.word	0x00001390


	//   ....[21]....
        /*022c*/ 	.word	0x000013b0


	//   ....[22]....
        /*0230*/ 	.word	0x000013d0


	//   ....[23]....
        /*0234*/ 	.word	0x000013f0


	//   ....[24]....
        /*0238*/ 	.word	0x00001410


	//   ....[25]....
        /*023c*/ 	.word	0x000015c0


	//   ....[26]....
        /*0240*/ 	.word	0x000015e0


	//   ....[27]....
        /*0244*/ 	.word	0x00001600


	//   ....[28]....
        /*0248*/ 	.word	0x00001620


	//   ....[29]....
        /*024c*/ 	.word	0x00001640


	//   ....[30]....
        /*0250*/ 	.word	0x00001970


	//   ....[31]....
        /*0254*/ 	.word	0x00001990


	//   ....[32]....
        /*0258*/ 	.word	0x000019b0


	//   ....[33]....
        /*025c*/ 	.word	0x000019d0


	//   ....[34]....
        /*0260*/ 	.word	0x000019f0


	//   ....[35]....
        /*0264*/ 	.word	0x00001e40


	//   ....[36]....
        /*0268*/ 	.word	0x00001ea0


	//   ....[37]....
        /*026c*/ 	.word	0x00001f00


	//   ....[38]....
        /*0270*/ 	.word	0x00001f60


	//   ....[39]....
        /*0274*/ 	.word	0x00001fc0


	//   ....[40]....
        /*0278*/ 	.word	0x00002040


	//   ....[41]....
        /*027c*/ 	.word	0x000020c0


	//   ....[42]....
        /*0280*/ 	.word	0x00002120


	//   ....[43]....
        /*0284*/ 	.word	0x00002180


	//   ....[44]....
        /*0288*/ 	.word	0x000021e0


	//   ....[45]....
        /*028c*/ 	.word	0x00002270


	//   ....[46]....
        /*0290*/ 	.word	0x000022f0


	//   ....[47]....
        /*0294*/ 	.word	0x00002350


	//   ....[48]....
        /*0298*/ 	.word	0x000023b0


	//   ....[49]....
        /*029c*/ 	.word	0x00002410


	//   ....[50]....
        /*02a0*/ 	.word	0x00002480


	//   ....[51]....
        /*02a4*/ 	.word	0x000024e0


	//   ....[52]....
        /*02a8*/ 	.word	0x00002540


	//   ....[53]....
        /*02ac*/ 	.word	0x000025a0


	//   ....[54]....
        /*02b0*/ 	.word	0x00002600


	//   ....[55]....
        /*02b4*/ 	.word	0x00002690


	//   ....[56]....
        /*02b8*/ 	.word	0x00002710


	//   ....[57]....
        /*02bc*/ 	.word	0x00002770


	//   ....[58]....
        /*02c0*/ 	.word	0x000027d0


	//   ....[59]....
        /*02c4*/ 	.word	0x00002830


	//   ....[60]....
        /*02c8*/ 	.word	0x000028b0


	//   ....[61]....
        /*02cc*/ 	.word	0x00002930


	//   ....[62]....
        /*02d0*/ 	.word	0x00002990


	//   ....[63]....
        /*02d4*/ 	.word	0x000029f0


	//   ....[64]....
        /*02d8*/ 	.word	0x00002a50


	//   ....[65]....
        /*02dc*/ 	.word	0x00002ad0


	//   ....[66]....
        /*02e0*/ 	.word	0x00002b50


	//   ....[67]....
        /*02e4*/ 	.word	0x00002bb0


	//   ....[68]....
        /*02e8*/ 	.word	0x00002c10


	//   ....[69]....
        /*02ec*/ 	.word	0x00002c70


	//----- nvinfo : EIATTR_VRC_CTA_INIT_COUNT
	.align		4
.L_129:
        /*02f0*/ 	.byte	0x02, 0x4a
	.zero		1
	.zero		1


	//----- nvinfo : EIATTR_EXIT_INSTR_OFFSETS
	.align		4
        /*02f4*/ 	.byte	0x04, 0x1c
        /*02f6*/ 	.short	(.L_131 - .L_130)


	//   ....[0]....
.L_130:
        /*02f8*/ 	.word	0x00001b80


	//   ....[1]....
        /*02fc*/ 	.word	0x00001df0


	//----- nvinfo : EIATTR_CRS_STACK_SIZE
	.align		4
.L_131:
        /*0300*/ 	.byte	0x04, 0x1e
        /*0302*/ 	.short	(.L_133 - .L_132)
.L_132:
        /*0304*/ 	.word	0x00000000


	//----- nvinfo : EIATTR_CBANK_PARAM_SIZE
	.align		4
.L_133:
        /*0308*/ 	.byte	0x03, 0x19
        /*030a*/ 	.short	0x004c


	//----- nvinfo : EIATTR_PARAM_CBANK
	.align		4
        /*030c*/ 	.byte	0x04, 0x0a
        /*030e*/ 	.short	(.L_135 - .L_134)
	.align		4
.L_134:
        /*0310*/ 	.word	index@(.nv.constant0._Z15relugemv_fusionPfS_S_S_S_S_S_S_Pii)
        /*0314*/ 	.short	0x0380
        /*0316*/ 	.short	0x004c


	//----- nvinfo : EIATTR_SW_WAR
	.align		4
.L_135:
        /*0318*/ 	.byte	0x04, 0x36
        /*031a*/ 	.short	(.L_137 - .L_136)
.L_136:
        /*031c*/ 	.word	0x00000008
.L_137:


//--------------------- .nv.info._Z14_conv2d_fusionPfS_PKfS1_S_S1_S1_ --------------------------
	.section	.nv.info._Z14_conv2d_fusionPfS_PKfS1_S_S1_S1_,"",@"SHT_CUDA_INFO"
	.sectionflags	@""
	.align	4


	//----- nvinfo : EIATTR_CUDA_API_VERSION
	.align		4
        /*0000*/ 	.byte	0x04, 0x37
        /*0002*/ 	.short	(.L_139 - .L_138)
.L_138:
        /*0004*/ 	.word	0x00000082


	//----- nvinfo : EIATTR_KPARAM_INFO
	.align		4
.L_139:
        /*0008*/ 	.byte	0x04, 0x17
        /*000a*/ 	.short	(.L_141 - .L_140)
.L_140:
        /*000c*/ 	.word	0x00000000
        /*0010*/ 	.short	0x0006
        /*0012*/ 	.short	0x0030
        /*0014*/ 	.byte	0x00, 0xf5, 0x21, 0x00


	//----- nvinfo : EIATTR_KPARAM_INFO
	.align		4
.L_141:
        /*0018*/ 	.byte	0x04, 0x17
        /*001a*/ 	.short	(.L_143 - .L_142)
.L_142:
        /*001c*/ 	.word	0x00000000
        /*0020*/ 	.short	0x0005
        /*0022*/ 	.short	0x0028
        /*0024*/ 	.byte	0x00, 0xf5, 0x21, 0x00


	//----- nvinfo : EIATTR_KPARAM_INFO
	.align		4
.L_143:
        /*0028*/ 	.byte	0x04, 0x17
        /*002a*/ 	.short	(.L_145 - .L_144)
.L_144:
        /*002c*/ 	.word	0x00000000
        /*0030*/ 	.short	0x0004
        /*0032*/ 	.short	0x0020
        /*0034*/ 	.byte	0x00, 0xf5, 0x21, 0x00


	//----- nvinfo : EIATTR_KPARAM_INFO
	.align		4
.L_145:
        /*0038*/ 	.byte	0x04, 0x17
        /*003a*/ 	.short	(.L_147 - .L_146)
.L_146:
        /*003c*/ 	.word	0x00000000
        /*0040*/ 	.short	0x0003
        /*0042*/ 	.short	0x0018
        /*0044*/ 	.byte	0x00, 0xf5, 0x21, 0x00


	//----- nvinfo : EIATTR_KPARAM_INFO
	.align		4
.L_147:
        /*0048*/ 	.byte	0x04, 0x17
        /*004a*/ 	.short	(.L_149 - .L_148)
.L_148:
        /*004c*/ 	.word	0x00000000
        /*0050*/ 	.short	0x0002
        /*0052*/ 	.short	0x0010
        /*0054*/ 	.byte	0x00, 0xf5, 0x21, 0x00


	//----- nvinfo : EIATTR_KPARAM_INFO
	.align		4
.L_149:
        /*0058*/ 	.byte	0x04, 0x17
        /*005a*/ 	.short	(.L_151 - .L_150)
.L_150:
        /*005c*/ 	.word	0x00000000
        /*0060*/ 	.short	0x0001
        /*0062*/ 	.short	0x0008
        /*0064*/ 	.byte	0x00, 0xf5, 0x21, 0x00


	//----- nvinfo : EIATTR_KPARAM_INFO
	.align		4
.L_151:
        /*0068*/ 	.byte	0x04, 0x17
        /*006a*/ 	.short	(.L_153 - .L_152)
.L_152:
        /*006c*/ 	.word	0x00000000
        /*0070*/ 	.short	0x0000
        /*0072*/ 	.short	0x0000
        /*0074*/ 	.byte	0x00, 0xf5, 0x21, 0x00


	//----- nvinfo : EIATTR_SPARSE_MMA_MASK
	.align		4
.L_153:
        /*0078*/ 	.byte	0x03, 0x50
        /*007a*/ 	.short	0x0000


	//----- nvinfo : EIATTR_MAXREG_COUNT
	.align		4
        /*007c*/ 	.byte	0x03, 0x1b
        /*007e*/ 	.short	0x00ff


	//----- nvinfo : EIATTR_NUM_BARRIERS
	.align		4
        /*0080*/ 	.byte	0x02, 0x4c
        /*0082*/ 	.byte	0x01
	.zero		1


	//----- nvinfo : EIATTR_MERCURY_ISA_VERSION
	.align		4
        /*0084*/ 	.byte	0x03, 0x5f
        /*0086*/ 	.short	0x0101


	//----- nvinfo : EIATTR_VRC_CTA_INIT_COUNT
	.align		4
        /*0088*/ 	.byte	0x02, 0x4a
	.zero		1
	.zero		1


	//----- nvinfo : EIATTR_EXIT_INSTR_OFFSETS
	.align		4
        /*008c*/ 	.byte	0x04, 0x1c
        /*008e*/ 	.short	(.L_155 - .L_154)


	//   ....[0]....
.L_154:
        /*0090*/ 	.word	0x00002560


	//----- nvinfo : EIATTR_CRS_STACK_SIZE
	.align		4
.L_155:
        /*0094*/ 	.byte	0x04, 0x1e
        /*0096*/ 	.short	(.L_157 - .L_156)
.L_156:
        /*0098*/ 	.word	0x00000000


	//----- nvinfo : EIATTR_CBANK_PARAM_SIZE
	.align		4
.L_157:
        /*009c*/ 	.byte	0x03, 0x19
        /*009e*/ 	.short	0x0038


	//----- nvinfo : EIATTR_PARAM_CBANK
	.align		4
        /*00a0*/ 	.byte	0x04, 0x0a
        /*00a2*/ 	.short	(.L_159 - .L_158)
	.align		4
.L_158:
        /*00a4*/ 	.word	index@(.nv.constant0._Z14_conv2d_fusionPfS_PKfS1_S_S1_S1_)
        /*00a8*/ 	.short	0x0380
        /*00aa*/ 	.short	0x0038


	//----- nvinfo : EIATTR_SW_WAR
	.align		4
.L_159:
        /*00ac*/ 	.byte	0x04, 0x36
        /*00ae*/ 	.short	(.L_161 - .L_160)
.L_160:
        /*00b0*/ 	.word	0x00000008
.L_161:


//--------------------- .nv.info._Z7_conv2dPfS_PKfS1_iiii --------------------------
	.section	.nv.info._Z7_conv2dPfS_PKfS1_iiii,"",@"SHT_CUDA_INFO"
	.sectionflags	@""
	.align	4


	//----- nvinfo : EIATTR_CUDA_API_VERSION
	.align		4
        /*0000*/ 	.byte	0x04, 0x37
        /*0002*/ 	.short	(.L_163 - .L_162)
.L_162:
        /*0004*/ 	.word	0x00000082


	//----- nvinfo : EIATTR_KPARAM_INFO
	.align		4
.L_163:
        /*0008*/ 	.byte	0x04, 0x17
        /*000a*/ 	.short	(.L_165 - .L_164)
.L_164:
        /*000c*/ 	.word	0x00000000
        /*0010*/ 	.short	0x0007
        /*0012*/ 	.short	0x002c
        /*0014*/ 	.byte	0x00, 0xf0, 0x11, 0x00


	//----- nvinfo : EIATTR_KPARAM_INFO
	.align		4
.L_165:
        /*0018*/ 	.byte	0x04, 0x17
        /*001a*/ 	.short	(.L_167 - .L_166)
.L_166:
        /*001c*/ 	.word	0x00000000
        /*0020*/ 	.short	0x0006
        /*0022*/ 	.short	0x0028
        /*0024*/ 	.byte	0x00, 0xf0, 0x11, 0x00


	//----- nvinfo : EIATTR_KPARAM_INFO
	.align		4
.L_167:
        /*0028*/ 	.byte	0x04, 0x17
        /*002a*/ 	.short	(.L_169 - .L_168)
.L_168:
        /*002c*/ 	.word	0x00000000
        /*0030*/ 	.short	0x0005
        /*0032*/ 	.short	0x0024
        /*0034*/ 	.byte	0x00, 0xf0, 0x11, 0x00


	//----- nvinfo : EIATTR_KPARAM_INFO
	.align		4
.L_169:
        /*0038*/ 	.byte	0x04, 0x17
        /*003a*/ 	.short	(.L_171 - .L_170)
.L_170:
        /*003c*/ 	.word	0x00000000
        /*0040*/ 	.short	0x0004
        /*0042*/ 	.short	0x0020
        /*0044*/ 	.byte	0x00, 0xf0, 0x11, 0x00


	//----- nvinfo : EIATTR_KPARAM_INFO
	.align		4
.L_171:
        /*0048*/ 	.byte	0x04, 0x17
        /*004a*/ 	.short	(.L_173 - .L_172)
.L_172:
        /*004c*/ 	.word	0x00000000
        /*0050*/ 	.short	0x0003
        /*0052*/ 	.short	0x0018
        /*0054*/ 	.byte	0x00, 0xf5, 0x21, 0x00


	//----- nvinfo : EIATTR_KPARAM_INFO
	.align		4
.L_173:
        /*0058*/ 	.byte	0x04, 0x17
        /*005a*/ 	.short	(.L_175 - .L_174)
.L_174:
        /*005c*/ 	.word	0x00000000
        /*0060*/ 	.short	0x0002
        /*0062*/ 	.short	0x0010
        /*0064*/ 	.byte	0x00, 0xf5, 0x21, 0x00


	//----- nvinfo : EIATTR_KPARAM_INFO
	.align		4
.L_175:
        /*0068*/ 	.byte	0x04, 0x17
        /*006a*/ 	.short	(.L_177 - .L_176)
.L_176:
        /*006c*/ 	.word	0x00000000
        /*0070*/ 	.short	0x0001
        /*0072*/ 	.short	0x0008
        /*0074*/ 	.byte	0x00, 0xf5, 0x21, 0x00


	//----- nvinfo : EIATTR_KPARAM_INFO
	.align		4
.L_177:
        /*0078*/ 	.byte	0x04, 0x17
        /*007a*/ 	.short	(.L_179 - .L_178)
.L_178:
        /*007c*/ 	.word	0x00000000
        /*0080*/ 	.short	0x0000
        /*0082*/ 	.short	0x0000
        /*0084*/ 	.byte	0x00, 0xf5, 0x21, 0x00


	//----- nvinfo : EIATTR_SPARSE_MMA_MASK
	.align		4
.L_179:
        /*0088*/ 	.byte	0x03, 0x50
        /*008a*/ 	.short	0x0000


	//----- nvinfo : EIATTR_MAXREG_COUNT
	.align		4
        /*008c*/ 	.byte	0x03, 0x1b
        /*008e*/ 	.short	0x00ff


	//----- nvinfo : EIATTR_NUM_BARRIERS
	.align		4
        /*0090*/ 	.byte	0x02, 0x4c
        /*0092*/ 	.byte	0x01
	.zero		1


	//----- nvinfo : EIATTR_MERCURY_ISA_VERSION
	.align		4
        /*0094*/ 	.byte	0x03, 0x5f
        /*0096*/ 	.short	0x0101


	//----- nvinfo : EIATTR_VRC_CTA_INIT_COUNT
	.align		4
        /*0098*/ 	.byte	0x02, 0x4a
	.zero		1
	.zero		1


	//----- nvinfo : EIATTR_EXIT_INSTR_OFFSETS
	.align		4
        /*009c*/ 	.byte	0x04, 0x1c
        /*009e*/ 	.short	(.L_181 - .L_180)


	//   ....[0]....
.L_180:
        /*00a0*/ 	.word	0x00000070


	//   ....[1]....
        /*00a4*/ 	.word	0x00000b60


	//   ....[2]....
        /*00a8*/ 	.word	0x00000c20


	//----- nvinfo : EIATTR_CRS_STACK_SIZE
	.align		4
.L_181:
        /*00ac*/ 	.byte	0x04, 0x1e
        /*00ae*/ 	.short	(.L_183 - .L_182)
.L_182:
        /*00b0*/ 	.word	0x00000000


	//----- nvinfo : EIATTR_CBANK_PARAM_SIZE
	.align		4
.L_183:
        /*00b4*/ 	.byte	0x03, 0x19
        /*00b6*/ 	.short	0x0030


	//----- nvinfo : EIATTR_PARAM_CBANK
	.align		4
        /*00b8*/ 	.byte	0x04, 0x0a
        /*00ba*/ 	.short	(.L_185 - .L_184)
	.align		4
.L_184:
        /*00bc*/ 	.word	index@(.nv.constant0._Z7_conv2dPfS_PKfS1_iiii)
        /*00c0*/ 	.short	0x0380
        /*00c2*/ 	.short	0x0030


	//----- nvinfo : EIATTR_SW_WAR
	.align		4
.L_185:
        /*00c4*/ 	.byte	0x04, 0x36
        /*00c6*/ 	.short	(.L_187 - .L_186)
.L_186:
        /*00c8*/ 	.word	0x00000008
.L_187:


//--------------------- .nv.info._Z6reducePiS_S_i --------------------------
	.section	.nv.info._Z6reducePiS_S_i,"",@"SHT_CUDA_INFO"
	.sectionflags	@""
	.align	4


	//----- nvinfo : EIATTR_CUDA_API_VERSION
	.align		4
        /*0000*/ 	.byte	0x04, 0x37
        /*0002*/ 	.short	(.L_189 - .L_188)
.L_188:
        /*0004*/ 	.word	0x00000082


	//----- nvinfo : EIATTR_KPARAM_INFO
	.align		4
.L_189:
        /*0008*/ 	.byte	0x04, 0x17
        /*000a*/ 	.short	(.L_191 - .L_190)
.L_190:
        /*000c*/ 	.word	0x00000000
        /*0010*/ 	.short	0x0003
        /*0012*/ 	.short	0x0018
        /*0014*/ 	.byte	0x00, 0xf0, 0x11, 0x00


	//----- nvinfo : EIATTR_KPARAM_INFO
	.align		4
.L_191:
        /*0018*/ 	.byte	0x04, 0x17
        /*001a*/ 	.short	(.L_193 - .L_192)
.L_192:
        /*001c*/ 	.word	0x00000000
        /*0020*/ 	.short	0x0002
        /*0022*/ 	.short	0x0010
        /*0024*/ 	.byte	0x00, 0xf5, 0x21, 0x00


	//----- nvinfo : EIATTR_KPARAM_INFO
	.align		4
.L_193:
        /*0028*/ 	.byte	0x04, 0x17
        /*002a*/ 	.short	(.L_195 - .L_194)
.L_194:
        /*002c*/ 	.word	0x00000000
        /*0030*/ 	.short	0x0001
        /*0032*/ 	.short	0x0008
        /*0034*/ 	.byte	0x00, 0xf5, 0x21, 0x00


	//----- nvinfo : EIATTR_KPARAM_INFO
	.align		4
.L_195:
        /*0038*/ 	.byte	0x04, 0x17
        /*003a*/ 	.short	(.L_197 - .L_196)
.L_196:
        /*003c*/ 	.word	0x00000000
        /*0040*/ 	.short	0x0000
        /*0042*/ 	.short	0x0000
        /*0044*/ 	.byte	0x00, 0xf5, 0x21, 0x00


	//----- nvinfo : EIATTR_SPARSE_MMA_MASK
	.align		4
.L_197:
        /*0048*/ 	.byte	0x03, 0x50
        /*004a*/ 	.short	0x0000


	//----- nvinfo : EIATTR_MAXREG_COUNT
	.align		4
        /*004c*/ 	.byte	0x03, 0x1b
        /*004e*/ 	.short	0x00ff


	//----- nvinfo : EIATTR_NUM_BARRIERS
	.align		4
        /*0050*/ 	.byte	0x02, 0x4c
        /*0052*/ 	.byte	0x01
	.zero		1


	//----- nvinfo : EIATTR_MERCURY_ISA_VERSION
	.align		4
        /*0054*/ 	.byte	0x03, 0x5f
        /*0056*/ 	.short	0x0101


	//----- nvinfo : EIATTR_VRC_CTA_INIT_COUNT
	.align		4
        /*0058*/ 	.byte	0x02, 0x4a
	.zero		1
	.zero		1


	//----- nvinfo : EIATTR_EXIT_INSTR_OFFSETS
	.align		4
        /*005c*/ 	.byte	0x04, 0x1c
        /*005e*/ 	.short	(.L_199 - .L_198)


	//   ....[0]....
.L_198:
        /*0060*/ 	.word	0x00000330


	//   ....[1]....
        /*0064*/ 	.word	0x000004d0


	//   ....[2]....
        /*0068*/ 	.word	0x00000560


	//----- nvinfo : EIATTR_CBANK_PARAM_SIZE
	.align		4
.L_199:
        /*006c*/ 	.byte	0x03, 0x19
        /*006e*/ 	.short	0x001c


	//----- nvinfo : EIATTR_PARAM_CBANK
	.align		4
        /*0070*/ 	.byte	0x04, 0x0a
        /*0072*/ 	.short	(.L_201 - .L_200)
	.align		4
.L_200:
        /*0074*/ 	.word	index@(.nv.constant0._Z6reducePiS_S_i)
        /*0078*/ 	.short	0x0380
        /*007a*/ 	.short	0x001c


	//----- nvinfo : EIATTR_SW_WAR
	.align		4
.L_201:
        /*007c*/ 	.byte	0x04, 0x36
        /*007e*/ 	.short	(.L_203 - .L_202)
.L_202:
        /*0080*/ 	.word	0x00000008
.L_203:


//--------------------- .nv.info._Z14reluGemv_finalPfS_S_S_iiPii --------------------------
	.section	.nv.info._Z14reluGemv_finalPfS_S_S_iiPii,"",@"SHT_CUDA_INFO"
	.sectionflags	@""
	.align	4


	//----- nvinfo : EIATTR_CUDA_API_VERSION
	.align		4
        /*0000*/ 	.byte	0x04, 0x37
        /*0002*/ 	.short	(.L_205 - .L_204)
.L_204:
        /*0004*/ 	.word	0x00000082


	//----- nvinfo : EIATTR_KPARAM_INFO
	.align		4
.L_205:
        /*0008*/ 	.byte	0x04, 0x17
        /*000a*/ 	.short	(.L_207 - .L_206)
.L_206:
        /*000c*/ 	.word	0x00000000
        /*0010*/ 	.short	0x0007
        /*0012*/ 	.short	0x0030
        /*0014*/ 	.byte	0x00, 0xf0, 0x11, 0x00


	//----- nvinfo : EIATTR_KPARAM_INFO
	.align		4
.L_207:
        /*0018*/ 	.byte	0x04, 0x17
        /*001a*/ 	.short	(.L_209 - .L_208)
.L_208:
        /*001c*/ 	.word	0x00000000
        /*0020*/ 	.short	0x0006
        /*0022*/ 	.short	0x0028
        /*0024*/ 	.byte	0x00, 0xf5, 0x21, 0x00


	//----- nvinfo : EIATTR_KPARAM_INFO
	.align		4
.L_209:
        /*0028*/ 	.byte	0x04, 0x17
        /*002a*/ 	.short	(.L_211 - .L_210)
.L_210:
        /*002c*/ 	.word	0x00000000
        /*0030*/ 	.short	0x0005
        /*0032*/ 	.short	0x0024
        /*0034*/ 	.byte	0x00, 0xf0, 0x11, 0x00


	//----- nvinfo : EIATTR_KPARAM_INFO
	.align		4
.L_211:
        /*0038*/ 	.byte	0x04, 0x17
        /*003a*/ 	.short	(.L_213 - .L_212)
.L_212:
        /*003c*/ 	.word	0x00000000
        /*0040*/ 	.short	0x0004
        /*0042*/ 	.short	0x0020
        /*0044*/ 	.byte	0x00, 0xf0, 0x11, 0x00


	//----- nvinfo : EIATTR_KPARAM_INFO
	.align		4
.L_213:
        /*0048*/ 	.byte	0x04, 0x17
        /*004a*/ 	.short	(.L_215 - .L_214)
.L_214:
        /*004c*/ 	.word	0x00000000
        /*0050*/ 	.short	0x0003
        /*0052*/ 	.short	0x0018
        /*0054*/ 	.byte	0x00, 0xf5, 0x21, 0x00


	//----- nvinfo : EIATTR_KPARAM_INFO
	.align		4
.L_215:
        /*0058*/ 	.byte	0x04, 0x17
        /*005a*/ 	.short	(.L_217 - .L_216)
.L_216:
        /*005c*/ 	.word	0x00000000
        /*0060*/ 	.short	0x0002
        /*0062*/ 	.short	0x0010
        /*0064*/ 	.byte	0x00, 0xf5, 0x21, 0x00


	//----- nvinfo : EIATTR_KPARAM_INFO
	.align		4
.L_217:
        /*0068*/ 	.byte	0x04, 0x17
        /*006a*/ 	.short	(.L_219 - .L_218)
.L_218:
        /*006c*/ 	.word	0x00000000
        /*0070*/ 	.short	0x0001
        /*0072*/ 	.short	0x0008
        /*0074*/ 	.byte	0x00, 0xf5, 0x21, 0x00


	//----- nvinfo : EIATTR_KPARAM_INFO
	.align		4
.L_219:
        /*0078*/ 	.byte	0x04, 0x17
        /*007a*/ 	.short	(.L_221 - .L_220)
.L_220:
        /*007c*/ 	.word	0x00000000
        /*0080*/ 	.short	0x0000
        /*0082*/ 	.short	0x0000
        /*0084*/ 	.byte	0x00, 0xf5, 0x21, 0x00


	//----- nvinfo : EIATTR_SPARSE_MMA_MASK
	.align		4
.L_221:
        /*0088*/ 	.byte	0x03, 0x50
        /*008a*/ 	.short	0x0000


	//----- nvinfo : EIATTR_MAXREG_COUNT
	.align		4
        /*008c*/ 	.byte	0x03, 0x1b
        /*008e*/ 	.short	0x00ff


	//----- nvinfo : EIATTR_MERCURY_ISA_VERSION
	.align		4
        /*0090*/ 	.byte	0x03, 0x5f
        /*0092*/ 	.short	0x0101


	//----- nvinfo : EIATTR_COOP_GROUP_MASK_REGIDS
	.align		4
        /*0094*/ 	.byte	0x04, 0x29
        /*0096*/ 	.short	(.L_223 - .L_222)


	//   ....[0]....
.L_222:
        /*0098*/ 	.word	0xffffffff


	//   ....[1]....
        /*009c*/ 	.word	0xffffffff


	//   ....[2]....
        /*00a0*/ 	.word	0xffffffff


	//   ....[3]....
        /*00a4*/ 	.word	0xffffffff


	//   ....[4]....
        /*00a8*/ 	.word	0xffffffff


	//----- nvinfo : EIATTR_COOP_GROUP_INSTR_OFFSETS
	.align		4
.L_223:
        /*00ac*/ 	.byte	0x04, 0x28
        /*00ae*/ 	.short	(.L_225 - .L_224)


	//   ....[0]....
.L_224:
        /*00b0*/ 	.word	0x00000890


	//   ....[1]....
        /*00b4*/ 	.word	0x000008f0


	//   ....[2]....
        /*00b8*/ 	.word	0x00000910


	//   ....[3]....
        /*00bc*/ 	.word	0x00000930


	//   ....[4]....
        /*00c0*/ 	.word	0x00000950


	//----- nvinfo : EIATTR_VRC_CTA_INIT_COUNT
	.align		4
.L_225:
        /*00c4*/ 	.byte	0x02, 0x4a
	.zero		1
	.zero		1


	//----- nvinfo : EIATTR_EXIT_INSTR_OFFSETS
	.align		4
        /*00c8*/ 	.byte	0x04, 0x1c
        /*00ca*/ 	.short	(.L_227 - .L_226)


	//   ....[0]....
.L_226:
        /*00cc*/ 	.word	0x000000c0


	//   ....[1]....
        /*00d0*/ 	.word	0x00000a20


	//   ....[2]....
        /*00d4*/ 	.word	0x00000d80


	//----- nvinfo : EIATTR_CRS_STACK_SIZE
	.align		4
.L_227:
        /*00d8*/ 	.byte	0x04, 0x1e
        /*00da*/ 	.short	(.L_229 - .L_228)
.L_228:
        /*00dc*/ 	.word	0x00000000


	//----- nvinfo : EIATTR_CBANK_PARAM_SIZE
	.align		4
.L_229:
        /*00e0*/ 	.byte	0x03, 0x19
        /*00e2*/ 	.short	0x0034


	//----- nvinfo : EIATTR_PARAM_CBANK
	.align		4
        /*00e4*/ 	.byte	0x04, 0x0a
        /*00e6*/ 	.short	(.L_231 - .L_230)
	.align		4
.L_230:
        /*00e8*/ 	.word	index@(.nv.constant0._Z14reluGemv_finalPfS_S_S_iiPii)
        /*00ec*/ 	.short	0x0380
        /*00ee*/ 	.short	0x0034


	//----- nvinfo : EIATTR_SW_WAR
	.align		4
.L_231:
        /*00f0*/ 	.byte	0x04, 0x36
        /*00f2*/ 	.short	(.L_233 - .L_232)
.L_232:
        /*00f4*/ 	.word	0x00000008
.L_233:


//--------------------- .nv.info._Z8reluGemvPfS_S_S_ii --------------------------
	.section	.nv.info._Z8reluGemvPfS_S_S_ii,"",@"SHT_CUDA_INFO"
	.sectionflags	@""
	.align	4


	//----- nvinfo : EIATTR_CUDA_API_VERSION
	.align		4
        /*0000*/ 	.byte	0x04, 0x37
        /*0002*/ 	.short	(.L_235 - .L_234)
.L_234:
        /*0004*/ 	.word	0x00000082


	//----- nvinfo : EIATTR_KPARAM_INFO
	.align		4
.L_235:
        /*0008*/ 	.byte	0x04, 0x17
        /*000a*/ 	.short	(.L_237 - .L_236)
.L_236:
        /*000c*/ 	.word	0x00000000
        /*0010*/ 	.short	0x0005
        /*0012*/ 	.short	0x0024
        /*0014*/ 	.byte	0x00, 0xf0, 0x11, 0x00


	//----- nvinfo : EIATTR_KPARAM_INFO
	.align		4
.L_237:
        /*0018*/ 	.byte	0x04, 0x17
        /*001a*/ 	.short	(.L_239 - .L_238)
.L_238:
        /*001c*/ 	.word	0x00000000
        /*0020*/ 	.short	0x0004
        /*0022*/ 	.short	0x0020
        /*0024*/ 	.byte	0x00, 0xf0, 0x11, 0x00


	//----- nvinfo : EIATTR_KPARAM_INFO
	.align		4
.L_239:
        /*0028*/ 	.byte	0x04, 0x17
        /*002a*/ 	.short	(.L_241 - .L_240)
.L_240:
        /*002c*/ 	.word	0x00000000
        /*0030*/ 	.short	0x0003
        /*0032*/ 	.short	0x0018
        /*0034*/ 	.byte	0x00, 0xf5, 0x21, 0x00


	//----- nvinfo : EIATTR_KPARAM_INFO
	.align		4
.L_241:
        /*0038*/ 	.byte	0x04, 0x17
        /*003a*/ 	.short	(.L_243 - .L_242)
.L_242:
        /*003c*/ 	.word	0x00000000
        /*0040*/ 	.short	0x0002
        /*0042*/ 	.short	0x0010
        /*0044*/ 	.byte	0x00, 0xf5, 0x21, 0x00


	//----- nvinfo : EIATTR_KPARAM_INFO
	.align		4
.L_243:
        /*0048*/ 	.byte	0x04, 0x17
        /*004a*/ 	.short	(.L_245 - .L_244)
.L_244:
        /*004c*/ 	.word	0x00000000
        /*0050*/ 	.short	0x0001
        /*0052*/ 	.short	0x0008
        /*0054*/ 	.byte	0x00, 0xf5, 0x21, 0x00


	//----- nvinfo : EIATTR_KPARAM_INFO
	.align		4
.L_245:
        /*0058*/ 	.byte	0x04, 0x17
        /*005a*/ 	.short	(.L_247 - .L_246)
.L_246:
        /*005c*/ 	.word	0x00000000
        /*0060*/ 	.short	0x0000
        /*0062*/ 	.short	0x0000
        /*0064*/ 	.byte	0x00, 0xf5, 0x21, 0x00


	//----- nvinfo : EIATTR_SPARSE_MMA_MASK
	.align		4
.L_247:
        /*0068*/ 	.byte	0x03, 0x50
        /*006a*/ 	.short	0x0000


	//----- nvinfo : EIATTR_MAXREG_COUNT
	.align		4
        /*006c*/ 	.byte	0x03, 0x1b
        /*006e*/ 	.short	0x00ff


	//----- nvinfo : EIATTR_MERCURY_ISA_VERSION
	.align		4
        /*0070*/ 	.byte	0x03, 0x5f
        /*0072*/ 	.short	0x0101


	//----- nvinfo : EIATTR_COOP_GROUP_MASK_REGIDS
	.align		4
        /*0074*/ 	.byte	0x04, 0x29
        /*0076*/ 	.short	(.L_249 - .L_248)


	//   ....[0]....
.L_248:
        /*0078*/ 	.word	0xffffffff


	//   ....[1]....
        /*007c*/ 	.word	0xffffffff


	//   ....[2]....
        /*0080*/ 	.word	0xffffffff


	//   ....[3]....
        /*0084*/ 	.word	0xffffffff


	//   ....[4]....
        /*0088*/ 	.word	0xffffffff


	//----- nvinfo : EIATTR_COOP_GROUP_INSTR_OFFSETS
	.align		4
.L_249:
        /*008c*/ 	.byte	0x04, 0x28
        /*008e*/ 	.short	(.L_251 - .L_250)


	//   ....[0]....
.L_250:
        /*0090*/ 	.word	0x00000830


	//   ....[1]....
        /*0094*/ 	.word	0x00000860


	//   ....[2]....
        /*0098*/ 	.word	0x00000880


	//   ....[3]....
        /*009c*/ 	.word	0x000008a0


	//   ....[4]....
        /*00a0*/ 	.word	0x000008c0


	//----- nvinfo : EIATTR_VRC_CTA_INIT_COUNT
	.align		4
.L_251:
        /*00a4*/ 	.byte	0x02, 0x4a
	.zero		1
	.zero		1


	//----- nvinfo : EIATTR_EXIT_INSTR_OFFSETS
	.align		4
        /*00a8*/ 	.byte	0x04, 0x1c
        /*00aa*/ 	.short	(.L_253 - .L_252)


	//   ....[0]....
.L_252:
        /*00ac*/ 	.word	0x00000070


	//   ....[1]....
        /*00b0*/ 	.word	0x000008d0


	//   ....[2]....
        /*00b4*/ 	.word	0x00000970


	//   ....[3]....
        /*00b8*/ 	.word	0x000009b0


	//----- nvinfo : EIATTR_CRS_STACK_SIZE
	.align		4
.L_253:
        /*00bc*/ 	.byte	0x04, 0x1e
        /*00be*/ 	.short	(.L_255 - .L_254)
.L_254:
        /*00c0*/ 	.word	0x00000000


	//----- nvinfo : EIATTR_CBANK_PARAM_SIZE
	.align		4
.L_255:
        /*00c4*/ 	.byte	0x03, 0x19
        /*00c6*/ 	.short	0x0028


	//----- nvinfo : EIATTR_PARAM_CBANK
	.align		4
        /*00c8*/ 	.byte	0x04, 0x0a
        /*00ca*/ 	.short	(.L_257 - .L_256)
	.align		4
.L_256:
        /*00cc*/ 	.word	index@(.nv.constant0._Z8reluGemvPfS_S_S_ii)
        /*00d0*/ 	.short	0x0380
        /*00d2*/ 	.short	0x0028


	//----- nvinfo : EIATTR_SW_WAR
	.align		4
.L_257:
        /*00d4*/ 	.byte	0x04, 0x36
        /*00d6*/ 	.short	(.L_259 - .L_258)
.L_258:
        /*00d8*/ 	.word	0x00000008
.L_259:


//--------------------- .nv.info._Z10add_arraysPiS_S_i --------------------------
	.section	.nv.info._Z10add_arraysPiS_S_i,"",@"SHT_CUDA_INFO"
	.sectionflags	@""
	.align	4


	//----- nvinfo : EIATTR_CUDA_API_VERSION
	.align		4
        /*0000*/ 	.byte	0x04, 0x37
        /*0002*/ 	.short	(.L_261 - .L_260)
.L_260:
        /*0004*/ 	.word	0x00000082


	//----- nvinfo : EIATTR_KPARAM_INFO
	.align		4
.L_261:
        /*0008*/ 	.byte	0x04, 0x17
        /*000a*/ 	.short	(.L_263 - .L_262)
.L_262:
        /*000c*/ 	.word	0x00000000
        /*0010*/ 	.short	0x0003
        /*0012*/ 	.short	0x0018
        /*0014*/ 	.byte	0x00, 0xf0, 0x11, 0x00


	//----- nvinfo : EIATTR_KPARAM_INFO
	.align		4
.L_263:
        /*0018*/ 	.byte	0x04, 0x17
        /*001a*/ 	.short	(.L_265 - .L_264)
.L_264:
        /*001c*/ 	.word	0x00000000
        /*0020*/ 	.short	0x0002
        /*0022*/ 	.short	0x0010
        /*0024*/ 	.byte	0x00, 0xf5, 0x21, 0x00


	//----- nvinfo : EIATTR_KPARAM_INFO
	.align		4
.L_265:
        /*0028*/ 	.byte	0x04, 0x17
        /*002a*/ 	.short	(.L_267 - .L_266)
.L_266:
        /*002c*/ 	.word	0x00000000
        /*0030*/ 	.short	0x0001
        /*0032*/ 	.short	0x0008
        /*0034*/ 	.byte	0x00, 0xf5, 0x21, 0x00


	//----- nvinfo : EIATTR_KPARAM_INFO
	.align		4
.L_267:
        /*0038*/ 	.byte	0x04, 0x17
        /*003a*/ 	.short	(.L_269 - .L_268)
.L_268:
        /*003c*/ 	.word	0x00000000
        /*0040*/ 	.short	0x0000
        /*0042*/ 	.short	0x0000
        /*0044*/ 	.byte	0x00, 0xf5, 0x21, 0x00


	//----- nvinfo : EIATTR_SPARSE_MMA_MASK
	.align		4
.L_269:
        /*0048*/ 	.byte	0x03, 0x50
        /*004a*/ 	.short	0x0000


	//----- nvinfo : EIATTR_MAXREG_COUNT
	.align		4
        /*004c*/ 	.byte	0x03, 0x1b
        /*004e*/ 	.short	0x00ff


	//----- nvinfo : EIATTR_MERCURY_ISA_VERSION
	.align		4
        /*0050*/ 	.byte	0x03, 0x5f
        /*0052*/ 	.short	0x0101


	//----- nvinfo : EIATTR_VRC_CTA_INIT_COUNT
	.align		4
        /*0054*/ 	.byte	0x02, 0x4a
	.zero		1
	.zero		1


	//----- nvinfo : EIATTR_EXIT_INSTR_OFFSETS
	.align		4
        /*0058*/ 	.byte	0x04, 0x1c
        /*005a*/ 	.short	(.L_271 - .L_270)


	//   ....[0]....
.L_270:
        /*005c*/ 	.word	0x00000070


	//   ....[1]....
        /*0060*/ 	.word	0x00000130


	//----- nvinfo : EIATTR_CBANK_PARAM_SIZE
	.align		4
.L_271:
        /*0064*/ 	.byte	0x03, 0x19
        /*0066*/ 	.short	0x001c


	//----- nvinfo : EIATTR_PARAM_CBANK
	.align		4
        /*0068*/ 	.byte	0x04, 0x0a
        /*006a*/ 	.short	(.L_273 - .L_272)
	.align		4
.L_272:
        /*006c*/ 	.word	index@(.nv.constant0._Z10add_arraysPiS_S_i)
        /*0070*/ 	.short	0x0380
        /*0072*/ 	.short	0x001c


	//----- nvinfo : EIATTR_SW_WAR
	.align		4
.L_273:
        /*0074*/ 	.byte	0x04, 0x36
        /*0076*/ 	.short	(.L_275 - .L_274)
.L_274:
        /*0078*/ 	.word	0x00000008
.L_275:


//--------------------- .nv.info._Z12_reluMaxPollILi8ELi4ELi2ELi64EEvPfS0_iiiiiii --------------------------
	.section	.nv.info._Z12_reluMaxPollILi8ELi4ELi2ELi64EEvPfS0_iiiiiii,"",@"SHT_CUDA_INFO"
	.sectionflags	@""
	.align	4


	//----- nvinfo : EIATTR_CUDA_API_VERSION
	.align		4
        /*0000*/ 	.byte	0x04, 0x37
        /*0002*/ 	.short	(.L_277 - .L_276)
.L_276:
        /*0004*/ 	.word	0x00000082


	//----- nvinfo : EIATTR_KPARAM_INFO
	.align		4
.L_277:
        /*0008*/ 	.byte	0x04, 0x17
        /*000a*/ 	.short	(.L_279 - .L_278)
.L_278:
        /*000c*/ 	.word	0x00000000
        /*0010*/ 	.short	0x0008
        /*0012*/ 	.short	0x0028
        /*0014*/ 	.byte	0x00, 0xf0, 0x11, 0x00


	//----- nvinfo : EIATTR_KPARAM_INFO
	.align		4
.L_279:
        /*0018*/ 	.byte	0x04, 0x17
        /*001a*/ 	.short	(.L_281 - .L_280)
.L_280:
        /*001c*/ 	.word	0x00000000
        /*0020*/ 	.short	0x0007
        /*0022*/ 	.short	0x0024
        /*0024*/ 	.byte	0x00, 0xf0, 0x11, 0x00


	//----- nvinfo : EIATTR_KPARAM_INFO
	.align		4
.L_281:
        /*0028*/ 	.byte	0x04, 0x17
        /*002a*/ 	.short	(.L_283 - .L_282)
.L_282:
        /*002c*/ 	.word	0x00000000
        /*0030*/ 	.short	0x0006
        /*0032*/ 	.short	0x0020
        /*0034*/ 	.byte	0x00, 0xf0, 0x11, 0x00


	//----- nvinfo : EIATTR_KPARAM_INFO
	.align		4
.L_283:
        /*0038*/ 	.byte	0x04, 0x17
        /*003a*/ 	.short	(.L_285 - .L_284)
.L_284:
        /*003c*/ 	.word	0x00000000
        /*0040*/ 	.short	0x0005
        /*0042*/ 	.short	0x001c
        /*0044*/ 	.byte	0x00, 0xf0, 0x11, 0x00


	//----- nvinfo : EIATTR_KPARAM_INFO
	.align		4
.L_285:
        /*0048*/ 	.byte	0x04, 0x17
        /*004a*/ 	.short	(.L_287 - .L_286)
.L_286:
        /*004c*/ 	.word	0x00000000
        /*0050*/ 	.short	0x0004
        /*0052*/ 	.short	0x0018
        /*0054*/ 	.byte	0x00, 0xf0, 0x11, 0x00


	//----- nvinfo : EIATTR_KPARAM_INFO
	.align		4
.L_287:
        /*0058*/ 	.byte	0x04, 0x17
        /*005a*/ 	.short	(.L_289 - .L_288)
.L_288:
        /*005c*/ 	.word	0x00000000
        /*0060*/ 	.short	0x0003
        /*0062*/ 	.short	0x0014
        /*0064*/ 	.byte	0x00, 0xf0, 0x11, 0x00


	//----- nvinfo : EIATTR_KPARAM_INFO
	.align		4
.L_289:
        /*0068*/ 	.byte	0x04, 0x17
        /*006a*/ 	.short	(.L_291 - .L_290)
.L_290:
        /*006c*/ 	.word	0x00000000
        /*0070*/ 	.short	0x0002
        /*0072*/ 	.short	0x0010
        /*0074*/ 	.byte	0x00, 0xf0, 0x11, 0x00


	//----- nvinfo : EIATTR_KPARAM_INFO
	.align		4
.L_291:
        /*0078*/ 	.byte	0x04, 0x17
        /*007a*/ 	.short	(.L_293 - .L_292)
.L_292:
        /*007c*/ 	.word	0x00000000
        /*0080*/ 	.short	0x0001
        /*0082*/ 	.short	0x0008
        /*0084*/ 	.byte	0x00, 0xf5, 0x21, 0x00


	//----- nvinfo : EIATTR_KPARAM_INFO
	.align		4
.L_293:
        /*0088*/ 	.byte	0x04, 0x17
        /*008a*/ 	.short	(.L_295 - .L_294)
.L_294:
        /*008c*/ 	.word	0x00000000
        /*0090*/ 	.short	0x0000
        /*0092*/ 	.short	0x0000
        /*0094*/ 	.byte	0x00, 0xf5, 0x21, 0x00


	//----- nvinfo : EIATTR_SPARSE_MMA_MASK
	.align		4
.L_295:
        /*0098*/ 	.byte	0x03, 0x50
        /*009a*/ 	.short	0x0000


	//----- nvinfo : EIATTR_MAXREG_COUNT
	.align		4
        /*009c*/ 	.byte	0x03, 0x1b
        /*009e*/ 	.short	0x00ff


	//----- nvinfo : EIATTR_NUM_BARRIERS
	.align		4
        /*00a0*/ 	.byte	0x02, 0x4c
        /*00a2*/ 	.byte	0x01
	.zero		1


	//----- nvinfo : EIATTR_MERCURY_ISA_VERSION
	.align		4
        /*00a4*/ 	.byte	0x03, 0x5f
        /*00a6*/ 	.short	0x0101


	//----- nvinfo : EIATTR_VRC_CTA_INIT_COUNT
	.align		4
        /*00a8*/ 	.byte	0x02, 0x4a
	.zero		1
	.zero		1


	//----- nvinfo : EIATTR_EXIT_INSTR_OFFSETS
	.align		4
        /*00ac*/ 	.byte	0x04, 0x1c
        /*00ae*/ 	.short	(.L_297 - .L_296)


	//   ....[0]....
.L_296:
        /*00b0*/ 	.word	0x000016d0


	//   ....[1]....
        /*00b4*/ 	.word	0x00003150


	//----- nvinfo : EIATTR_CRS_STACK_SIZE
	.align		4
.L_297:
        /*00b8*/ 	.byte	0x04, 0x1e
        /*00ba*/ 	.short	(.L_299 - .L_298)
.L_298:
        /*00bc*/ 	.word	0x00000000


	//----- nvinfo : EIATTR_CBANK_PARAM_SIZE
	.align		4
.L_299:
        /*00c0*/ 	.byte	0x03, 0x19
        /*00c2*/ 	.short	0x002c


	//----- nvinfo : EIATTR_PARAM_CBANK
	.align		4
        /*00c4*/ 	.byte	0x04, 0x0a
        /*00c6*/ 	.short	(.L_301 - .L_300)
	.align		4
.L_300:
        /*00c8*/ 	.word	index@(.nv.constant0._Z12_reluMaxPollILi8ELi4ELi2ELi64EEvPfS0_iiiiiii)
        /*00cc*/ 	.short	0x0380
        /*00ce*/ 	.short	0x002c


	//----- nvinfo : EIATTR_SW_WAR
	.align		4
.L_301:
        /*00d0*/ 	.byte	0x04, 0x36
        /*00d2*/ 	.short	(.L_303 - .L_302)
.L_302:
        /*00d4*/ 	.word	0x00000008
.L_303:


//--------------------- .nv.callgraph             --------------------------
	.section	.nv.callgraph,"",@"SHT_CUDA_CALLGRAPH"
	.align	4
	.sectionentsize	8
	.align		4
        /*0000*/ 	.word	0x00000000
	.align		4
        /*0004*/ 	.word	0xffffffff
	.align		4
        /*0008*/ 	.word	0x00000000
	.align		4
        /*000c*/ 	.word	0xfffffffe
	.align		4
        /*0010*/ 	.word	0x00000000
	.align		4
        /*0014*/ 	.word	0xfffffffd
	.align		4
        /*0018*/ 	.word	0x00000000
	.align		4
        /*001c*/ 	.word	0xfffffffc


//--------------------- .text._Z13_lenet_fusionPfS_PKfS1_S_S1_S1_S_S_S_S_S_S_S_S_Pii --------------------------
	.section	.text._Z13_lenet_fusionPfS_PKfS1_S_S1_S1_S_S_S_S_S_S_S_S_Pii,"ax",@progbits
	.align	128
        .global         _Z13_lenet_fusionPfS_PKfS1_S_S1_S1_S_S_S_S_S_S_S_S_Pii
        .type           _Z13_lenet_fusionPfS_PKfS1_S_S1_S1_S_S_S_S_S_S_S_S_Pii,@function
        .size           _Z13_lenet_fusionPfS_PKfS1_S_S1_S1_S_S_S_S_S_S_S_S_Pii,(.L_x_261 - _Z13_lenet_fusionPfS_PKfS1_S_S1_S1_S_S_S_S_S_S_S_S_Pii)
        .other          _Z13_lenet_fusionPfS_PKfS1_S_S1_S1_S_S_S_S_S_S_S_S_Pii,@"STO_CUDA_ENTRY STV_DEFAULT"
_Z13_lenet_fusionPfS_PKfS1_S_S1_S1_S_S_S_S_S_S_S_S_Pii:
.text._Z13_lenet_fusionPfS_PKfS1_S_S1_S1_S_S_S_S_S_S_S_S_Pii:
[----:B------:R-:W-:Y:S01]  /*0000*/  LDC R1, c[0x0][0x37c] ;  /* 0x0000df00ff017b82 */ /* 0x000fe20000000800 */
[----:B------:R-:W0:Y:S07]  /*0010*/  S2R R7, SR_TID.Y ;  /* 0x0000000000077919 */ /* 0x000e2e0000002200 */
[----:B------:R-:W1:Y:S01]  /*0020*/  LDC.64 R18, c[0x0][0x390] ;  /* 0x0000e400ff127b82 */ /* 0x000e620000000a00 */
[----:B------:R-:W2:Y:S01]  /*0030*/  LDCU.64 UR8, c[0x0][0x358] ;  /* 0x00006b00ff0877ac */ /* 0x000ea20008000a00 */
[----:B------:R-:W0:Y:S01]  /*0040*/  S2R R0, SR_TID.X ;  /* 0x0000000000007919 */ /* 0x000e220000002100 */
[----:B------:R-:W3:Y:S05]  /*0050*/  S2R R6, SR_CgaCtaId ;  /* 0x0000000000067919 */ /* 0x000eea0000008800 */
[----:B------:R-:W4:Y:S01]  /*0060*/  LDC.64 R16, c[0x0][0x380] ;  /* 0x0000e000ff107b82 */ /* 0x000f220000000a00 */
[C---:B0-----:R-:W-:Y:S01]  /*0070*/  VIMNMX.U32 R10, PT, PT, R7.reuse, R0, !PT ;  /* 0x00000000070a7248 */ /* 0x041fe20007fe0000 */
[----:B------:R-:W-:-:S03]  /*0080*/  IMAD R21, R7, 0x5, R0 ;  /* 0x0000000507157824 */ /* 0x000fc600078e0200 */
[----:B------:R-:W-:Y:S01]  /*0090*/  ISETP.GT.U32.AND P0, PT, R10, 0x4, PT ;  /* 0x000000040a00780c */ /* 0x000fe20003f04070 */
[----:B-1----:R-:W-:-:S12]  /*00a0*/  IMAD.WIDE.U32 R18, R21, 0x4, R18 ;  /* 0x0000000415127825 */ /* 0x002fd800078e0012 */
[----:B--2---:R-:W2:Y:S01]  /*00b0*/  @!P0 LDG.E.CONSTANT R11, desc[UR8][R18.64] ;  /* 0x00000008120b8981 */ /* 0x004ea2000c1e9900 */
[----:B------:R-:W-:Y:S01]  /*00c0*/  MOV R30, 0x400 ;  /* 0x00000400001e7802 */ /* 0x000fe20000000f00 */
[----:B------:R-:W0:Y:S01]  /*00d0*/  LDC.64 R4, c[0x0][0x398] ;  /* 0x0000e600ff047b82 */ /* 0x000e220000000a00 */
[----:B------:R-:W-:Y:S01]  /*00e0*/  ISETP.GE.U32.AND P1, PT, R10, 0x1c, PT ;  /* 0x0000001c0a00780c */ /* 0x000fe20003f26070 */
[----:B------:R-:W1:Y:S01]  /*00f0*/  S2R R2, SR_CTAID.X ;  /* 0x0000000000027919 */ /* 0x000e620000002500 */
[----:B------:R-:W-:Y:S01]  /*0100*/  IADD3 R3, PT, PT, R30, 0x1880, RZ ;  /* 0x000018801e037810 */ /* 0x000fe20007ffe0ff */
[----:B------:R-:W-:-:S03]  /*0110*/  IMAD R23, R7, 0x17, R21 ;  /* 0x0000001707177824 */ /* 0x000fc600078e0215 */
[----:B---3--:R-:W-:-:S05]  /*0120*/  LEA R8, R6, R3, 0x18 ;  /* 0x0000000306087211 */ /* 0x008fca00078ec0ff */
[----:B------:R-:W-:-:S05]  /*0130*/  IMAD R3, R7, 0x14, R8 ;  /* 0x0000001407037824 */ /* 0x000fca00078e0208 */
[----:B------:R-:W-:Y:S01]  /*0140*/  LEA R20, R0, R3, 0x2 ;  /* 0x0000000300147211 */ /* 0x000fe200078e10ff */
[----:B0-----:R0:W5:Y:S01]  /*0150*/  LDG.E.CONSTANT R4, desc[UR8][R4.64] ;  /* 0x0000000804047981 */ /* 0x001162000c1e9900 */
[----:B-1----:R-:W-:-:S04]  /*0160*/  IMAD R9, R2, 0x310, R23 ;  /* 0x0000031002097824 */ /* 0x002fc800078e0217 */
[----:B----4-:R-:W-:Y:S01]  /*0170*/  IMAD.WIDE.U32 R16, R9, 0x4, R16 ;  /* 0x0000000409107825 */ /* 0x010fe200078e0010 */
[----:B--2---:R0:W-:Y:S01]  /*0180*/  @!P0 STS [R20], R11 ;  /* 0x0000000b14008388 */ /* 0x0041e20000000800 */
[----:B------:R-:W-:Y:S06]  /*0190*/  BAR.SYNC.DEFER_BLOCKING 0x0 ;  /* 0x0000000000007b1d */ /* 0x000fec0000010000 */
[----:B------:R-:W2:Y:S01]  /*01a0*/  @!P1 LDG.E R8, desc[UR8][R16.64] ;  /* 0x0000000810089981 */ /* 0x000ea2000c1e1900 */
[----:B------:R-:W1:Y:S01]  /*01b0*/  LDCU.64 UR4, c[0x0][0x3b8] ;  /* 0x00007700ff0477ac */ /* 0x000e620008000a00 */
[----:B------:R-:W-:Y:S01]  /*01c0*/  LEA R22, R6, R30, 0x18 ;  /* 0x0000001e06167211 */ /* 0x000fe200078ec0ff */
[----:B------:R-:W3:Y:S01]  /*01d0*/  LDCU.64 UR6, c[0x0][0x3d8] ;  /* 0x00007b00ff0677ac */ /* 0x000ee20008000a00 */
[----:B------:R-:W4:Y:S01]  /*01e0*/  LDCU.64 UR10, c[0x0][0x3d0] ;  /* 0x00007a00ff0a77ac */ /* 0x000f220008000a00 */
[----:B------:R-:W-:-:S02]  /*01f0*/  ISETP.GE.U32.AND P3, PT, R10, 0x18, PT ;  /* 0x000000180a00780c */ /* 0x000fc40003f66070 */
[----:B------:R-:W-:-:S05]  /*0200*/  IMAD R3, R7, 0x70, R22 ;  /* 0x0000007007037824 */ /* 0x000fca00078e0216 */
[----:B------:R-:W-:Y:S01]  /*0210*/  LEA R3, R0, R3, 0x2 ;  /* 0x0000000300037211 */ /* 0x000fe200078e10ff */
[----:B------:R-:W-:Y:S01]  /*0220*/  BSSY.RECONVERGENT B0, `(.L_x_0) ;  /* 0x0000046000007945 */ /* 0x000fe20003800200 */
[----:B------:R-:W-:Y:S01]  /*0230*/  HFMA2 R9, -RZ, RZ, 0, 0 ;  /* 0x00000000ff097431 */ /* 0x000fe200000001ff */
[----:B-1----:R-:W-:Y:S02]  /*0240*/  MOV R28, UR4 ;  /* 0x00000004001c7c02 */ /* 0x002fe40008000f00 */
[----:B------:R-:W-:Y:S02]  /*0250*/  MOV R29, UR5 ;  /* 0x00000005001d7c02 */ /* 0x000fe40008000f00 */
[----:B---3--:R-:W-:Y:S02]  /*0260*/  MOV R26, UR6 ;  /* 0x00000006001a7c02 */ /* 0x008fe40008000f00 */
[----:B------:R-:W-:Y:S02]  /*0270*/  MOV R27, UR7 ;  /* 0x00000007001b7c02 */ /* 0x000fe40008000f00 */
[----:B----4-:R-:W-:-:S02]  /*0280*/  MOV R24, UR10 ;  /* 0x0000000a00187c02 */ /* 0x010fc40008000f00 */
[----:B------:R-:W-:Y:S02]  /*0290*/  MOV R25, UR11 ;  /* 0x0000000b00197c02 */ /* 0x000fe40008000f00 */
[C---:B------:R-:W-:Y:S02]  /*02a0*/  ISETP.GE.U32.AND P0, PT, R10.reuse, 0x5, PT ;  /* 0x000000050a00780c */ /* 0x040fe40003f06070 */
[----:B------:R-:W-:Y:S01]  /*02b0*/  ISETP.GE.U32.AND P2, PT, R10, 0xc, PT ;  /* 0x0000000c0a00780c */ /* 0x000fe20003f46070 */
[----:B--2---:R0:W-:Y:S01]  /*02c0*/  @!P1 STS [R3], R8 ;  /* 0x0000000803009388 */ /* 0x0041e20000000800 */
[----:B------:R-:W-:Y:S06]  /*02d0*/  BAR.SYNC.DEFER_BLOCKING 0x0 ;  /* 0x0000000000007b1d */ /* 0x000fec0000010000 */
[----:B------:R-:W-:Y:S05]  /*02e0*/  @P3 BRA `(.L_x_1) ;  /* 0x0000000000e43947 */ /* 0x000fea0003800000 */
[----:B0-----:R-:W-:Y:S04]  /*02f0*/  LDS R5, [R3] ;  /* 0x0000000003057984 */ /* 0x001fe80000000800 */
[----:B------:R-:W0:Y:S04]  /*0300*/  LDS.128 R8, [R22+0x1880] ;  /* 0x0018800016087984 */ /* 0x000e280000000c00 */
[----:B------:R-:W1:Y:S04]  /*0310*/  LDS R33, [R3+0x4] ;  /* 0x0000040003217984 */ /* 0x000e680000000800 */
[----:B------:R-:W2:Y:S04]  /*0320*/  LDS R36, [R3+0x8] ;  /* 0x0000080003247984 */ /* 0x000ea80000000800 */
[----:B------:R-:W3:Y:S04]  /*0330*/  LDS R34, [R3+0xc] ;  /* 0x00000c0003227984 */ /* 0x000ee80000000800 */
[----:B------:R-:W-:Y:S04]  /*0340*/  LDS R31, [R3+0x10] ;  /* 0x00001000031f7984 */ /* 0x000fe80000000800 */
[----:B------:R-:W4:Y:S04]  /*0350*/  LDS.128 R12, [R22+0x1890] ;  /* 0x00189000160c7984 */ /* 0x000f280000000c00 */
[----:B------:R-:W4:Y:S01]  /*0360*/  LDS R32, [R3+0x70] ;  /* 0x0000700003207984 */ /* 0x000f220000000800 */
[----:B0-----:R-:W-:-:S03]  /*0370*/  FFMA R8, R5, R8, RZ ;  /* 0x0000000805087223 */ /* 0x001fc600000000ff */
[----:B------:R-:W0:Y:S01]  /*0380*/  LDS R5, [R3+0x74] ;  /* 0x0000740003057984 */ /* 0x000e220000000800 */
[----:B-1----:R-:W-:-:S04]  /*0390*/  FFMA R9, R33, R9, R8 ;  /* 0x0000000921097223 */ /* 0x002fc80000000008 */
[----:B--2---:R-:W-:Y:S02]  /*03a0*/  FFMA R9, R36, R10, R9 ;  /* 0x0000000a24097223 */ /* 0x004fe40000000009 */
[----:B------:R-:W-:Y:S02]  /*03b0*/  LDS R36, [R3+0xe4] ;  /* 0x0000e40003247984 */ /* 0x000fe40000000800 */
[----:B---3--:R-:W-:Y:S02]  /*03c0*/  FFMA R8, R34, R11, R9 ;  /* 0x0000000b22087223 */ /* 0x008fe40000000009 */
[----:B------:R-:W1:Y:S02]  /*03d0*/  LDS R34, [R3+0x78] ;  /* 0x0000780003227984 */ /* 0x000e640000000800 */
[----:B----4-:R-:W-:Y:S02]  /*03e0*/  FFMA R33, R31, R12, R8 ;  /* 0x0000000c1f217223 */ /* 0x010fe40000000008 */
[----:B------:R-:W-:Y:S02]  /*03f0*/  LDS R31, [R3+0x7c] ;  /* 0x00007c00031f7984 */ /* 0x000fe40000000800 */
[----:B------:R-:W-:-:S02]  /*0400*/  FFMA R12, R32, R13, R33 ;  /* 0x0000000d200c7223 */ /* 0x000fc40000000021 */
[----:B------:R-:W2:Y:S04]  /*0410*/  LDS.128 R8, [R22+0x18a0] ;  /* 0x0018a00016087984 */ /* 0x000ea80000000c00 */
[----:B------:R-:W3:Y:S01]  /*0420*/  LDS R32, [R3+0x80] ;  /* 0x0000800003207984 */ /* 0x000ee20000000800 */
[----:B0-----:R-:W-:-:S03]  /*0430*/  FFMA R13, R5, R14, R12 ;  /* 0x0000000e050d7223 */ /* 0x001fc6000000000c */
[----:B------:R-:W0:Y:S01]  /*0440*/  LDS R5, [R3+0xe0] ;  /* 0x0000e00003057984 */ /* 0x000e220000000800 */
[----:B-1----:R-:W-:-:S03]  /*0450*/  FFMA R34, R34, R15, R13 ;  /* 0x0000000f22227223 */ /* 0x002fc6000000000d */
[----:B------:R-:W-:Y:S01]  /*0460*/  LDS.128 R12, [R22+0x18b0] ;  /* 0x0018b000160c7984 */ /* 0x000fe20000000c00 */
[----:B--2---:R-:W-:-:S03]  /*0470*/  FFMA R33, R31, R8, R34 ;  /* 0x000000081f217223 */ /* 0x004fc60000000022 */
[----:B------:R-:W1:Y:S01]  /*0480*/  LDS R31, [R3+0xe8] ;  /* 0x0000e800031f7984 */ /* 0x000e620000000800 */
[----:B---3--:R-:W-:-:S03]  /*0490*/  FFMA R32, R32, R9, R33 ;  /* 0x0000000920207223 */ /* 0x008fc60000000021 */
[----:B------:R-:W2:Y:S04]  /*04a0*/  LDS R34, [R3+0xec] ;  /* 0x0000ec0003227984 */ /* 0x000ea80000000800 */
[----:B------:R-:W-:Y:S01]  /*04b0*/  LDS R33, [R3+0x154] ;  /* 0x0001540003217984 */ /* 0x000fe20000000800 */
[----:B0-----:R-:W-:-:S03]  /*04c0*/  FFMA R9, R5, R10, R32 ;  /* 0x0000000a05097223 */ /* 0x001fc60000000020 */
[----:B------:R-:W0:Y:S01]  /*04d0*/  LDS R5, [R3+0xf0] ;  /* 0x0000f00003057984 */ /* 0x000e220000000800 */
[----:B------:R-:W-:-:S03]  /*04e0*/  FFMA R36, R36, R11, R9 ;  /* 0x0000000b24247223 */ /* 0x000fc60000000009 */
[----:B------:R-:W3:Y:S04]  /*04f0*/  LDS R32, [R3+0x150] ;  /* 0x0001500003207984 */ /* 0x000ee80000000800 */
[----:B------:R-:W4:Y:S01]  /*0500*/  LDS.128 R8, [R22+0x18c0] ;  /* 0x0018c00016087984 */ /* 0x000f220000000c00 */
[----:B-1----:R-:W-:-:S03]  /*0510*/  FFMA R31, R31, R12, R36 ;  /* 0x0000000c1f1f7223 */ /* 0x002fc60000000024 */
[----:B------:R-:W1:Y:S01]  /*0520*/  LDS R12, [R3+0x158] ;  /* 0x00015800030c7984 */ /* 0x000e620000000800 */
[----:B--2---:R-:W-:-:S03]  /*0530*/  FFMA R34, R34, R13, R31 ;  /* 0x0000000d22227223 */ /* 0x004fc6000000001f */
[----:B------:R-:W2:Y:S04]  /*0540*/  LDS R31, [R3+0x15c] ;  /* 0x00015c00031f7984 */ /* 0x000ea80000000800 */
[----:B------:R-:W-:Y:S01]  /*0550*/  LDS R36, [R3+0x1c8] ;  /* 0x0001c80003247984 */ /* 0x000fe20000000800 */
[----:B0-----:R-:W-:-:S04]  /*0560*/  FFMA R5, R5, R14, R34 ;  /* 0x0000000e05057223 */ /* 0x001fc80000000022 */
[----:B---3--:R-:W-:Y:S02]  /*0570*/  FFMA R32, R32, R15, R5 ;  /* 0x0000000f20207223 */ /* 0x008fe40000000005 */
[----:B------:R-:W-:Y:S02]  /*0580*/  LDS R5, [R3+0x1c0] ;  /* 0x0001c00003057984 */ /* 0x000fe40000000800 */
[----:B----4-:R-:W-:Y:S02]  /*0590*/  FFMA R33, R33, R8, R32 ;  /* 0x0000000821217223 */ /* 0x010fe40000000020 */
[----:B------:R-:W0:Y:S04]  /*05a0*/  LDS R8, [R3+0x160] ;  /* 0x0001600003087984 */ /* 0x000e280000000800 */
[----:B------:R-:W-:Y:S01]  /*05b0*/  LDS R32, [R3+0x1c4] ;  /* 0x0001c40003207984 */ /* 0x000fe20000000800 */
[----:B-1----:R-:W-:-:S03]  /*05c0*/  FFMA R34, R12, R9, R33 ;  /* 0x000000090c227223 */ /* 0x002fc60000000021 */
[----:B------:R-:W1:Y:S01]  /*05d0*/  LDS.128 R12, [R22+0x18d0] ;  /* 0x0018d000160c7984 */ /* 0x000e620000000c00 */
[----:B--2---:R-:W-:-:S03]  /*05e0*/  FFMA R31, R31, R10, R34 ;  /* 0x0000000a1f1f7223 */ /* 0x004fc60000000022 */
[----:B------:R-:W2:Y:S04]  /*05f0*/  LDS R34, [R3+0x1cc] ;  /* 0x0001cc0003227984 */ /* 0x000ea80000000800 */
[----:B------:R-:W-:Y:S04]  /*0600*/  LDS R9, [R3+0x1d0] ;  /* 0x0001d00003097984 */ /* 0x000fe80000000800 */
[----:B------:R-:W3:Y:S01]  /*0610*/  LDS R10, [R22+0x18e0] ;  /* 0x0018e000160a7984 */ /* 0x000ee20000000800 */
[----:B0-----:R-:W-:-:S04]  /*0620*/  FFMA R8, R8, R11, R31 ;  /* 0x0000000b08087223 */ /* 0x001fc8000000001f */
[----:B-1----:R-:W-:-:S04]  /*0630*/  FFMA R5, R5, R12, R8 ;  /* 0x0000000c05057223 */ /* 0x002fc80000000008 */
[----:B------:R-:W-:-:S04]  /*0640*/  FFMA R5, R32, R13, R5 ;  /* 0x0000000d20057223 */ /* 0x000fc80000000005 */
[----:B------:R-:W-:-:S04]  /*0650*/  FFMA R5, R36, R14, R5 ;  /* 0x0000000e24057223 */ /* 0x000fc80000000005 */
[----:B--2---:R-:W-:-:S04]  /*0660*/  FFMA R34, R34, R15, R5 ;  /* 0x0000000f22227223 */ /* 0x004fc80000000005 */
[----:B---3--:R-:W-:-:S07]  /*0670*/  FFMA R9, R9, R10, R34 ;  /* 0x0000000a09097223 */ /* 0x008fce0000000022 */
.L_x_1:
[----:B------:R-:W-:Y:S05]  /*0680*/  BSYNC.RECONVERGENT B0 ;  /* 0x0000000000007941 */ /* 0x000fea0003800200 */
.L_x_0:
[----:B------:R-:W2:Y:S01]  /*0690*/  @!P0 LDG.E.CONSTANT R15, desc[UR8][R18.64+0x64] ;  /* 0x00006408120f8981 */ /* 0x000ea2000c1e9900 */
[----:B0-----:R-:W-:Y:S01]  /*06a0*/  IADD3 R5, PT, PT, R30, 0xc40, RZ ;  /* 0x00000c401e057810 */ /* 0x001fe20007ffe0ff */
[----:B-----5:R-:W-:Y:S01]  /*06b0*/  @!P3 FADD R31, R4, R9 ;  /* 0x00000009041fb221 */ /* 0x020fe20000000000 */
[----:B------:R-:W-:Y:S01]  /*06c0*/  IADD3 R33, PT, PT, R30, 0x18e4, RZ ;  /* 0x000018e41e217810 */ /* 0x000fe20007ffe0ff */
[----:B------:R-:W-:Y:S01]  /*06d0*/  IMAD R23, R7, -0x10, R23 ;  /* 0xfffffff007177824 */ /* 0x000fe200078e0217 */
[C---:B------:R-:W-:Y:S01]  /*06e0*/  LEA R8, R6.reuse, R5, 0x18 ;  /* 0x0000000506087211 */ /* 0x040fe200078ec0ff */
[----:B------:R-:W0:Y:S01]  /*06f0*/  LDC.64 R12, c[0x0][0x398] ;  /* 0x0000e600ff0c7b82 */ /* 0x000e220000000a00 */
[----:B------:R-:W-:-:S03]  /*0700*/  LEA R6, R6, R33, 0x18 ;  /* 0x0000002106067211 */ /* 0x000fc600078ec0ff */
[----:B------:R-:W-:Y:S01]  /*0710*/  IMAD R8, R7, 0x70, R8 ;  /* 0x0000007007087824 */ /* 0x000fe200078e0208 */
[----:B------:R-:W-:-:S03]  /*0720*/  LEA R6, R23, R6, 0x2 ;  /* 0x0000000617067211 */ /* 0x000fc600078e10ff */
[----:B------:R-:W-:Y:S01]  /*0730*/  IMAD R5, R7, 0x70, R8 ;  /* 0x0000007007057824 */ /* 0x000fe200078e0208 */
[----:B------:R-:W-:-:S04]  /*0740*/  LEA R4, R0, R8, 0x2 ;  /* 0x0000000800047211 */ /* 0x000fc800078e10ff */
[----:B------:R-:W-:Y:S01]  /*0750*/  LEA R5, R0, R5, 0x3 ;  /* 0x0000000500057211 */ /* 0x000fe200078e18ff */
[----:B------:R-:W-:Y:S01]  /*0760*/  @!P3 STS [R4], R31 ;  /* 0x0000001f0400b388 */ /* 0x000fe20000000800 */
[----:B------:R-:W-:Y:S06]  /*0770*/  BAR.SYNC.DEFER_BLOCKING 0x0 ;  /* 0x0000000000007b1d */ /* 0x000fec0000010000 */
[----:B0-----:R0:W5:Y:S04]  /*0780*/  LDG.E.CONSTANT R30, desc[UR8][R12.64+0x4] ;  /* 0x000004080c1e7981 */ /* 0x001168000c1e9900 */
[----:B------:R-:W1:Y:S04]  /*0790*/  @!P2 LDS.64 R10, [R5] ;  /* 0x00000000050aa984 */ /* 0x000e680000000a00 */
[----:B------:R-:W3:Y:S01]  /*07a0*/  @!P2 LDS.64 R8, [R5+0x70] ;  /* 0x000070000508a984 */ /* 0x000ee20000000a00 */
[----:B-1----:R-:W-:-:S04]  /*07b0*/  @!P2 FMNMX3 R10, R10, RZ, R11, !PT ;  /* 0x000000ff0a0aa276 */ /* 0x002fc8000780000b */
[----:B---3--:R-:W-:-:S05]  /*07c0*/  @!P2 FMNMX3 R9, R10, R8, R9, !PT ;  /* 0x000000080a09a276 */ /* 0x008fca0007800009 */
[----:B------:R0:W-:Y:S04]  /*07d0*/  @!P2 STS [R6], R9 ;  /* 0x000000090600a388 */ /* 0x0001e80000000800 */
[----:B--2---:R0:W-:Y:S01]  /*07e0*/  @!P0 STS [R20], R15 ;  /* 0x0000000f14008388 */ /* 0x0041e20000000800 */
[----:B------:R-:W-:Y:S06]  /*07f0*/  BAR.SYNC.DEFER_BLOCKING 0x0 ;  /* 0x0000000000007b1d */ /* 0x000fec0000010000 */
[----:B------:R-:W2:Y:S01]  /*0800*/  @!P1 LDG.E R8, desc[UR8][R16.64] ;  /* 0x0000000810089981 */ /* 0x000ea2000c1e1900 */
[----:B------:R-:W-:Y:S01]  /*0810*/  BSSY.RECONVERGENT B0, `(.L_x_2) ;  /* 0x000003e000007945 */ /* 0x000fe20003800200 */
[----:B------:R-:W-:-:S02]  /*0820*/  HFMA2 R11, -RZ, RZ, 0, 0 ;  /* 0x00000000ff0b7431 */ /* 0x000fc400000001ff */
        /* <DEDUP_REMOVED lines=9> */
[----:B------:R-:W-:Y:S04]  /*08c0*/  LDS R36, [R3+0xe8] ;  /* 0x0000e80003247984 */ /* 0x000fe80000000800 */
[----:B------:R-:W-:Y:S01]  /*08d0*/  LDS R35, [R3+0x1c4] ;  /* 0x0001c40003237984 */ /* 0x000fe20000000800 */
[----:B0-----:R-:W-:-:S04]  /*08e0*/  FFMA R8, R13, R8, RZ ;  /* 0x000000080d087223 */ /* 0x001fc800000000ff */
[----:B-1----:R-:W-:Y:S02]  /*08f0*/  FFMA R32, R15, R9, R8 ;  /* 0x000000090f207223 */ /* 0x002fe40000000008 */
[----:B------:R-:W0:Y:S02]  /*0900*/  LDS.128 R12, [R22+0x1890] ;  /* 0x00189000160c7984 */ /* 0x000e240000000c00 */
[----:B--2---:R-:W-:Y:S02]  /*0910*/  FFMA R10, R31, R10, R32 ;  /* 0x0000000a1f0a7223 */ /* 0x004fe40000000020 */
[----:B------:R-:W1:Y:S02]  /*0920*/  LDS R8, [R3+0x70] ;  /* 0x0000700003087984 */ /* 0x000e640000000800 */
[----:B---3--:R-:W-:Y:S02]  /*0930*/  FFMA R11, R33, R11, R10 ;  /* 0x0000000b210b7223 */ /* 0x008fe4000000000a */
[----:B------:R-:W2:Y:S04]  /*0940*/  LDS R31, [R3+0x74] ;  /* 0x00007400031f7984 */ /* 0x000ea80000000800 */
[----:B------:R-:W3:Y:S01]  /*0950*/  LDS R33, [R3+0x78] ;  /* 0x0000780003217984 */ /* 0x000ee20000000800 */
[----:B0-----:R-:W-:-:S03]  /*0960*/  FFMA R11, R34, R12, R11 ;  /* 0x0000000c220b7223 */ /* 0x001fc6000000000b */
[----:B------:R-:W-:Y:S01]  /*0970*/  LDS R34, [R3+0x7c] ;  /* 0x00007c0003227984 */ /* 0x000fe20000000800 */
[----:B-1----:R-:W-:-:S03]  /*0980*/  FFMA R32, R8, R13, R11 ;  /* 0x0000000d08207223 */ /* 0x002fc6000000000b */
[----:B------:R-:W0:Y:S01]  /*0990*/  LDS.128 R8, [R22+0x18a0] ;  /* 0x0018a00016087984 */ /* 0x000e220000000c00 */
[----:B--2---:R-:W-:-:S03]  /*09a0*/  FFMA R14, R31, R14, R32 ;  /* 0x0000000e1f0e7223 */ /* 0x004fc60000000020 */
[----:B------:R-:W1:Y:S01]  /*09b0*/  LDS R12, [R3+0x80] ;  /* 0x00008000030c7984 */ /* 0x000e620000000800 */
[----:B---3--:R-:W-:-:S03]  /*09c0*/  FFMA R15, R33, R15, R14 ;  /* 0x0000000f210f7223 */ /* 0x008fc6000000000e */
[----:B------:R-:W2:Y:S04]  /*09d0*/  LDS R33, [R3+0xe0] ;  /* 0x0000e00003217984 */ /* 0x000ea80000000800 */
[----:B------:R-:W-:Y:S04]  /*09e0*/  LDS R32, [R3+0xec] ;  /* 0x0000ec0003207984 */ /* 0x000fe80000000800 */
[----:B------:R-:W-:Y:S01]  /*09f0*/  LDS R31, [R3+0xf0] ;  /* 0x0000f000031f7984 */ /* 0x000fe20000000800 */
[----:B0-----:R-:W-:-:S03]  /*0a00*/  FFMA R15, R34, R8, R15 ;  /* 0x00000008220f7223 */ /* 0x001fc6000000000f */
[----:B------:R-:W0:Y:S01]  /*0a10*/  LDS R8, [R3+0xe4] ;  /* 0x0000e40003087984 */ /* 0x000e220000000800 */
[----:B-1----:R-:W-:-:S03]  /*0a20*/  FFMA R34, R12, R9, R15 ;  /* 0x000000090c227223 */ /* 0x002fc6000000000f */
[----:B------:R-:W1:Y:S01]  /*0a30*/  LDS.128 R12, [R22+0x18b0] ;  /* 0x0018b000160c7984 */ /* 0x000e620000000c00 */
[----:B--2---:R-:W-:-:S03]  /*0a40*/  FFMA R33, R33, R10, R34 ;  /* 0x0000000a21217223 */ /* 0x004fc60000000022 */
[----:B------:R-:W-:Y:S01]  /*0a50*/  LDS R34, [R3+0x158] ;  /* 0x0001580003227984 */ /* 0x000fe20000000800 */
[----:B0-----:R-:W-:-:S03]  /*0a60*/  FFMA R11, R8, R11, R33 ;  /* 0x0000000b080b7223 */ /* 0x001fc60000000021 */
[----:B------:R-:W-:Y:S01]  /*0a70*/  LDS R33, [R3+0x15c] ;  /* 0x00015c0003217984 */ /* 0x000fe20000000800 */
[----:B-1----:R-:W-:-:S03]  /*0a80*/  FFMA R11, R36, R12, R11 ;  /* 0x0000000c240b7223 */ /* 0x002fc6000000000b */
[----:B------:R-:W0:Y:S01]  /*0a90*/  LDS R12, [R3+0x150] ;  /* 0x00015000030c7984 */ /* 0x000e220000000800 */
[----:B------:R-:W-:-:S03]  /*0aa0*/  FFMA R32, R32, R13, R11 ;  /* 0x0000000d20207223 */ /* 0x000fc6000000000b */
[----:B------:R-:W-:Y:S01]  /*0ab0*/  LDS R36, [R3+0x154] ;  /* 0x0001540003247984 */ /* 0x000fe20000000800 */
[----:B------:R-:W-:-:S03]  /*0ac0*/  FFMA R31, R31, R14, R32 ;  /* 0x0000000e1f1f7223 */ /* 0x000fc60000000020 */
[----:B------:R-:W1:Y:S04]  /*0ad0*/  LDS.128 R8, [R22+0x18c0] ;  /* 0x0018c00016087984 */ /* 0x000e680000000c00 */
[----:B------:R-:W2:Y:S01]  /*0ae0*/  LDS R32, [R3+0x160] ;  /* 0x0001600003207984 */ /* 0x000ea20000000800 */
[----:B0-----:R-:W-:-:S03]  /*0af0*/  FFMA R15, R12, R15, R31 ;  /* 0x0000000f0c0f7223 */ /* 0x001fc6000000001f */
[----:B------:R-:W-:Y:S01]  /*0b00*/  LDS R31, [R3+0x1c8] ;  /* 0x0001c800031f7984 */ /* 0x000fe20000000800 */
[----:B-1----:R-:W-:-:S03]  /*0b10*/  FFMA R15, R36, R8, R15 ;  /* 0x00000008240f7223 */ /* 0x002fc6000000000f */
[----:B------:R-:W-:Y:S01]  /*0b20*/  LDS R8, [R3+0x1d0] ;  /* 0x0001d00003087984 */ /* 0x000fe20000000800 */
[----:B------:R-:W-:-:S03]  /*0b30*/  FFMA R34, R34, R9, R15 ;  /* 0x0000000922227223 */ /* 0x000fc6000000000f */
[----:B------:R-:W-:Y:S01]  /*0b40*/  LDS R9, [R3+0x1c0] ;  /* 0x0001c00003097984 */ /* 0x000fe20000000800 */
[----:B------:R-:W-:-:S03]  /*0b50*/  FFMA R33, R33, R10, R34 ;  /* 0x0000000a21217223 */ /* 0x000fc60000000022 */
[----:B------:R-:W0:Y:S01]  /*0b60*/  LDS.128 R12, [R22+0x18d0] ;  /* 0x0018d000160c7984 */ /* 0x000e220000000c00 */
[----:B--2---:R-:W-:-:S03]  /*0b70*/  FFMA R32, R32, R11, R33 ;  /* 0x0000000b20207223 */ /* 0x004fc60000000021 */
[----:B------:R-:W1:Y:S04]  /*0b80*/  LDS R11, [R3+0x1cc] ;  /* 0x0001cc00030b7984 */ /* 0x000e680000000800 */
[----:B------:R-:W2:Y:S01]  /*0b90*/  LDS R10, [R22+0x18e0] ;  /* 0x0018e000160a7984 */ /* 0x000ea20000000800 */
[----:B0-----:R-:W-:-:S04]  /*0ba0*/  FFMA R12, R9, R12, R32 ;  /* 0x0000000c090c7223 */ /* 0x001fc80000000020 */
[----:B------:R-:W-:-:S04]  /*0bb0*/  FFMA R12, R35, R13, R12 ;  /* 0x0000000d230c7223 */ /* 0x000fc8000000000c */
[----:B------:R-:W-:-:S04]  /*0bc0*/  FFMA R12, R31, R14, R12 ;  /* 0x0000000e1f0c7223 */ /* 0x000fc8000000000c */
[----:B-1----:R-:W-:-:S04]  /*0bd0*/  FFMA R11, R11, R15, R12 ;  /* 0x0000000f0b0b7223 */ /* 0x002fc8000000000c */
[----:B--2---:R-:W-:-:S07]  /*0be0*/  FFMA R11, R8, R10, R11 ;  /* 0x0000000a080b7223 */ /* 0x004fce000000000b */
.L_x_3:
[----:B------:R-:W-:Y:S05]  /*0bf0*/  BSYNC.RECONVERGENT B0 ;  /* 0x0000000000007941 */ /* 0x000fea0003800200 */
.L_x_2:
[----:B0-----:R-:W2:Y:S01]  /*0c00*/  @!P0 LDG.E.CONSTANT R15, desc[UR8][R18.64+0xc8] ;  /* 0x0000c808120f8981 */ /* 0x001ea2000c1e9900 */
[----:B-----5:R-:W-:Y:S02]  /*0c10*/  @!P3 FADD R13, R30, R11 ;  /* 0x0000000b1e0db221 */ /* 0x020fe40000000000 */
[----:B------:R-:W0:Y:S03]  /*0c20*/  LDC.64 R30, c[0x0][0x398] ;  /* 0x0000e600ff1e7b82 */ /* 0x000e260000000a00 */
[----:B------:R-:W-:Y:S05]  /*0c30*/  @!P3 STS [R4], R13 ;  /* 0x0000000d0400b388 */ /* 0x000fea0000000800 */
[----:B------:R-:W-:Y:S06]  /*0c40*/  BAR.SYNC.DEFER_BLOCKING 0x0 ;  /* 0x0000000000007b1d */ /* 0x000fec0000010000 */
[----:B0-----:R0:W5:Y:S04]  /*0c50*/  LDG.E.CONSTANT R30, desc[UR8][R30.64+0x8] ;  /* 0x000008081e1e7981 */ /* 0x001168000c1e9900 */
[----:B------:R-:W1:Y:S04]  /*0c60*/  @!P2 LDS.64 R10, [R5] ;  /* 0x00000000050aa984 */ /* 0x000e680000000a00 */
[----:B------:R-:W3:Y:S01]  /*0c70*/  @!P2 LDS.64 R8, [R5+0x70] ;  /* 0x000070000508a984 */ /* 0x000ee20000000a00 */
[----:B-1----:R-:W-:-:S04]  /*0c80*/  @!P2 FMNMX3 R10, R10, RZ, R11, !PT ;  /* 0x000000ff0a0aa276 */ /* 0x002fc8000780000b */
[----:B---3--:R-:W-:-:S05]  /*0c90*/  @!P2 FMNMX3 R9, R10, R8, R9, !PT ;  /* 0x000000080a09a276 */ /* 0x008fca0007800009 */
[----:B------:R0:W-:Y:S04]  /*0ca0*/  @!P2 STS [R6+0x240], R9 ;  /* 0x000240090600a388 */ /* 0x0001e80000000800 */
        /* <DEDUP_REMOVED lines=8> */
[----:B------:R-:W-:Y:S04]  /*0d30*/  LDS R13, [R3] ;  /* 0x00000000030d7984 */ /* 0x000fe80000000800 */
[----:B0-----:R-:W0:Y:S04]  /*0d40*/  LDS.128 R8, [R22+0x1880] ;  /* 0x0018800016087984 */ /* 0x001e280000000c00 */
        /* <DEDUP_REMOVED lines=55> */
.L_x_5:
[----:B------:R-:W-:Y:S05]  /*10c0*/  BSYNC.RECONVERGENT B0 ;  /* 0x0000000000007941 */ /* 0x000fea0003800200 */
.L_x_4:
        /* <DEDUP_REMOVED lines=76> */
.L_x_7:
[----:B------:R-:W-:Y:S05]  /*1590*/  BSYNC.RECONVERGENT B0 ;  /* 0x0000000000007941 */ /* 0x000fea0003800200 */
.L_x_6:
[----:B0-----:R-:W2:Y:S01]  /*15a0*/  @!P0 LDG.E.CONSTANT R15, desc[UR8][R18.64+0x190] ;  /* 0x00019008120f8981 */ /* 0x001ea2000c1e9900 */
[----:B-----5:R-:W-:Y:S02]  /*15b0*/  @!P3 FADD R13, R30, R11 ;  /* 0x0000000b1e0db221 */ /* 0x020fe40000000000 */
[----:B------:R-:W0:Y:S03]  /*15c0*/  LDC.64 R30, c[0x0][0x398] ;  /* 0x0000e600ff1e7b82 */ /* 0x000e260000000a00 */
[----:B------:R-:W-:Y:S05]  /*15d0*/  @!P3 STS [R4], R13 ;  /* 0x0000000d0400b388 */ /* 0x000fea0000000800 */
[----:B------:R-:W-:Y:S06]  /*15e0*/  BAR.SYNC.DEFER_BLOCKING 0x0 ;  /* 0x0000000000007b1d */ /* 0x000fec0000010000 */
[----:B------:R1:W5:Y:S04]  /*15f0*/  @!P0 LDG.E.CONSTANT R18, desc[UR8][R18.64+0x1f4] ;  /* 0x0001f40812128981 */ /* 0x000368000c1e9900 */
[----:B0-----:R1:W5:Y:S04]  /*1600*/  LDG.E.CONSTANT R30, desc[UR8][R30.64+0x10] ;  /* 0x000010081e1e7981 */ /* 0x001368000c1e9900 */
[----:B------:R-:W0:Y:S04]  /*1610*/  @!P2 LDS.64 R10, [R5] ;  /* 0x00000000050aa984 */ /* 0x000e280000000a00 */
[----:B------:R-:W3:Y:S01]  /*1620*/  @!P2 LDS.64 R8, [R5+0x70] ;  /* 0x000070000508a984 */ /* 0x000ee20000000a00 */
[----:B0-----:R-:W-:-:S04]  /*1630*/  @!P2 FMNMX3 R10, R10, RZ, R11, !PT ;  /* 0x000000ff0a0aa276 */ /* 0x001fc8000780000b */
        /* <DEDUP_REMOVED lines=10> */
[----:B-1----:R-:W-:Y:S04]  /*16e0*/  LDS R19, [R3] ;  /* 0x0000000003137984 */ /* 0x002fe80000000800 */
        /* <DEDUP_REMOVED lines=45> */
[----:B------:R-:W-:Y:S01]  /*19c0*/  LDS R9, [R3+0x1c0] ;  /* 0x0001c00003097984 */ /* 0x000fe20000000800 */
[----:B--2---:R-:W-:-:S03]  /*19d0*/  FFMA R31, R31, R10, R34 ;  /* 0x0000000a1f1f7223 */ /* 0x004fc60000000022 */
[----:B------:R-:W1:Y:S04]  /*19e0*/  LDS.128 R12, [R22+0x18d0] ;  /* 0x0018d000160c7984 */ /* 0x000e680000000c00 */
[----:B------:R-:W2:Y:S04]  /*19f0*/  LDS R34, [R3+0x1cc] ;  /* 0x0001cc0003227984 */ /* 0x000ea80000000800 */
[----:B------:R-:W3:Y:S01]  /*1a00*/  LDS R10, [R3+0x1d0] ;  /* 0x0001d000030a7984 */ /* 0x000ee20000000800 */
[----:B0-----:R-:W-:-:S04]  /*1a10*/  FFMA R8, R8, R11, R31 ;  /* 0x0000000b08087223 */ /* 0x001fc8000000001f */
[----:B-1----:R-:W-:-:S04]  /*1a20*/  FFMA R9, R9, R12, R8 ;  /* 0x0000000c09097223 */ /* 0x002fc80000000008 */
[----:B------:R-:W-:-:S04]  /*1a30*/  FFMA R9, R32, R13, R9 ;  /* 0x0000000d20097223 */ /* 0x000fc80000000009 */
[----:B------:R-:W-:-:S04]  /*1a40*/  FFMA R9, R36, R14, R9 ;  /* 0x0000000e24097223 */ /* 0x000fc80000000009 */
[----:B--2---:R-:W-:-:S04]  /*1a50*/  FFMA R9, R34, R15, R9 ;  /* 0x0000000f22097223 */ /* 0x004fc80000000009 */
[----:B---3--:R-:W-:-:S07]  /*1a60*/  FFMA R11, R10, R19, R9 ;  /* 0x000000130a0b7223 */ /* 0x008fce0000000009 */
.L_x_9:
[----:B------:R-:W-:Y:S05]  /*1a70*/  BSYNC.RECONVERGENT B0 ;  /* 0x0000000000007941 */ /* 0x000fea0003800200 */
.L_x_8:
[----:B-----5:R-:W-:Y:S02]  /*1a80*/  @!P3 FADD R13, R30, R11 ;  /* 0x0000000b1e0db221 */ /* 0x020fe40000000000 */
[----:B-1----:R-:W0:Y:S03]  /*1a90*/  LDC.64 R30, c[0x0][0x398] ;  /* 0x0000e600ff1e7b82 */ /* 0x002e260000000a00 */
[----:B------:R-:W-:Y:S05]  /*1aa0*/  @!P3 STS [R4], R13 ;  /* 0x0000000d0400b388 */ /* 0x000fea0000000800 */
[----:B------:R-:W-:Y:S06]  /*1ab0*/  BAR.SYNC.DEFER_BLOCKING 0x0 ;  /* 0x0000000000007b1d */ /* 0x000fec0000010000 */
[----:B0-----:R0:W5:Y:S04]  /*1ac0*/  LDG.E.CONSTANT R30, desc[UR8][R30.64+0x14] ;  /* 0x000014081e1e7981 */ /* 0x001168000c1e9900 */
[----:B------:R-:W1:Y:S04]  /*1ad0*/  @!P2 LDS.64 R10, [R5] ;  /* 0x00000000050aa984 */ /* 0x000e680000000a00 */
[----:B------:R-:W2:Y:S01]  /*1ae0*/  @!P2 LDS.64 R8, [R5+0x70] ;  /* 0x000070000508a984 */ /* 0x000ea20000000a00 */
[----:B-1----:R-:W-:-:S04]  /*1af0*/  @!P2 FMNMX3 R10, R10, RZ, R11, !PT ;  /* 0x000000ff0a0aa276 */ /* 0x002fc8000780000b */
[----:B--2---:R-:W-:-:S05]  /*1b00*/  @!P2 FMNMX3 R9, R10, R8, R9, !PT ;  /* 0x000000080a09a276 */ /* 0x004fca0007800009 */
[----:B------:R0:W-:Y:S04]  /*1b10*/  @!P2 STS [R6+0x900], R9 ;  /* 0x000900090600a388 */ /* 0x0001e80000000800 */
[----:B------:R0:W-:Y:S01]  /*1b20*/  @!P0 STS [R20], R18 ;  /* 0x0000001214008388 */ /* 0x0001e20000000800 */
        /* <DEDUP_REMOVED lines=13> */
[----:B------:R-:W4:Y:S04]  /*1c00*/  LDS.128 R12, [R22+0x1890] ;  /* 0x00189000160c7984 */ /* 0x000f280000000c00 */
[----:B------:R-:W4:Y:S04]  /*1c10*/  LDS R18, [R3+0x70] ;  /* 0x0000700003127984 */ /* 0x000f280000000800 */
[----:B------:R-:W4:Y:S04]  /*1c20*/  LDS R33, [R3+0x74] ;  /* 0x0000740003217984 */ /* 0x000f280000000800 */
[----:B------:R-:W4:Y:S01]  /*1c30*/  LDS R34, [R3+0x78] ;  /* 0x0000780003227984 */ /* 0x000f220000000800 */
[----:B0-----:R-:W-:-:S03]  /*1c40*/  FFMA R8, R17, R8, RZ ;  /* 0x0000000811087223 */ /* 0x001fc600000000ff */
[----:B------:R-:W-:Y:S01]  /*1c50*/  LDS R17, [R3+0xe0] ;  /* 0x0000e00003117984 */ /* 0x000fe20000000800 */
[----:B-1----:R-:W-:-:S03]  /*1c60*/  FFMA R9, R19, R9, R8 ;  /* 0x0000000913097223 */ /* 0x002fc60000000008 */
[----:B------:R-:W-:Y:S01]  /*1c70*/  LDS R19, [R3+0x7c] ;  /* 0x00007c0003137984 */ /* 0x000fe20000000800 */
[----:B--2---:R-:W-:-:S03]  /*1c80*/  FFMA R10, R16, R10, R9 ;  /* 0x0000000a100a7223 */ /* 0x004fc60000000009 */
[----:B------:R-:W-:Y:S01]  /*1c90*/  LDS R16, [R3+0x80] ;  /* 0x0000800003107984 */ /* 0x000fe20000000800 */
[----:B---3--:R-:W-:-:S03]  /*1ca0*/  FFMA R32, R35, R11, R10 ;  /* 0x0000000b23207223 */ /* 0x008fc6000000000a */
[----:B------:R-:W0:Y:S04]  /*1cb0*/  LDS.128 R8, [R22+0x18a0] ;  /* 0x0018a00016087984 */ /* 0x000e280000000c00 */
[----:B------:R-:W-:Y:S01]  /*1cc0*/  LDS R35, [R3+0xf0] ;  /* 0x0000f00003237984 */ /* 0x000fe20000000800 */
[----:B----4-:R-:W-:-:S03]  /*1cd0*/  FFMA R31, R31, R12, R32 ;  /* 0x0000000c1f1f7223 */ /* 0x010fc60000000020 */
[----:B------:R-:W1:Y:S01]  /*1ce0*/  LDS R32, [R3+0xe4] ;  /* 0x0000e40003207984 */ /* 0x000e620000000800 */
[----:B------:R-:W-:-:S03]  /*1cf0*/  FFMA R18, R18, R13, R31 ;  /* 0x0000000d12127223 */ /* 0x000fc6000000001f */
[----:B------:R-:W-:Y:S01]  /*1d00*/  LDS R31, [R3+0xe8] ;  /* 0x0000e800031f7984 */ /* 0x000fe20000000800 */
[----:B------:R-:W-:-:S04]  /*1d10*/  FFMA R33, R33, R14, R18 ;  /* 0x0000000e21217223 */ /* 0x000fc80000000012 */
[----:B------:R-:W-:Y:S02]  /*1d20*/  FFMA R18, R34, R15, R33 ;  /* 0x0000000f22127223 */ /* 0x000fe40000000021 */
[----:B------:R-:W2:Y:S04]  /*1d30*/  LDS.128 R12, [R22+0x18b0] ;  /* 0x0018b000160c7984 */ /* 0x000ea80000000c00 */
[----:B------:R-:W3:Y:S04]  /*1d40*/  LDS R34, [R3+0xec] ;  /* 0x0000ec0003227984 */ /* 0x000ee80000000800 */
[----:B------:R-:W-:Y:S01]  /*1d50*/  LDS R33, [R3+0x154] ;  /* 0x0001540003217984 */ /* 0x000fe20000000800 */
[----:B0-----:R-:W-:-:S03]  /*1d60*/  FFMA R19, R19, R8, R18 ;  /* 0x0000000813137223 */ /* 0x001fc60000000012 */
[----:B------:R-:W0:Y:S01]  /*1d70*/  LDS R8, [R3+0x150] ;  /* 0x0001500003087984 */ /* 0x000e220000000800 */
[----:B------:R-:W-:-:S04]  /*1d80*/  FFMA R16, R16, R9, R19 ;  /* 0x0000000910107223 */ /* 0x000fc80000000013 */
[----:B------:R-:W-:Y:S02]  /*1d90*/  FFMA R9, R17, R10, R16 ;  /* 0x0000000a11097223 */ /* 0x000fe40000000010 */
[----:B------:R-:W4:Y:S02]  /*1da0*/  LDS.128 R16, [R22+0x18c0] ;  /* 0x0018c00016107984 */ /* 0x000f240000000c00 */
[----:B-1----:R-:W-:-:S04]  /*1db0*/  FFMA R32, R32, R11, R9 ;  /* 0x0000000b20207223 */ /* 0x002fc80000000009 */
[----:B--2---:R-:W-:Y:S02]  /*1dc0*/  FFMA R31, R31, R12, R32 ;  /* 0x0000000c1f1f7223 */ /* 0x004fe40000000020 */
[----:B------:R-:W1:Y:S02]  /*1dd0*/  LDS R12, [R3+0x158] ;  /* 0x00015800030c7984 */ /* 0x000e640000000800 */
[----:B---3--:R-:W-:Y:S02]  /*1de0*/  FFMA R34, R34, R13, R31 ;  /* 0x0000000d22227223 */ /* 0x008fe4000000001f */
[----:B------:R-:W2:Y:S02]  /*1df0*/  LDS R13, [R3+0x15c] ;  /* 0x00015c00030d7984 */ /* 0x000ea40000000800 */
[----:B------:R-:W-:Y:S02]  /*1e00*/  FFMA R35, R35, R14, R34 ;  /* 0x0000000e23237223 */ /* 0x000fe40000000022 */
[----:B------:R-:W3:Y:S04]  /*1e10*/  LDS R14, [R3+0x160] ;  /* 0x00016000030e7984 */ /* 0x000ee80000000800 */
[----:B------:R-:W-:Y:S04]  /*1e20*/  LDS R32, [R3+0x1c4] ;  /* 0x0001c40003207984 */ /* 0x000fe80000000800 */
[----:B------:R-:W-:Y:S01]  /*1e30*/  LDS R31, [R3+0x1c8] ;  /* 0x0001c800031f7984 */ /* 0x000fe20000000800 */
[----:B0-----:R-:W-:-:S03]  /*1e40*/  FFMA R34, R8, R15, R35 ;  /* 0x0000000f08227223 */ /* 0x001fc60000000023 */
[----:B------:R-:W-:Y:S04]  /*1e50*/  LDS R15, [R3+0x1c0] ;  /* 0x0001c000030f7984 */ /* 0x000fe80000000800 */
[----:B------:R-:W0:Y:S01]  /*1e60*/  LDS.128 R8, [R22+0x18d0] ;  /* 0x0018d00016087984 */ /* 0x000e220000000c00 */
[----:B----4-:R-:W-:-:S03]  /*1e70*/  FFMA R35, R33, R16, R34 ;  /* 0x0000001021237223 */ /* 0x010fc60000000022 */
[----:B------:R-:W4:Y:S04]  /*1e80*/  LDS R16, [R3+0x1cc] ;  /* 0x0001cc0003107984 */ /* 0x000f280000000800 */
[----:B------:R-:W-:Y:S04]  /*1e90*/  LDS R34, [R22+0x18e0] ;  /* 0x0018e00016227984 */ /* 0x000fe80000000800 */
[----:B------:R-:W4:Y:S01]  /*1ea0*/  LDS R33, [R3+0x1d0] ;  /* 0x0001d00003217984 */ /* 0x000f220000000800 */
[----:B-1----:R-:W-:-:S04]  /*1eb0*/  FFMA R12, R12, R17, R35 ;  /* 0x000000110c0c7223 */ /* 0x002fc80000000023 */
[----:B--2---:R-:W-:-:S04]  /*1ec0*/  FFMA R13, R13, R18, R12 ;  /* 0x000000120d0d7223 */ /* 0x004fc8000000000c */
[----:B---3--:R-:W-:-:S04]  /*1ed0*/  FFMA R14, R14, R19, R13 ;  /* 0x000000130e0e7223 */ /* 0x008fc8000000000d */
[----:B0-----:R-:W-:-:S04]  /*1ee0*/  FFMA R15, R15, R8, R14 ;  /* 0x000000080f0f7223 */ /* 0x001fc8000000000e */
[----:B------:R-:W-:-:S04]  /*1ef0*/  FFMA R32, R32, R9, R15 ;  /* 0x0000000920207223 */ /* 0x000fc8000000000f */
[----:B------:R-:W-:-:S04]  /*1f00*/  FFMA R31, R31, R10, R32 ;  /* 0x0000000a1f1f7223 */ /* 0x000fc80000000020 */
[----:B----4-:R-:W-:-:S04]  /*1f10*/  FFMA R16, R16, R11, R31 ;  /* 0x0000000b10107223 */ /* 0x010fc8000000001f */
[----:B------:R-:W-:-:S07]  /*1f20*/  FFMA R33, R33, R34, R16 ;  /* 0x0000002221217223 */ /* 0x000fce0000000010 */
.L_x_11:
[----:B------:R-:W-:Y:S05]  /*1f30*/  BSYNC.RECONVERGENT B0 ;  /* 0x0000000000007941 */ /* 0x000fea0003800200 */
.L_x_10:
[----:B-----5:R-:W-:Y:S01]  /*1f40*/  @!P3 FADD R33, R30, R33 ;  /* 0x000000211e21b221 */ /* 0x020fe20000000000 */
[C---:B------:R-:W-:Y:S01]  /*1f50*/  LOP3.LUT R17, R7.reuse, R0, RZ, 0xfc, !PT ;  /* 0x0000000007117212 */ /* 0x040fe200078efcff */
[----:B------:R-:W-:Y:S01]  /*1f60*/  IMAD R23, R7, -0x8, R23 ;  /* 0xfffffff807177824 */ /* 0x000fe200078e0217 */
[----:B0-----:R-:W-:Y:S02]  /*1f70*/  MOV R18, RZ ;  /* 0x000000ff00127202 */ /* 0x001fe40000000f00 */
[----:B------:R-:W-:Y:S01]  /*1f80*/  @!P3 STS [R4], R33 ;  /* 0x000000210400b388 */ /* 0x000fe20000000800 */
[----:B------:R-:W-:Y:S01]  /*1f90*/  LOP3.LUT R16, R17, 0x3f8, RZ, 0xc0, !PT ;  /* 0x000003f811107812 */ /* 0x000fe200078ec0ff */
[----:B------:R-:W-:Y:S06]  /*1fa0*/  BAR.SYNC.DEFER_BLOCKING 0x0 ;  /* 0x0000000000007b1d */ /* 0x000fec0000010000 */
[----:B------:R-:W0:Y:S04]  /*1fb0*/  @!P2 LDS.64 R8, [R5] ;  /* 0x000000000508a984 */ /* 0x000e280000000a00 */
[----:B------:R-:W1:Y:S01]  /*1fc0*/  @!P2 LDS.64 R10, [R5+0x70] ;  /* 0x00007000050aa984 */ /* 0x000e620000000a00 */
[----:B0-----:R-:W-:-:S04]  /*1fd0*/  @!P2 FMNMX3 R8, R8, RZ, R9, !PT ;  /* 0x000000ff0808a276 */ /* 0x001fc80007800009 */
[----:B-1----:R-:W-:-:S05]  /*1fe0*/  @!P2 FMNMX3 R11, R8, R10, R11, !PT ;  /* 0x0000000a080ba276 */ /* 0x002fca000780000b */
[----:B------:R0:W-:Y:S01]  /*1ff0*/  @!P2 STS [R6+0xb40], R11 ;  /* 0x000b400b0600a388 */ /* 0x0001e20000000800 */
[----:B------:R-:W-:Y:S06]  /*2000*/  BAR.SYNC.DEFER_BLOCKING 0x0 ;  /* 0x0000000000007b1d */ /* 0x000fec0000010000 */
.L_x_17:
[----:B-12---:R-:W1:Y:S02]  /*2010*/  LDC.64 R8, c[0x0][0x3b0] ;  /* 0x0000ec00ff087b82 */ /* 0x006e640000000a00 */
[----:B-1----:R-:W-:-:S05]  /*2020*/  IMAD.WIDE.U32 R8, R18, 0x4, R8 ;  /* 0x0000000412087825 */ /* 0x002fca00078e0008 */
[----:B------:R1:W5:Y:S01]  /*2030*/  LDG.E.CONSTANT R19, desc[UR8][R8.64] ;  /* 0x0000000808137981 */ /* 0x000362000c1e9900 */
[----:B------:R-:W-:Y:S02]  /*2040*/  HFMA2 R12, -RZ, RZ, 0, 0 ;  /* 0x00000000ff0c7431 */ /* 0x000fe400000001ff */
[----:B------:R-:W-:Y:S01]  /*2050*/  IMAD R30, R18, 0x96, R21 ;  /* 0x00000096121e7824 */ /* 0x000fe200078e0215 */
[----:B------:R-:W-:Y:S01]  /*2060*/  MOV R22, R6 ;  /* 0x0000000600167202 */ /* 0x000fe20000000f00 */
[----:B------:R-:W-:-:S06]  /*2070*/  UMOV UR4, URZ ;  /* 0x000000ff00047c82 */ /* 0x000fcc0008000000 */
.L_x_14:
[----:B-1----:R-:W1:Y:S02]  /*2080*/  LDC.64 R8, c[0x0][0x3a8] ;  /* 0x0000ea00ff087b82 */ /* 0x002e640000000a00 */
[----:B-1----:R-:W-:-:S06]  /*2090*/  IMAD.WIDE.U32 R8, R30, 0x4, R8 ;  /* 0x000000041e087825 */ /* 0x002fcc00078e0008 */
[----:B------:R-:W2:Y:S01]  /*20a0*/  @!P0 LDG.E.CONSTANT R9, desc[UR8][R8.64] ;  /* 0x0000000808098981 */ /* 0x000ea2000c1e9900 */
[----:B------:R-:W-:Y:S01]  /*20b0*/  ISETP.NE.AND P1, PT, R16, RZ, PT ;  /* 0x000000ff1000720c */ /* 0x000fe20003f25270 */
[----:B------:R-:W-:Y:S01]  /*20c0*/  UIADD3 UR4, UPT, UPT, UR4, 0x1, URZ ;  /* 0x0000000104047890 */ /* 0x000fe2000fffe0ff */
[----:B------:R-:W-:Y:S03]  /*20d0*/  BSSY.RECONVERGENT B0, `(.L_x_12) ;  /* 0x0000044000007945 */ /* 0x000fe60003800200 */
[----:B------:R-:W-:Y:S01]  /*20e0*/  UISETP.NE.AND UP0, UPT, UR4, 0x6, UPT ;  /* 0x000000060400788c */ /* 0x000fe2000bf05270 */
[----:B--2---:R-:W-:Y:S01]  /*20f0*/  @!P0 STS [R20], R9 ;  /* 0x0000000914008388 */ /* 0x004fe20000000800 */
[----:B------:R-:W-:Y:S06]  /*2100*/  BAR.SYNC.DEFER_BLOCKING 0x0 ;  /* 0x0000000000007b1d */ /* 0x000fec0000010000 */
[----:B------:R-:W1:Y:S04]  /*2110*/  @!P2 LDS R10, [R22] ;  /* 0x00000000160aa984 */ /* 0x000e680000000800 */
[----:B-1----:R1:W-:Y:S01]  /*2120*/  @!P2 STS [R3], R10 ;  /* 0x0000000a0300a388 */ /* 0x0023e20000000800 */
[----:B------:R-:W-:Y:S06]  /*2130*/  BAR.SYNC.DEFER_BLOCKING 0x0 ;  /* 0x0000000000007b1d */ /* 0x000fec0000010000 */
[----:B------:R-:W-:Y:S05]  /*2140*/  @P1 BRA `(.L_x_13) ;  /* 0x0000000000f01947 */ /* 0x000fea0003800000 */
[----:B------:R-:W2:Y:S01]  /*2150*/  S2UR UR6, SR_CgaCtaId ;  /* 0x00000000000679c3 */ /* 0x000ea20000008800 */
[----:B------:R-:W-:Y:S01]  /*2160*/  UMOV UR5, 0x400 ;  /* 0x0000040000057882 */ /* 0x000fe20000000000 */
[----:B------:R-:W-:Y:S04]  /*2170*/  LDS R13, [R3] ;  /* 0x00000000030d7984 */ /* 0x000fe80000000800 */
[----:B------:R-:W-:Y:S04]  /*2180*/  LDS R15, [R3+0x4] ;  /* 0x00000400030f7984 */ /* 0x000fe80000000800 */
[----:B------:R-:W-:Y:S04]  /*2190*/  LDS R31, [R3+0x8] ;  /* 0x00000800031f7984 */ /* 0x000fe80000000800 */
[----:B------:R-:W-:Y:S04]  /*21a0*/  LDS R33, [R3+0xc] ;  /* 0x00000c0003217984 */ /* 0x000fe80000000800 */
[----:B------:R-:W-:Y:S04]  /*21b0*/  LDS R34, [R3+0x10] ;  /* 0x0000100003227984 */ /* 0x000fe80000000800 */
[----:B------:R-:W-:Y:S01]  /*21c0*/  LDS R36, [R3+0xe8] ;  /* 0x0000e80003247984 */ /* 0x000fe20000000800 */
[----:B--2---:R-:W-:-:S03]  /*21d0*/  ULEA UR5, UR6, UR5, 0x18 ;  /* 0x0000000506057291 */ /* 0x004fc6000f8ec0ff */
[----:B------:R-:W-:Y:S06]  /*21e0*/  LDS R35, [R3+0x1c4] ;  /* 0x0001c40003237984 */ /* 0x000fec0000000800 */
[----:B01----:R-:W0:Y:S02]  /*21f0*/  LDS.128 R8, [UR5+0x1880] ;  /* 0x00188005ff087984 */ /* 0x003e240008000c00 */
[----:B0-----:R-:W-:-:S04]  /*2200*/  FFMA R8, R13, R8, R12 ;  /* 0x000000080d087223 */ /* 0x001fc8000000000c */
[----:B------:R-:W-:Y:S02]  /*2210*/  FFMA R32, R15, R9, R8 ;  /* 0x000000090f207223 */ /* 0x000fe40000000008 */
[----:B------:R-:W0:Y:S02]  /*2220*/  LDS.128 R12, [UR5+0x1890] ;  /* 0x00189005ff0c7984 */ /* 0x000e240008000c00 */
[----:B------:R-:W-:Y:S02]  /*2230*/  FFMA R10, R31, R10, R32 ;  /* 0x0000000a1f0a7223 */ /* 0x000fe40000000020 */
[----:B------:R-:W1:Y:S02]  /*2240*/  LDS R8, [R3+0x70] ;  /* 0x0000700003087984 */ /* 0x000e640000000800 */
[----:B------:R-:W-:Y:S02]  /*2250*/  FFMA R11, R33, R11, R10 ;  /* 0x0000000b210b7223 */ /* 0x000fe4000000000a */
[----:B------:R-:W2:Y:S04]  /*2260*/  LDS R31, [R3+0x74] ;  /* 0x00007400031f7984 */ /* 0x000ea80000000800 */
[----:B------:R-:W3:Y:S01]  /*2270*/  LDS R33, [R3+0x78] ;  /* 0x0000780003217984 */ /* 0x000ee20000000800 */
[----:B0-----:R-:W-:-:S03]  /*2280*/  FFMA R11, R34, R12, R11 ;  /* 0x0000000c220b7223 */ /* 0x001fc6000000000b */
[----:B------:R-:W-:Y:S01]  /*2290*/  LDS R34, [R3+0x7c] ;  /* 0x00007c0003227984 */ /* 0x000fe20000000800 */
[----:B-1----:R-:W-:-:S03]  /*22a0*/  FFMA R32, R8, R13, R11 ;  /* 0x0000000d08207223 */ /* 0x002fc6000000000b */
[----:B------:R-:W0:Y:S01]  /*22b0*/  LDS.128 R8, [UR5+0x18a0] ;  /* 0x0018a005ff087984 */ /* 0x000e220008000c00 */
        /* <DEDUP_REMOVED lines=9> */
[----:B------:R-:W1:Y:S01]  /*2350*/  LDS.128 R12, [UR5+0x18b0] ;  /* 0x0018b005ff0c7984 */ /* 0x000e620008000c00 */
        /* <DEDUP_REMOVED lines=9> */
[----:B------:R-:W1:Y:S04]  /*23f0*/  LDS.128 R8, [UR5+0x18c0] ;  /* 0x0018c005ff087984 */ /* 0x000e680008000c00 */
[----:B------:R-:W2:Y:S01]  /*2400*/  LDS R32, [R3+0x160] ;  /* 0x0001600003207984 */ /* 0x000ea20000000800 */
[----:B0-----:R-:W-:-:S03]  /*2410*/  FFMA R15, R12, R15, R31 ;  /* 0x0000000f0c0f7223 */ /* 0x001fc6000000001f */
[----:B------:R-:W-:Y:S01]  /*2420*/  LDS R31, [R3+0x1c8] ;  /* 0x0001c800031f7984 */ /* 0x000fe20000000800 */
[----:B-1----:R-:W-:-:S03]  /*2430*/  FFMA R15, R36, R8, R15 ;  /* 0x00000008240f7223 */ /* 0x002fc6000000000f */
[----:B------:R-:W-:Y:S01]  /*2440*/  LDS R8, [UR5+0x18e0] ;  /* 0x0018e005ff087984 */ /* 0x000fe20008000800 */
[----:B------:R-:W-:-:S03]  /*2450*/  FFMA R34, R34, R9, R15 ;  /* 0x0000000922227223 */ /* 0x000fc6000000000f */
[----:B------:R-:W-:Y:S01]  /*2460*/  LDS R9, [R3+0x1c0] ;  /* 0x0001c00003097984 */ /* 0x000fe20000000800 */
[----:B------:R-:W-:-:S03]  /*2470*/  FFMA R33, R33, R10, R34 ;  /* 0x0000000a21217223 */ /* 0x000fc60000000022 */
[----:B------:R-:W0:Y:S01]  /*2480*/  LDS.128 R12, [UR5+0x18d0] ;  /* 0x0018d005ff0c7984 */ /* 0x000e220008000c00 */
        /* <DEDUP_REMOVED lines=8> */
.L_x_13:
[----:B------:R-:W-:Y:S05]  /*2510*/  BSYNC.RECONVERGENT B0 ;  /* 0x0000000000007941 */ /* 0x000fea0003800200 */
.L_x_12:
[----:B------:R-:W-:Y:S02]  /*2520*/  IADD3 R30, PT, PT, R30, 0x19, RZ ;  /* 0x000000191e1e7810 */ /* 0x000fe40007ffe0ff */
[----:B------:R-:W-:Y:S01]  /*2530*/  IADD3 R22, PT, PT, R22, 0x240, RZ ;  /* 0x0000024016167810 */ /* 0x000fe20007ffe0ff */
[----:B------:R-:W-:Y:S06]  /*2540*/  BRA.U UP0, `(.L_x_14) ;  /* 0xfffffff900cc7547 */ /* 0x000fec000b83ffff */
[----:B-----5:R-:W-:Y:S01]  /*2550*/  @!P1 FADD R19, R19, R12 ;  /* 0x0000000c13139221 */ /* 0x020fe20000000000 */
[----:B------:R-:W-:Y:S04]  /*2560*/  BSSY.RECONVERGENT B0, `(.L_x_15) ;  /* 0x0000010000007945 */ /* 0x000fe80003800200 */
[----:B------:R2:W-:Y:S01]  /*2570*/  @!P1 STS [R4], R19 ;  /* 0x0000001304009388 */ /* 0x0005e20000000800 */
[----:B------:R-:W-:Y:S01]  /*2580*/  BAR.SYNC.DEFER_BLOCKING 0x0 ;  /* 0x0000000000007b1d */ /* 0x000fe20000010000 */
[----:B------:R-:W-:-:S13]  /*2590*/  LOP3.LUT P1, RZ, R17, 0x3fc, RZ, 0xc0, !PT ;  /* 0x000003fc11ff7812 */ /* 0x000fda000782c0ff */
[----:B--2---:R-:W-:Y:S05]  /*25a0*/  @P1 BRA `(.L_x_16) ;  /* 0x00000000002c1947 */ /* 0x004fea0003800000 */
[----:B01----:R-:W0:Y:S01]  /*25b0*/  LDS.64 R10, [R5] ;  /* 0x00000000050a7984 */ /* 0x003e220000000a00 */
[----:B------:R-:W1:Y:S01]  /*25c0*/  S2UR UR5, SR_CgaCtaId ;  /* 0x00000000000579c3 */ /* 0x000e620000008800 */
[----:B------:R-:W-:Y:S02]  /*25d0*/  UMOV UR4, 0x400 ;  /* 0x0000040000047882 */ /* 0x000fe40000000000 */
[----:B------:R-:W2:Y:S01]  /*25e0*/  LDS.64 R8, [R5+0x70] ;  /* 0x0000700005087984 */ /* 0x000ea20000000a00 */
[----:B------:R-:W-:-:S04]  /*25f0*/  UIADD3 UR4, UPT, UPT, UR4, 0x2664, URZ ;  /* 0x0000266404047890 */ /* 0x000fc8000fffe0ff */
[----:B-1----:R-:W-:Y:S01]  /*2600*/  ULEA UR4, UR5, UR4, 0x18 ;  /* 0x0000000405047291 */ /* 0x002fe2000f8ec0ff */
[----:B0-----:R-:W-:Y:S02]  /*2610*/  FMNMX3 R10, R10, RZ, R11, !PT ;  /* 0x000000ff0a0a7276 */ /* 0x001fe4000780000b */
[----:B------:R-:W-:Y:S02]  /*2620*/  LEA R11, R18, R23, 0x4 ;  /* 0x00000017120b7211 */ /* 0x000fe400078e20ff */
[----:B--2---:R-:W-:Y:S02]  /*2630*/  FMNMX3 R8, R10, R8, R9, !PT ;  /* 0x000000080a087276 */ /* 0x004fe40007800009 */
[----:B------:R-:W-:-:S05]  /*2640*/  LEA R11, R11, UR4, 0x2 ;  /* 0x000000040b0b7c11 */ /* 0x000fca000f8e10ff */
[----:B------:R2:W-:Y:S02]  /*2650*/  STS [R11], R8 ;  /* 0x000000080b007388 */ /* 0x0005e40000000800 */
.L_x_16:
[----:B------:R-:W-:Y:S05]  /*2660*/  BSYNC.RECONVERGENT B0 ;  /* 0x0000000000007941 */ /* 0x000fea0003800200 */
.L_x_15:
[----:B------:R-:W-:-:S04]  /*2670*/  IADD3 R18, PT, PT, R18, 0x1, RZ ;  /* 0x0000000112127810 */ /* 0x000fc80007ffe0ff */
[----:B------:R-:W-:-:S13]  /*2680*/  ISETP.NE.AND P1, PT, R18, 0x10, PT ;  /* 0x000000101200780c */ /* 0x000fda0003f25270 */
[----:B------:R-:W-:Y:S05]  /*2690*/  @P1 BRA `(.L_x_17) ;  /* 0xfffffff8005c1947 */ /* 0x000fea000383ffff */
[----:B------:R-:W3:Y:S01]  /*26a0*/  LDC R4, c[0x0][0x364] ;  /* 0x0000d900ff047b82 */ /* 0x000ee20000000800 */
[----:B------:R-:W1:Y:S01]  /*26b0*/  LDCU UR4, c[0x0][0x360] ;  /* 0x00006c00ff0477ac */ /* 0x000e620008000800 */
[----:B------:R-:W0:Y:S01]  /*26c0*/  S2R R32, SR_CgaCtaId ;  /* 0x0000000000207919 */ /* 0x000e220000008800 */
[----:B------:R-:W-:-:S05]  /*26d0*/  MOV R5, 0x400 ;  /* 0x0000040000057802 */ /* 0x000fca0000000f00 */
[----:B------:R-:W-:Y:S01]  /*26e0*/  BAR.SYNC.DEFER_BLOCKING 0x0 ;  /* 0x0000000000007b1d */ /* 0x000fe20000010000 */
[----:B-1----:R-:W-:-:S05]  /*26f0*/  IMAD R3, R7, UR4, R0 ;  /* 0x0000000407037c24 */ /* 0x002fca000f8e0200 */
[----:B------:R-:W-:-:S13]  /*2700*/  ISETP.GT.U32.AND P0, PT, R3, 0xff, PT ;  /* 0x000000ff0300780c */ /* 0x000fda0003f04070 */
[C---:B------:R-:W-:Y:S02]  /*2710*/  @!P0 IADD3 R9, PT, PT, R5.reuse, 0x2664, RZ ;  /* 0x0000266405098810 */ /* 0x040fe40007ffe0ff */
[----:B------:R-:W-:Y:S02]  /*2720*/  IADD3 R5, PT, PT, R5, 0x2a64, RZ ;  /* 0x00002a6405057810 */ /* 0x000fe40007ffe0ff */
[C---:B0-----:R-:W-:Y:S02]  /*2730*/  @!P0 LEA R6, R32.reuse, R9, 0x18 ;  /* 0x0000000920068211 */ /* 0x041fe400078ec0ff */
[----:B------:R-:W-:Y:S02]  /*2740*/  LEA R5, R32, R5, 0x18 ;  /* 0x0000000520057211 */ /* 0x000fe400078ec0ff */
[C---:B------:R-:W-:Y:S02]  /*2750*/  @!P0 LEA R6, R3.reuse, R6, 0x2 ;  /* 0x0000000603068211 */ /* 0x040fe400078e10ff */
[----:B------:R-:W-:-:S04]  /*2760*/  LEA R9, R3, R5, 0x2 ;  /* 0x0000000503097211 */ /* 0x000fc800078e10ff */
[----:B------:R-:W0:Y:S04]  /*2770*/  @!P0 LDS R6, [R6] ;  /* 0x0000000006068984 */ /* 0x000e280000000800 */
[----:B0-----:R0:W-:Y:S01]  /*2780*/  @!P0 STS [R9], R6 ;  /* 0x0000000609008388 */ /* 0x0011e20000000800 */
[----:B------:R-:W-:Y:S01]  /*2790*/  BAR.SYNC.DEFER_BLOCKING 0x0 ;  /* 0x0000000000007b1d */ /* 0x000fe20000010000 */
[----:B------:R-:W-:-:S13]  /*27a0*/  ISETP.GT.U32.AND P0, PT, R7, 0x77, PT ;  /* 0x000000770700780c */ /* 0x000fda0003f04070 */
[----:B0--3--:R-:W-:Y:S05]  /*27b0*/  @P0 BRA `(.L_x_18) ;  /* 0x0000000800b00947 */ /* 0x009fea0003800000 */
[----:B------:R-:W0:Y:S01]  /*27c0*/  I2F.U32.RP R6, R4 ;  /* 0x0000000400067306 */ /* 0x000e220000209000 */
[----:B------:R-:W-:Y:S01]  /*27d0*/  IADD3 R22, PT, PT, R7, R4, RZ ;  /* 0x0000000407167210 */ /* 0x000fe20007ffe0ff */
[----:B------:R-:W-:Y:S01]  /*27e0*/  BSSY B0, `(.L_x_19) ;  /* 0x000004e000007945 */ /* 0x000fe20003800000 */
[----:B------:R-:W-:Y:S02]  /*27f0*/  ISETP.NE.U32.AND P2, PT, R4, RZ, PT ;  /* 0x000000ff0400720c */ /* 0x000fe40003f45070 */
[C---:B------:R-:W-:Y:S02]  /*2800*/  ISETP.GE.U32.AND P0, PT, R22.reuse, 0x78, PT ;  /* 0x000000781600780c */ /* 0x040fe40003f06070 */
[----:B--2---:R-:W-:Y:S02]  /*2810*/  VIMNMX.U32 R11, PT, PT, R22, 0x78, !PT ;  /* 0x00000078160b7848 */ /* 0x004fe40007fe0000 */
[----:B------:R-:W-:Y:S02]  /*2820*/  SEL R30, RZ, 0x1, P0 ;  /* 0x00000001ff1e7807 */ /* 0x000fe40000000000 */
[----:B------:R-:W-:-:S02]  /*2830*/  MOV R33, R7 ;  /* 0x0000000700217202 */ /* 0x000fc40000000f00 */
[----:B------:R-:W-:Y:S01]  /*2840*/  IADD3 R11, PT, PT, R11, -R22, -R30 ;  /* 0x800000160b0b7210 */ /* 0x000fe20007ffe81e */
[----:B0-----:R-:W0:Y:S02]  /*2850*/  MUFU.RCP R6, R6 ;  /* 0x0000000600067308 */ /* 0x001e240000001000 */
[----:B0-----:R-:W-:-:S06]  /*2860*/  IADD3 R8, PT, PT, R6, 0xffffffe, RZ ;  /* 0x0ffffffe06087810 */ /* 0x001fcc0007ffe0ff */
[----:B------:R0:W1:Y:S02]  /*2870*/  F2I.FTZ.U32.TRUNC.NTZ R9, R8 ;  /* 0x0000000800097305 */ /* 0x000064000021f000 */
[----:B0-----:R-:W-:Y:S01]  /*2880*/  HFMA2 R8, -RZ, RZ, 0, 0 ;  /* 0x00000000ff087431 */ /* 0x001fe200000001ff */
[----:B-1----:R-:W-:-:S05]  /*2890*/  IADD3 R13, PT, PT, RZ, -R9, RZ ;  /* 0x80000009ff0d7210 */ /* 0x002fca0007ffe0ff */
[----:B------:R-:W-:-:S04]  /*28a0*/  IMAD R13, R13, R4, RZ ;  /* 0x000000040d0d7224 */ /* 0x000fc800078e02ff */
[----:B------:R-:W-:Y:S01]  /*28b0*/  IMAD.HI.U32 R6, R9, R13, R8 ;  /* 0x0000000d09067227 */ /* 0x000fe200078e0008 */
[----:B------:R-:W-:-:S05]  /*28c0*/  LEA R8, R0, R5, 0x5 ;  /* 0x0000000500087211 */ /* 0x000fca00078e28ff */
[----:B------:R-:W-:Y:S01]  /*28d0*/  IMAD.HI.U32 R9, R6, R11, RZ ;  /* 0x0000000b06097227 */ /* 0x000fe200078e00ff */
[----:B------:R0:W1:Y:S04]  /*28e0*/  LDS R21, [R8] ;  /* 0x0000000008157984 */ /* 0x0000680000000800 */
[----:B------:R-:W-:Y:S01]  /*28f0*/  IADD3 R6, PT, PT, -R9, RZ, RZ ;  /* 0x000000ff09067210 */ /* 0x000fe20007ffe1ff */
[----:B------:R0:W2:Y:S04]  /*2900*/  LDS R20, [R8+0x4] ;  /* 0x0000040008147984 */ /* 0x0000a80000000800 */
[----:B------:R-:W-:Y:S01]  /*2910*/  IMAD R11, R4, R6, R11 ;  /* 0x00000006040b7224 */ /* 0x000fe200078e020b */
[----:B------:R0:W3:Y:S04]  /*2920*/  LDS R19, [R8+0x8] ;  /* 0x0000080008137984 */ /* 0x0000e80000000800 */
[CC--:B------:R-:W-:Y:S01]  /*2930*/  ISETP.GE.U32.AND P0, PT, R11.reuse, R4.reuse, PT ;  /* 0x000000040b00720c */ /* 0x0c0fe20003f06070 */
[----:B------:R0:W4:Y:S04]  /*2940*/  LDS R18, [R8+0xc] ;  /* 0x00000c0008127984 */ /* 0x0001280000000800 */
[----:B------:R0:W0:Y:S04]  /*2950*/  LDS R17, [R8+0x10] ;  /* 0x0000100008117984 */ /* 0x0000280000000800 */
[----:B------:R0:W0:Y:S04]  /*2960*/  LDS R16, [R8+0x14] ;  /* 0x0000140008107984 */ /* 0x0000280000000800 */
[----:B------:R-:W-:Y:S01]  /*2970*/  @P0 IADD3 R11, PT, PT, R11, -R4, RZ ;  /* 0x800000040b0b0210 */ /* 0x000fe20007ffe0ff */
[----:B------:R0:W0:Y:S01]  /*2980*/  LDS R6, [R8+0x18] ;  /* 0x0000180008067984 */ /* 0x0000220000000800 */
[----:B------:R-:W-:-:S02]  /*2990*/  @P0 IADD3 R9, PT, PT, R9, 0x1, RZ ;  /* 0x0000000109090810 */ /* 0x000fc40007ffe0ff */
[----:B------:R-:W-:Y:S01]  /*29a0*/  ISETP.GE.U32.AND P1, PT, R11, R4, PT ;  /* 0x000000040b00720c */ /* 0x000fe20003f26070 */
[----:B------:R0:W0:-:S12]  /*29b0*/  LDS R5, [R8+0x1c] ;  /* 0x00001c0008057984 */ /* 0x0000180000000800 */
[----:B------:R-:W-:Y:S02]  /*29c0*/  @P1 IADD3 R9, PT, PT, R9, 0x1, RZ ;  /* 0x0000000109091810 */ /* 0x000fe40007ffe0ff */
[----:B------:R-:W-:-:S04]  /*29d0*/  @!P2 LOP3.LUT R9, RZ, R4, RZ, 0x33, !PT ;  /* 0x00000004ff09a212 */ /* 0x000fc800078e33ff */
[----:B------:R-:W-:-:S04]  /*29e0*/  IADD3 R30, PT, PT, R30, R9, RZ ;  /* 0x000000091e1e7210 */ /* 0x000fc80007ffe0ff */
[----:B------:R-:W-:-:S04]  /*29f0*/  LOP3.LUT R9, R30, 0x1, RZ, 0xc0, !PT ;  /* 0x000000011e097812 */ /* 0x000fc800078ec0ff */
[----:B------:R-:W-:-:S13]  /*2a00*/  ISETP.NE.U32.AND P0, PT, R9, 0x1, PT ;  /* 0x000000010900780c */ /* 0x000fda0003f05070 */
[----:B-1234-:R-:W-:Y:S05]  /*2a10*/  @!P0 BRA `(.L_x_20) ;  /* 0x0000000000a88947 */ /* 0x01efea0003800000 */
[----:B------:R-:W1:Y:S01]  /*2a20*/  LDC.64 R12, c[0x0][0x3b8] ;  /* 0x0000ee00ff0c7b82 */ /* 0x000e620000000a00 */
[----:B0-----:R-:W-:-:S04]  /*2a30*/  SHF.L.U32 R8, R0, 0x1, RZ ;  /* 0x0000000100087819 */ /* 0x001fc800000006ff */
[----:B------:R-:W-:-:S05]  /*2a40*/  LEA R9, R7, R8, 0x6 ;  /* 0x0000000807097211 */ /* 0x000fca00078e30ff */
[----:B-1----:R-:W-:-:S05]  /*2a50*/  IMAD.WIDE.U32 R12, R9, 0x10, R12 ;  /* 0x00000010090c7825 */ /* 0x002fca00078e000c */
[----:B------:R-:W2:Y:S04]  /*2a60*/  LDG.E.128.CONSTANT R8, desc[UR8][R12.64] ;  /* 0x000000080c087981 */ /* 0x000ea8000c1e9d00 */
[----:B------:R-:W3:Y:S01]  /*2a70*/  LDG.E.128.CONSTANT R12, desc[UR8][R12.64+0x10] ;  /* 0x000010080c0c7981 */ /* 0x000ee2000c1e9d00 */
[----:B------:R-:W-:Y:S01]  /*2a80*/  UMOV UR4, 0xffffffff ;  /* 0xffffffff00047882 */ /* 0x000fe20000000000 */
[----:B------:R-:W-:Y:S01]  /*2a90*/  ISETP.NE.AND P0, PT, R0, RZ, PT ;  /* 0x000000ff0000720c */ /* 0x000fe20003f05270 */
[----:B--2---:R-:W-:-:S04]  /*2aa0*/  FFMA R31, R21, R8, RZ ;  /* 0x00000008151f7223 */ /* 0x004fc800000000ff */
[----:B------:R-:W-:-:S04]  /*2ab0*/  FFMA R8, R20, R9, R31 ;  /* 0x0000000914087223 */ /* 0x000fc8000000001f */
[----:B------:R-:W-:-:S04]  /*2ac0*/  FFMA R9, R19, R10, R8 ;  /* 0x0000000a13097223 */ /* 0x000fc80000000008 */
[----:B------:R-:W-:-:S04]  /*2ad0*/  FFMA R8, R18, R11, R9 ;  /* 0x0000000b12087223 */ /* 0x000fc80000000009 */
[----:B---3--:R-:W-:-:S04]  /*2ae0*/  FFMA R9, R17, R12, R8 ;  /* 0x0000000c11097223 */ /* 0x008fc80000000008 */
[----:B------:R-:W-:-:S04]  /*2af0*/  FFMA R9, R16, R13, R9 ;  /* 0x0000000d10097223 */ /* 0x000fc80000000009 */
[----:B------:R-:W-:-:S04]  /*2b00*/  FFMA R14, R6, R14, R9 ;  /* 0x0000000e060e7223 */ /* 0x000fc80000000009 */
[----:B------:R-:W-:Y:S01]  /*2b10*/  FFMA R11, R5, R15, R14 ;  /* 0x0000000f050b7223 */ /* 0x000fe2000000000e */
[----:B------:R-:W-:Y:S06]  /*2b20*/  BRA.DIV UR4, `(.L_x_21) ;  /* 0x0000001a046c7947 */ /* 0x000fec000b800000 */
[----:B------:R-:W0:Y:S02]  /*2b30*/  SHFL.DOWN PT, R12, R11, 0x10, 0x1f ;  /* 0x0a001f000b0c7f89 */ /* 0x000e2400000e0000 */
[----:B0-----:R-:W-:-:S05]  /*2b40*/  FADD R13, R11, R12 ;  /* 0x0000000c0b0d7221 */ /* 0x001fca0000000000 */
[----:B------:R-:W0:Y:S02]  /*2b50*/  SHFL.DOWN PT, R12, R13, 0x8, 0x1f ;  /* 0x09001f000d0c7f89 */ /* 0x000e2400000e0000 */
[----:B0-----:R-:W-:-:S05]  /*2b60*/  FADD R14, R13, R12 ;  /* 0x0000000c0d0e7221 */ /* 0x001fca0000000000 */
[----:B------:R-:W0:Y:S02]  /*2b70*/  SHFL.DOWN PT, R12, R14, 0x4, 0x1f ;  /* 0x08801f000e0c7f89 */ /* 0x000e2400000e0000 */
[----:B0-----:R-:W-:-:S05]  /*2b80*/  FADD R15, R14, R12 ;  /* 0x0000000c0e0f7221 */ /* 0x001fca0000000000 */
[----:B------:R-:W0:Y:S02]  /*2b90*/  SHFL.DOWN PT, R12, R15, 0x2, 0x1f ;  /* 0x08401f000f0c7f89 */ /* 0x000e2400000e0000 */
[----:B0-----:R-:W-:-:S05]  /*2ba0*/  FADD R31, R15, R12 ;  /* 0x0000000c0f1f7221 */ /* 0x001fca0000000000 */
[----:B------:R0:W1:Y:S02]  /*2bb0*/  SHFL.DOWN PT, R12, R31, 0x1, 0x1f ;  /* 0x08201f001f0c7f89 */ /* 0x00006400000e0000 */
.L_x_54:
[----:B01----:R-:W-:Y:S01]  /*2bc0*/  FADD R31, R31, R12 ;  /* 0x0000000c1f1f7221 */ /* 0x003fe20000000000 */
[----:B------:R-:W-:Y:S01]  /*2bd0*/  MOV R33, R22 ;  /* 0x0000001600217202 */ /* 0x000fe20000000f00 */
[----:B------:R-:W-:Y:S06]  /*2be0*/  @P0 BRA `(.L_x_20) ;  /* 0x0000000000340947 */ /* 0x000fec0003800000 */
[----:B------:R-:W0:Y:S02]  /*2bf0*/  LDC.64 R8, c[0x0][0x3c0] ;  /* 0x0000f000ff087b82 */ /* 0x000e240000000a00 */
[----:B0-----:R-:W-:-:S06]  /*2c00*/  IMAD.WIDE.U32 R8, R7, 0x4, R8 ;  /* 0x0000000407087825 */ /* 0x001fcc00078e0008 */
[----:B------:R-:W2:Y:S01]  /*2c10*/  LDG.E.CONSTANT R8, desc[UR8][R8.64] ;  /* 0x0000000808087981 */ /* 0x000ea2000c1e9900 */
[----:B------:R-:W-:-:S04]  /*2c20*/  MOV R11, 0x400 ;  /* 0x00000400000b7802 */ /* 0x000fc80000000f00 */
[----:B------:R-:W-:-:S04]  /*2c30*/  IADD3 R11, PT, PT, R11, 0x2e64, RZ ;  /* 0x00002e640b0b7810 */ /* 0x000fc80007ffe0ff */
[----:B------:R-:W-:-:S04]  /*2c40*/  LEA R10, R32, R11, 0x18 ;  /* 0x0000000b200a7211 */ /* 0x000fc800078ec0ff */
[----:B------:R-:W-:Y:S01]  /*2c50*/  LEA R10, R7, R10, 0x2 ;  /* 0x0000000a070a7211 */ /* 0x000fe200078e10ff */
[----:B--2---:R-:W-:-:S05]  /*2c60*/  FADD R31, R31, R8 ;  /* 0x000000081f1f7221 */ /* 0x004fca0000000000 */
[----:B------:R-:W-:-:S13]  /*2c70*/  FSETP.GE.AND P0, PT, R31, RZ, PT ;  /* 0x000000ff1f00720b */ /* 0x000fda0003f06000 */
[----:B------:R1:W-:Y:S01]  /*2c80*/  @P0 STS [R10], R31 ;  /* 0x0000001f0a000388 */ /* 0x0003e20000000800 */
[-C--:B------:R-:W-:Y:S02]  /*2c90*/  @P0 MOV R33, R22.reuse ;  /* 0x0000001600210202 */ /* 0x080fe40000000f00 */
[----:B------:R-:W-:Y:S01]  /*2ca0*/  @!P0 MOV R33, R22 ;  /* 0x0000001600218202 */ /* 0x000fe20000000f00 */
[----:B------:R1:W-:Y:S06]  /*2cb0*/  @!P0 STS [R10], RZ ;  /* 0x000000ff0a008388 */ /* 0x0003ec0000000800 */
.L_x_20:
[----:B------:R-:W-:Y:S05]  /*2cc0*/  BSYNC B0 ;  /* 0x0000000000007941 */ /* 0x000fea0003800000 */
.L_x_19:
[----:B------:R-:W-:-:S13]  /*2cd0*/  ISETP.NE.AND P0, PT, R30, RZ, PT ;  /* 0x000000ff1e00720c */ /* 0x000fda0003f05270 */
[----:B------:R-:W-:Y:S05]  /*2ce0*/  @!P0 BRA `(.L_x_18) ;  /* 0x0000000400648947 */ /* 0x000fea0003800000 */
[----:B------:R-:W2:Y:S01]  /*2cf0*/  LDCU.64 UR4, c[0x0][0x3c0] ;  /* 0x00007800ff0477ac */ /* 0x000ea20008000a00 */
[----:B------:R-:W-:Y:S01]  /*2d00*/  HFMA2 R34, -RZ, RZ, 0, 9.5367431640625e-07 ;  /* 0x00000010ff227431 */ /* 0x000fe200000001ff */
[----:B------:R-:W-:Y:S02]  /*2d10*/  SHF.L.U32 R22, R0, 0x1, RZ ;  /* 0x0000000100167819 */ /* 0x000fe400000006ff */
[----:B------:R-:W-:Y:S02]  /*2d20*/  MOV R11, 0x400 ;  /* 0x00000400000b7802 */ /* 0x000fe40000000f00 */
[----:B------:R-:W-:Y:S02]  /*2d30*/  MOV R35, 0x0 ;  /* 0x0000000000237802 */ /* 0x000fe40000000f00 */
[----:B------:R-:W-:Y:S02]  /*2d40*/  LEA R9, R33, R22, 0x6 ;  /* 0x0000001621097211 */ /* 0x000fe400078e30ff */
[----:B------:R-:W-:-:S02]  /*2d50*/  IADD3 R11, PT, PT, R11, 0x2e64, RZ ;  /* 0x00002e640b0b7810 */ /* 0x000fc40007ffe0ff */
[----:B------:R-:W-:Y:S01]  /*2d60*/  IADD3 R30, PT, PT, R4, R33, RZ ;  /* 0x00000021041e7210 */ /* 0x000fe20007ffe0ff */
[----:B------:R-:W-:Y:S01]  /*2d70*/  IMAD.WIDE.U32 R34, R9, 0x10, R34 ;  /* 0x0000001009227825 */ /* 0x000fe200078e0022 */
[----:B------:R-:W-:Y:S02]  /*2d80*/  ISETP.NE.AND P0, PT, R0, RZ, PT ;  /* 0x000000ff0000720c */ /* 0x000fe40003f05270 */
[----:B------:R-:W-:Y:S02]  /*2d90*/  LEA R32, R32, R11, 0x18 ;  /* 0x0000000b20207211 */ /* 0x000fe400078ec0ff */
[----:B-1----:R-:W-:Y:S02]  /*2da0*/  MOV R31, R33 ;  /* 0x00000021001f7202 */ /* 0x002fe40000000f00 */
[----:B------:R-:W-:Y:S02]  /*2db0*/  LEA R22, R30, R22, 0x6 ;  /* 0x000000161e167211 */ /* 0x000fe400078e30ff */
[----:B--2---:R-:W-:-:S02]  /*2dc0*/  MOV R36, UR4 ;  /* 0x0000000400247c02 */ /* 0x004fc40008000f00 */
[----:B------:R-:W-:-:S07]  /*2dd0*/  MOV R37, UR5 ;  /* 0x0000000500257c02 */ /* 0x000fce0008000f00 */
.L_x_28:
[----:B------:R-:W-:-:S04]  /*2de0*/  IADD3 R12, P1, PT, R34, R28, RZ ;  /* 0x0000001c220c7210 */ /* 0x000fc80007f3e0ff */
[----:B------:R-:W-:-:S05]  /*2df0*/  IADD3.X R13, PT, PT, R35, R29, RZ, P1, !PT ;  /* 0x0000001d230d7210 */ /* 0x000fca0000ffe4ff */
[----:B0-----:R-:W2:Y:S02]  /*2e00*/  LDG.E.128.CONSTANT R8, desc[UR8][R12.64+-0x10] ;  /* 0xfffff0080c087981 */ /* 0x001ea4000c1e9d00 */
[----:B--2---:R-:W-:-:S04]  /*2e10*/  FFMA R15, R21, R8, RZ ;  /* 0x00000008150f7223 */ /* 0x004fc800000000ff */
[----:B------:R-:W-:Y:S02]  /*2e20*/  FFMA R9, R20, R9, R15 ;  /* 0x0000000914097223 */ /* 0x000fe4000000000f */
[----:B------:R-:W2:Y:S01]  /*2e30*/  LDG.E.128.CONSTANT R12, desc[UR8][R12.64] ;  /* 0x000000080c0c7981 */ /* 0x000ea2000c1e9d00 */
[----:B------:R-:W-:Y:S01]  /*2e40*/  UMOV UR4, 0xffffffff ;  /* 0xffffffff00047882 */ /* 0x000fe20000000000 */
[----:B------:R-:W-:-:S04]  /*2e50*/  FFMA R9, R19, R10, R9 ;  /* 0x0000000a13097223 */ /* 0x000fc80000000009 */
[----:B------:R-:W-:-:S04]  /*2e60*/  FFMA R8, R18, R11, R9 ;  /* 0x0000000b12087223 */ /* 0x000fc80000000009 */
[----:B--2---:R-:W-:-:S04]  /*2e70*/  FFMA R9, R17, R12, R8 ;  /* 0x0000000c11097223 */ /* 0x004fc80000000008 */
        /* <DEDUP_REMOVED lines=13> */
.L_x_61:
[----:B------:R-:W-:Y:S01]  /*2f50*/  BSSY.RECONVERGENT B0, `(.L_x_23) ;  /* 0x000000a000007945 */ /* 0x000fe20003800200 */
[----:B01----:R-:W-:-:S03]  /*2f60*/  FADD R15, R15, R12 ;  /* 0x0000000c0f0f7221 */ /* 0x003fc60000000000 */
[----:B------:R-:W-:Y:S05]  /*2f70*/  @P0 BRA `(.L_x_24) ;  /* 0x00000000001c0947 */ /* 0x000fea0003800000 */
[----:B------:R-:W-:-:S06]  /*2f80*/  IMAD.WIDE.U32 R8, R33, 0x4, R36 ;  /* 0x0000000421087825 */ /* 0x000fcc00078e0024 */
[----:B------:R-:W2:Y:S01]  /*2f90*/  LDG.E.CONSTANT R8, desc[UR8][R8.64] ;  /* 0x0000000808087981 */ /* 0x000ea2000c1e9900 */
[----:B------:R-:W-:Y:S01]  /*2fa0*/  LEA R10, R33, R32, 0x2 ;  /* 0x00000020210a7211 */ /* 0x000fe200078e10ff */
[----:B--2---:R-:W-:-:S05]  /*2fb0*/  FADD R15, R15, R8 ;  /* 0x000000080f0f7221 */ /* 0x004fca0000000000 */
[----:B------:R-:W-:-:S13]  /*2fc0*/  FSETP.GE.AND P1, PT, R15, RZ, PT ;  /* 0x000000ff0f00720b */ /* 0x000fda0003f26000 */
[----:B------:R0:W-:Y:S04]  /*2fd0*/  @P1 STS [R10], R15 ;  /* 0x0000000f0a001388 */ /* 0x0001e80000000800 */
[----:B------:R0:W-:Y:S02]  /*2fe0*/  @!P1 STS [R10], RZ ;  /* 0x000000ff0a009388 */ /* 0x0001e40000000800 */
.L_x_24:
[----:B------:R-:W-:Y:S05]  /*2ff0*/  BSYNC.RECONVERGENT B0 ;  /* 0x0000000000007941 */ /* 0x000fea0003800200 */
.L_x_23:
[----:B------:R-:W-:-:S05]  /*3000*/  IMAD.WIDE.U32 R12, R22, 0x10, R28 ;  /* 0x00000010160c7825 */ /* 0x000fca00078e001c */
        /* <DEDUP_REMOVED lines=21> */
.L_x_68:
[----:B------:R-:W-:Y:S01]  /*3160*/  BSSY.RECONVERGENT B0, `(.L_x_26) ;  /* 0x000000b000007945 */ /* 0x000fe20003800200 */
[----:B01----:R-:W-:-:S03]  /*3170*/  FADD R15, R15, R12 ;  /* 0x0000000c0f0f7221 */ /* 0x003fc60000000000 */
[----:B------:R-:W-:Y:S05]  /*3180*/  @P0 BRA `(.L_x_27) ;  /* 0x0000000000200947 */ /* 0x000fea0003800000 */
[----:B------:R-:W-:-:S05]  /*3190*/  IADD3 R9, PT, PT, R4, R33, RZ ;  /* 0x0000002104097210 */ /* 0x000fca0007ffe0ff */
[----:B------:R-:W-:-:S06]  /*31a0*/  IMAD.WIDE.U32 R8, R9, 0x4, R36 ;  /* 0x0000000409087825 */ /* 0x000fcc00078e0024 */
[----:B------:R-:W2:Y:S01]  /*31b0*/  LDG.E.CONSTANT R8, desc[UR8][R8.64] ;  /* 0x0000000808087981 */ /* 0x000ea2000c1e9900 */
[----:B------:R-:W-:Y:S01]  /*31c0*/  LEA R10, R30, R32, 0x2 ;  /* 0x000000201e0a7211 */ /* 0x000fe200078e10ff */
[----:B--2---:R-:W-:-:S05]  /*31d0*/  FADD R15, R15, R8 ;  /* 0x000000080f0f7221 */ /* 0x004fca0000000000 */
[----:B------:R-:W-:-:S13]  /*31e0*/  FSETP.GE.AND P1, PT, R15, RZ, PT ;  /* 0x000000ff0f00720b */ /* 0x000fda0003f26000 */
[----:B------:R0:W-:Y:S04]  /*31f0*/  @P1 STS [R10], R15 ;  /* 0x0000000f0a001388 */ /* 0x0001e80000000800 */
[----:B------:R0:W-:Y:S02]  /*3200*/  @!P1 STS [R10], RZ ;  /* 0x000000ff0a009388 */ /* 0x0001e40000000800 */
.L_x_27:
[----:B------:R-:W-:Y:S05]  /*3210*/  BSYNC.RECONVERGENT B0 ;  /* 0x0000000000007941 */ /* 0x000fea0003800200 */
.L_x_26:
[C---:B------:R-:W-:Y:S01]  /*3220*/  IADD3 R31, PT, PT, R4.reuse, R31, R4 ;  /* 0x0000001f041f7210 */ /* 0x040fe20007ffe004 */
[C---:B------:R-:W-:Y:S01]  /*3230*/  IMAD.WIDE.U32 R28, R4.reuse, 0x800, R28 ;  /* 0x00000800041c7825 */ /* 0x040fe200078e001c */
[C---:B------:R-:W-:Y:S02]  /*3240*/  LEA R32, R4.reuse, R32, 0x3 ;  /* 0x0000002004207211 */ /* 0x040fe400078e18ff */
[----:B------:R-:W-:Y:S01]  /*3250*/  ISETP.GE.U32.AND P1, PT, R31, 0x78, PT ;  /* 0x000000781f00780c */ /* 0x000fe20003f26070 */
[----:B------:R-:W-:-:S12]  /*3260*/  IMAD.WIDE.U32 R36, R4, 0x8, R36 ;  /* 0x0000000804247825 */ /* 0x000fd800078e0024 */
[----:B------:R-:W-:Y:S05]  /*3270*/  @!P1 BRA `(.L_x_28) ;  /* 0xfffffff800d89947 */ /* 0x000fea000383ffff */
.L_x_18:
[----:B------:R-:W3:Y:S01]  /*3280*/  S2UR UR5, SR_CgaCtaId ;  /* 0x00000000000579c3 */ /* 0x000ee20000008800 */
[----:B------:R-:W-:Y:S02]  /*3290*/  UMOV UR4, 0x400 ;  /* 0x0000040000047882 */ /* 0x000fe40000000000 */
[----:B------:R-:W-:-:S04]  /*32a0*/  UIADD3 UR4, UPT, UPT, UR4, 0x2a64, URZ ;  /* 0x00002a6404047890 */ /* 0x000fc8000fffe0ff */
[----:B---3--:R-:W-:-:S06]  /*32b0*/  ULEA UR4, UR5, UR4, 0x18 ;  /* 0x0000000405047291 */ /* 0x008fcc000f8ec0ff */
[C---:B0-----:R-:W-:Y:S01]  /*32c0*/  LEA R6, R3.reuse, UR4, 0x2 ;  /* 0x0000000403067c11 */ /* 0x041fe2000f8e10ff */
[----:B------:R-:W-:Y:S05]  /*32d0*/  WARPSYNC.ALL ;  /* 0x0000000000007948 */ /* 0x000fea0003800000 */
[----:B------:R-:W2:Y:S01]  /*32e0*/  S2R R14, SR_CgaCtaId ;  /* 0x00000000000e7919 */ /* 0x000ea20000008800 */
[----:B------:R-:W-:Y:S01]  /*32f0*/  BAR.SYNC.DEFER_BLOCKING 0x0 ;  /* 0x0000000000007b1d */ /* 0x000fe20000010000 */
[----:B------:R-:W-:Y:S02]  /*3300*/  ISETP.GT.U32.AND P0, PT, R3, 0x77, PT ;  /* 0x000000770300780c */ /* 0x000fe40003f04070 */
[----:B------:R-:W-:-:S03]  /*3310*/  MOV R15, 0x400 ;  /* 0x00000400000f7802 */ /* 0x000fc60000000f00 */
[----:B------:R-:W0:Y:S01]  /*3320*/  LDCU.64 UR6, c[0x0][0x3c0] ;  /* 0x00007800ff0677ac */ /* 0x000e220008000a00 */
[----:B------:R-:W3:Y:S07]  /*3330*/  LDCU.64 UR10, c[0x0][0x3f0] ;  /* 0x00007e00ff0a77ac */ /* 0x000eee0008000a00 */
[----:B------:R-:W-:-:S04]  /*3340*/  @!P0 IADD3 R5, PT, PT, R15, 0x2e64, RZ ;  /* 0x00002e640f058810 */ /* 0x000fc80007ffe0ff */
[C---:B--2---:R-:W-:Y:S02]  /*3350*/  @!P0 LEA R8, R14.reuse, R5, 0x18 ;  /* 0x000000050e088211 */ /* 0x044fe400078ec0ff */
[----:B------:R-:W-:Y:S02]  /*3360*/  IADD3 R5, PT, PT, R15, 0x2a64, RZ ;  /* 0x00002a640f057810 */ /* 0x000fe40007ffe0ff */
[----:B------:R-:W-:Y:S02]  /*3370*/  @!P0 LEA R8, R3, R8, 0x2 ;  /* 0x0000000803088211 */ /* 0x000fe400078e10ff */
[----:B------:R-:W-:-:S03]  /*3380*/  LEA R5, R14, R5, 0x18 ;  /* 0x000000050e057211 */ /* 0x000fc600078ec0ff */
[----:B------:R-:W2:Y:S01]  /*3390*/  @!P0 LDS R9, [R8] ;  /* 0x0000000008098984 */ /* 0x000ea20000000800 */
[----:B------:R-:W-:-:S03]  /*33a0*/  LEA R5, R0, R5, 0x4 ;  /* 0x0000000500057211 */ /* 0x000fc600078e20ff */
[----:B--2---:R2:W-:Y:S01]  /*33b0*/  @!P0 STS [R6], R9 ;  /* 0x0000000906008388 */ /* 0x0045e20000000800 */
[----:B------:R-:W-:Y:S01]  /*33c0*/  BAR.SYNC.DEFER_BLOCKING 0x0 ;  /* 0x0000000000007b1d */ /* 0x000fe20000010000 */
[----:B------:R-:W-:-:S13]  /*33d0*/  ISETP.GT.U32.AND P0, PT, R7, 0x53, PT ;  /* 0x000000530700780c */ /* 0x000fda0003f04070 */
[----:B0-23--:R-:W-:Y:S05]  /*33e0*/  @P0 BRA `(.L_x_29) ;  /* 0x00000008008c0947 */ /* 0x00dfea0003800000 */
[----:B-1----:R-:W0:Y:S01]  /*33f0*/  I2F.U32.RP R10, R4 ;  /* 0x00000004000a7306 */ /* 0x002e220000209000 */
[----:B------:R-:W-:Y:S01]  /*3400*/  IADD3 R16, PT, PT, R7, R4, RZ ;  /* 0x0000000407107210 */ /* 0x000fe20007ffe0ff */
[----:B------:R-:W-:Y:S01]  /*3410*/  BSSY B0, `(.L_x_30) ;  /* 0x0000047000007945 */ /* 0x000fe20003800000 */
[----:B------:R-:W-:Y:S02]  /*3420*/  ISETP.NE.U32.AND P2, PT, R4, RZ, PT ;  /* 0x000000ff0400720c */ /* 0x000fe40003f45070 */
[C---:B------:R-:W-:Y:S02]  /*3430*/  ISETP.GE.U32.AND P0, PT, R16.reuse, 0x54, PT ;  /* 0x000000541000780c */ /* 0x040fe40003f06070 */
[----:B------:R-:W-:Y:S02]  /*3440*/  VIMNMX.U32 R11, PT, PT, R16, 0x54, !PT ;  /* 0x00000054100b7848 */ /* 0x000fe40007fe0000 */
[----:B------:R-:W-:-:S04]  /*3450*/  SEL R17, RZ, 0x1, P0 ;  /* 0x00000001ff117807 */ /* 0x000fc80000000000 */
        /* <DEDUP_REMOVED lines=8> */
[----:B------:R-:W-:-:S05]  /*34e0*/  MOV R13, R7 ;  /* 0x00000007000d7202 */ /* 0x000fca0000000f00 */
[----:B------:R-:W-:-:S05]  /*34f0*/  IMAD.HI.U32 R8, R10, R11, RZ ;  /* 0x0000000b0a087227 */ /* 0x000fca00078e00ff */
[----:B------:R-:W-:-:S05]  /*3500*/  IADD3 R9, PT, PT, -R8, RZ, RZ ;  /* 0x000000ff08097210 */ /* 0x000fca0007ffe1ff */
[----:B------:R-:W-:-:S05]  /*3510*/  IMAD R11, R4, R9, R11 ;  /* 0x00000009040b7224 */ /* 0x000fca00078e020b */
[----:B------:R-:W-:-:S13]  /*3520*/  ISETP.GE.U32.AND P0, PT, R11, R4, PT ;  /* 0x000000040b00720c */ /* 0x000fda0003f06070 */
[-C--:B------:R-:W-:Y:S02]  /*3530*/  @P0 IADD3 R11, PT, PT, R11, -R4.reuse, RZ ;  /* 0x800000040b0b0210 */ /* 0x080fe40007ffe0ff */
[----:B------:R-:W-:Y:S02]  /*3540*/  @P0 IADD3 R8, PT, PT, R8, 0x1, RZ ;  /* 0x0000000108080810 */ /* 0x000fe40007ffe0ff */
[----:B------:R-:W-:-:S13]  /*3550*/  ISETP.GE.U32.AND P1, PT, R11, R4, PT ;  /* 0x000000040b00720c */ /* 0x000fda0003f26070 */
[----:B------:R-:W-:Y:S02]  /*3560*/  @P1 IADD3 R8, PT, PT, R8, 0x1, RZ ;  /* 0x0000000108081810 */ /* 0x000fe40007ffe0ff */
[----:B------:R-:W-:-:S04]  /*3570*/  @!P2 LOP3.LUT R8, RZ, R4, RZ, 0x33, !PT ;  /* 0x00000004ff08a212 */ /* 0x000fc800078e33ff */
[----:B------:R-:W-:-:S04]  /*3580*/  IADD3 R17, PT, PT, R17, R8, RZ ;  /* 0x0000000811117210 */ /* 0x000fc80007ffe0ff */
[----:B------:R-:W-:-:S04]  /*3590*/  LOP3.LUT R8, R17, 0x1, RZ, 0xc0, !PT ;  /* 0x0000000111087812 */ /* 0x000fc800078ec0ff */
[----:B------:R-:W-:-:S13]  /*35a0*/  ISETP.NE.U32.AND P0, PT, R8, 0x1, PT ;  /* 0x000000010800780c */ /* 0x000fda0003f05070 */
[----:B------:R-:W-:Y:S05]  /*35b0*/  @!P0 BRA `(.L_x_31) ;  /* 0x0000000000b08947 */ /* 0x000fea0003800000 */
[C---:B------:R-:W-:Y:S01]  /*35c0*/  ISETP.GT.U32.AND P0, PT, R0.reuse, 0x1d, PT ;  /* 0x0000001d0000780c */ /* 0x040fe20003f04070 */
[----:B------:R-:W-:Y:S01]  /*35d0*/  BSSY.RECONVERGENT B1, `(.L_x_32) ;  /* 0x0000010000017945 */ /* 0x000fe20003800200 */
[----:B------:R-:W-:Y:S02]  /*35e0*/  ISETP.NE.AND P2, PT, R0, RZ, PT ;  /* 0x000000ff0000720c */ /* 0x000fe40003f45270 */
[----:B------:R-:W-:-:S09]  /*35f0*/  MOV R11, RZ ;  /* 0x000000ff000b7202 */ /* 0x000fd20000000f00 */
[----:B------:R-:W-:Y:S05]  /*3600*/  @P0 BRA `(.L_x_33) ;  /* 0x0000000000300947 */ /* 0x000fea0003800000 */
[----:B------:R-:W0:Y:S01]  /*3610*/  LDC.64 R8, c[0x0][0x3d0] ;  /* 0x0000f400ff087b82 */ /* 0x000e220000000a00 */
[----:B------:R-:W-:Y:S01]  /*3620*/  IMAD R23, R7, 0x1a, R23 ;  /* 0x0000001a07177824 */ /* 0x000fe200078e0217 */
[----:B------:R-:W1:Y:S04]  /*3630*/  LDS R13, [R5] ;  /* 0x00000000050d7984 */ /* 0x000e680000000800 */
[----:B------:R-:W2:Y:S04]  /*3640*/  LDS R18, [R5+0x4] ;  /* 0x0000040005127984 */ /* 0x000ea80000000800 */
[----:B------:R-:W3:Y:S04]  /*3650*/  LDS R19, [R5+0x8] ;  /* 0x0000080005137984 */ /* 0x000ee80000000800 */
[----:B------:R-:W4:Y:S01]  /*3660*/  LDS R20, [R5+0xc] ;  /* 0x00000c0005147984 */ /* 0x000f220000000800 */
[----:B0-----:R-:W-:-:S06]  /*3670*/  IMAD.WIDE.U32 R8, R23, 0x10, R8 ;  /* 0x0000001017087825 */ /* 0x001fcc00078e0008 */
[----:B------:R-:W1:Y:S02]  /*3680*/  LDG.E.128.CONSTANT R8, desc[UR8][R8.64] ;  /* 0x0000000808087981 */ /* 0x000e64000c1e9d00 */
[----:B-1----:R-:W-:-:S04]  /*3690*/  FFMA R12, R8, R13, RZ ;  /* 0x0000000d080c7223 */ /* 0x002fc800000000ff */
[----:B--2---:R-:W-:-:S04]  /*36a0*/  FFMA R13, R9, R18, R12 ;  /* 0x00000012090d7223 */ /* 0x004fc8000000000c */
[----:B---3--:R-:W-:-:S04]  /*36b0*/  FFMA R10, R10, R19, R13 ;  /* 0x000000130a0a7223 */ /* 0x008fc8000000000d */
[----:B----4-:R-:W-:-:S07]  /*36c0*/  FFMA R11, R11, R20, R10 ;  /* 0x000000140b0b7223 */ /* 0x010fce000000000a */
.L_x_33:
[----:B------:R-:W-:Y:S05]  /*36d0*/  BSYNC.RECONVERGENT B1 ;  /* 0x0000000000017941 */ /* 0x000fea0003800200 */
.L_x_32:
[----:B------:R-:W-:-:S03]  /*36e0*/  UMOV UR4, 0xffffffff ;  /* 0xffffffff00047882 */ /* 0x000fc60000000000 */
[----:B------:R-:W-:Y:S05]  /*36f0*/  BRA.DIV UR4, `(.L_x_34) ;  /* 0x0000001604047947 */ /* 0x000fea000b800000 */
        /* <DEDUP_REMOVED lines=9> */
.L_x_74:
[----:B-1----:R-:W-:Y:S01]  /*3790*/  FADD R11, R20, R12 ;  /* 0x0000000c140b7221 */ /* 0x002fe20000000000 */
[----:B------:R-:W-:Y:S01]  /*37a0*/  MOV R13, R16 ;  /* 0x00000010000d7202 */ /* 0x000fe20000000f00 */
[----:B------:R-:W-:Y:S06]  /*37b0*/  @P2 BRA `(.L_x_31) ;  /* 0x0000000000302947 */ /* 0x000fec0003800000 */
[----:B------:R-:W1:Y:S02]  /*37c0*/  LDC.64 R8, c[0x0][0x3d8] ;  /* 0x0000f600ff087b82 */ /* 0x000e640000000a00 */
[----:B-1----:R-:W-:-:S06]  /*37d0*/  IMAD.WIDE.U32 R8, R7, 0x4, R8 ;  /* 0x0000000407087825 */ /* 0x002fcc00078e0008 */
[----:B------:R-:W2:Y:S02]  /*37e0*/  LDG.E.CONSTANT R8, desc[UR8][R8.64] ;  /* 0x0000000808087981 */ /* 0x000ea4000c1e9900 */
[----:B--2---:R-:W-:Y:S01]  /*37f0*/  FADD R19, R11, R8 ;  /* 0x000000080b137221 */ /* 0x004fe20000000000 */
[----:B------:R-:W-:-:S04]  /*3800*/  IADD3 R11, PT, PT, R15, 0x3044, RZ ;  /* 0x000030440f0b7810 */ /* 0x000fc80007ffe0ff */
[----:B------:R-:W-:Y:S02]  /*3810*/  FSETP.GE.AND P0, PT, R19, RZ, PT ;  /* 0x000000ff1300720b */ /* 0x000fe40003f06000 */
[----:B------:R-:W-:-:S04]  /*3820*/  LEA R10, R14, R11, 0x18 ;  /* 0x0000000b0e0a7211 */ /* 0x000fc800078ec0ff */
[----:B------:R-:W-:-:S07]  /*3830*/  LEA R10, R7, R10, 0x2 ;  /* 0x0000000a070a7211 */ /* 0x000fce00078e10ff */
[----:B------:R1:W-:Y:S01]  /*3840*/  @P0 STS [R10], R19 ;  /* 0x000000130a000388 */ /* 0x0003e20000000800 */
[-C--:B------:R-:W-:Y:S02]  /*3850*/  @P0 MOV R13, R16.reuse ;  /* 0x00000010000d0202 */ /* 0x080fe40000000f00 */
[----:B------:R-:W-:Y:S01]  /*3860*/  @!P0 MOV R13, R16 ;  /* 0x00000010000d8202 */ /* 0x000fe20000000f00 */
[----:B------:R1:W-:Y:S06]  /*3870*/  @!P0 STS [R10], RZ ;  /* 0x000000ff0a008388 */ /* 0x0003ec0000000800 */
.L_x_31:
[----:B------:R-:W-:Y:S05]  /*3880*/  BSYNC B0 ;  /* 0x0000000000007941 */ /* 0x000fea0003800000 */
.L_x_30:
[----:B------:R-:W-:-:S13]  /*3890*/  ISETP.NE.AND P0, PT, R17, RZ, PT ;  /* 0x000000ff1100720c */ /* 0x000fda0003f05270 */
[----:B------:R-:W-:Y:S05]  /*38a0*/  @!P0 BRA `(.L_x_29) ;  /* 0x00000004005c8947 */ /* 0x000fea0003800000 */
[----:B------:R-:W-:Y:S01]  /*38b0*/  IADD3 R9, PT, PT, R15, 0x3044, RZ ;  /* 0x000030440f097810 */ /* 0x000fe20007ffe0ff */
[C-C-:B------:R-:W-:Y:S01]  /*38c0*/  IMAD R23, R13.reuse, 0x1e, R0.reuse ;  /* 0x0000001e0d177824 */ /* 0x140fe200078e0200 */
[----:B------:R-:W-:Y:S02]  /*38d0*/  IADD3 R15, PT, PT, R13, R4, RZ ;  /* 0x000000040d0f7210 */ /* 0x000fe40007ffe0ff */
[----:B------:R-:W-:Y:S02]  /*38e0*/  ISETP.GT.U32.AND P0, PT, R0, 0x1d, PT ;  /* 0x0000001d0000780c */ /* 0x000fe40003f04070 */
[----:B------:R-:W-:Y:S01]  /*38f0*/  LEA R14, R14, R9, 0x18 ;  /* 0x000000090e0e7211 */ /* 0x000fe200078ec0ff */
[----:B------:R-:W-:Y:S01]  /*3900*/  IMAD R29, R15, 0x1e, R0 ;  /* 0x0000001e0f1d7824 */ /* 0x000fe200078e0200 */
[-C--:B------:R-:W-:Y:S02]  /*3910*/  MOV R17, R13.reuse ;  /* 0x0000000d00117202 */ /* 0x080fe40000000f00 */
[----:B-1----:R-:W-:-:S02]  /*3920*/  MOV R19, R13 ;  /* 0x0000000d00137202 */ /* 0x002fc40000000f00 */
[----:B------:R-:W-:-:S07]  /*3930*/  MOV R21, R13 ;  /* 0x0000000d00157202 */ /* 0x000fce0000000f00 */
.L_x_43:
[----:B------:R-:W-:Y:S01]  /*3940*/  @!P0 IMAD.WIDE.U32 R8, R23, 0x10, R24 ;  /* 0x0000001017088825 */ /* 0x000fe200078e0018 */
[----:B-1----:R-:W1:Y:S04]  /*3950*/  @!P0 LDS R31, [R5] ;  /* 0x00000000051f8984 */ /* 0x002e680000000800 */
[----:B------:R-:W2:Y:S04]  /*3960*/  @!P0 LDS R16, [R5+0x4] ;  /* 0x0000040005108984 */ /* 0x000ea80000000800 */
[----:B------:R-:W1:Y:S01]  /*3970*/  @!P0 LDG.E.128.CONSTANT R8, desc[UR8][R8.64] ;  /* 0x0000000808088981 */ /* 0x000e62000c1e9d00 */
[----:B------:R-:W-:Y:S01]  /*3980*/  UMOV UR4, 0xffffffff ;  /* 0xffffffff00047882 */ /* 0x000fe20000000000 */
[----:B------:R-:W-:-:S02]  /*3990*/  ISETP.NE.AND P2, PT, R0, RZ, PT ;  /* 0x000000ff0000720c */ /* 0x000fc40003f45270 */
[----:B------:R-:W3:Y:S04]  /*39a0*/  @!P0 LDS R18, [R5+0x8] ;  /* 0x0000080005128984 */ /* 0x000ee80000000800 */
[----:B0-----:R-:W0:Y:S01]  /*39b0*/  @!P0 LDS R20, [R5+0xc] ;  /* 0x00000c0005148984 */ /* 0x001e220000000800 */
[----:B-1----:R-:W-:-:S04]  /*39c0*/  @!P0 FFMA R12, R8, R31, RZ ;  /* 0x0000001f080c8223 */ /* 0x002fc800000000ff */
[----:B--2---:R-:W-:Y:S01]  /*39d0*/  @!P0 FFMA R31, R9, R16, R12 ;  /* 0x00000010091f8223 */ /* 0x004fe2000000000c */
[----:B------:R-:W-:-:S03]  /*39e0*/  HFMA2 R16, -RZ, RZ, 0, 0 ;  /* 0x00000000ff107431 */ /* 0x000fc600000001ff */
[----:B---3--:R-:W-:-:S04]  /*39f0*/  @!P0 FFMA R10, R10, R18, R31 ;  /* 0x000000120a0a8223 */ /* 0x008fc8000000001f */
[----:B0-----:R-:W-:Y:S01]  /*3a00*/  @!P0 FFMA R16, R11, R20, R10 ;  /* 0x000000140b108223 */ /* 0x001fe2000000000a */
        /* <DEDUP_REMOVED lines=10> */
.L_x_81:
[----:B------:R-:W-:Y:S01]  /*3ab0*/  BSSY.RECONVERGENT B0, `(.L_x_36) ;  /* 0x000000d000007945 */ /* 0x000fe20003800200 */
[----:B------:R-:W-:Y:S01]  /*3ac0*/  HFMA2 R16, -RZ, RZ, 0, 0 ;  /* 0x00000000ff107431 */ /* 0x000fe200000001ff */
[----:B------:R-:W-:Y:S01]  /*3ad0*/  ISETP.GT.U32.AND P0, PT, R0, 0x1d, PT ;  /* 0x0000001d0000780c */ /* 0x000fe20003f04070 */
[----:B-1----:R-:W-:Y:S01]  /*3ae0*/  FADD R11, R22, R12 ;  /* 0x0000000c160b7221 */ /* 0x002fe20000000000 */
[----:B------:R-:W-:Y:S11]  /*3af0*/  @P2 BRA `(.L_x_37) ;  /* 0x0000000000202947 */ /* 0x000ff60003800000 */
[----:B------:R-:W-:-:S06]  /*3b00*/  IMAD.WIDE.U32 R8, R21, 0x4, R26 ;  /* 0x0000000415087825 */ /* 0x000fcc00078e001a */
[----:B------:R-:W2:Y:S02]  /*3b10*/  LDG.E.CONSTANT R8, desc[UR8][R8.64] ;  /* 0x0000000808087981 */ /* 0x000ea4000c1e9900 */
[----:B--2---:R-:W-:-:S05]  /*3b20*/  FADD R31, R11, R8 ;  /* 0x000000080b1f7221 */ /* 0x004fca0000000000 */
[----:B------:R-:W-:-:S13]  /*3b30*/  FSETP.GE.AND P1, PT, R31, RZ, PT ;  /* 0x000000ff1f00720b */ /* 0x000fda0003f26000 */
[-C--:B------:R-:W-:Y:S02]  /*3b40*/  @P1 LEA R10, R19, R14.reuse, 0x2 ;  /* 0x0000000e130a1211 */ /* 0x080fe400078e10ff */
[----:B------:R-:W-:-:S03]  /*3b50*/  @!P1 LEA R11, R17, R14, 0x2 ;  /* 0x0000000e110b9211 */ /* 0x000fc600078e10ff */
[----:B------:R1:W-:Y:S04]  /*3b60*/  @P1 STS [R10], R31 ;  /* 0x0000001f0a001388 */ /* 0x0003e80000000800 */
[----:B------:R1:W-:Y:S02]  /*3b70*/  @!P1 STS [R11], RZ ;  /* 0x000000ff0b009388 */ /* 0x0003e40000000800 */
.L_x_37:
[----:B------:R-:W-:Y:S05]  /*3b80*/  BSYNC.RECONVERGENT B0 ;  /* 0x0000000000007941 */ /* 0x000fea0003800200 */
.L_x_36:
[----:B------:R-:W-:Y:S04]  /*3b90*/  BSSY.RECONVERGENT B0, `(.L_x_38) ;  /* 0x000000c000007945 */ /* 0x000fe80003800200 */
[----:B------:R-:W-:Y:S05]  /*3ba0*/  @P0 BRA `(.L_x_39) ;  /* 0x0000000000280947 */ /* 0x000fea0003800000 */
[----:B------:R-:W-:Y:S01]  /*3bb0*/  IMAD.WIDE.U32 R8, R29, 0x10, R24 ;  /* 0x000000101d087825 */ /* 0x000fe200078e0018 */
[----:B-1----:R-:W1:Y:S04]  /*3bc0*/  LDS R31, [R5] ;  /* 0x00000000051f7984 */ /* 0x002e680000000800 */
[----:B------:R-:W2:Y:S04]  /*3bd0*/  LDS R16, [R5+0x4] ;  /* 0x0000040005107984 */ /* 0x000ea80000000800 */
[----:B------:R-:W1:Y:S04]  /*3be0*/  LDG.E.128.CONSTANT R8, desc[UR8][R8.64] ;  /* 0x0000000808087981 */ /* 0x000e68000c1e9d00 */
[----:B------:R-:W3:Y:S04]  /*3bf0*/  LDS R18, [R5+0x8] ;  /* 0x0000080005127984 */ /* 0x000ee80000000800 */
[----:B------:R-:W4:Y:S01]  /*3c00*/  LDS R20, [R5+0xc] ;  /* 0x00000c0005147984 */ /* 0x000f220000000800 */
[----:B-1----:R-:W-:-:S04]  /*3c10*/  FFMA R12, R8, R31, RZ ;  /* 0x0000001f080c7223 */ /* 0x002fc800000000ff */
[----:B--2---:R-:W-:-:S04]  /*3c20*/  FFMA R31, R9, R16, R12 ;  /* 0x00000010091f7223 */ /* 0x004fc8000000000c */
[----:B---3--:R-:W-:-:S04]  /*3c30*/  FFMA R10, R10, R18, R31 ;  /* 0x000000120a0a7223 */ /* 0x008fc8000000001f */
[----:B----4-:R-:W-:-:S07]  /*3c40*/  FFMA R16, R11, R20, R10 ;  /* 0x000000140b107223 */ /* 0x010fce000000000a */
.L_x_39:
[----:B------:R-:W-:Y:S05]  /*3c50*/  BSYNC.RECONVERGENT B0 ;  /* 0x0000000000007941 */ /* 0x000fea0003800200 */
.L_x_38:
[----:B------:R-:W-:-:S03]  /*3c60*/  UMOV UR4, 0xffffffff ;  /* 0xffffffff00047882 */ /* 0x000fc60000000000 */
[----:B------:R-:W-:Y:S05]  /*3c70*/  BRA.DIV UR4, `(.L_x_40) ;  /* 0x0000001204ac7947 */ /* 0x000fea000b800000 */
[----:B------:R-:W1:Y:S02]  /*3c80*/  SHFL.DOWN PT, R12, R16, 0x10, 0x1f ;  /* 0x0a001f00100c7f89 */ /* 0x000e6400000e0000 */
[----:B-1----:R-:W-:-:S05]  /*3c90*/  FADD R11, R12, R16 ;  /* 0x000000100c0b7221 */ /* 0x002fca0000000000 */
[----:B------:R-:W1:Y:S02]  /*3ca0*/  SHFL.DOWN PT, R12, R11, 0x8, 0x1f ;  /* 0x09001f000b0c7f89 */ /* 0x000e6400000e0000 */
[----:B-1----:R-:W-:-:S05]  /*3cb0*/  FADD R18, R11, R12 ;  /* 0x0000000c0b127221 */ /* 0x002fca0000000000 */
[----:B------:R-:W1:Y:S02]  /*3cc0*/  SHFL.DOWN PT, R12, R18, 0x4, 0x1f ;  /* 0x08801f00120c7f89 */ /* 0x000e6400000e0000 */
[----:B-1----:R-:W-:-:S05]  /*3cd0*/  FADD R20, R18, R12 ;  /* 0x0000000c12147221 */ /* 0x002fca0000000000 */
[----:B------:R-:W0:Y:S02]  /*3ce0*/  SHFL.DOWN PT, R12, R20, 0x2, 0x1f ;  /* 0x08401f00140c7f89 */ /* 0x000e2400000e0000 */
[----:B0-----:R-:W-:-:S05]  /*3cf0*/  FADD R22, R20, R12 ;  /* 0x0000000c14167221 */ /* 0x001fca0000000000 */
[----:B------:R0:W1:Y:S02]  /*3d00*/  SHFL.DOWN PT, R12, R22, 0x1, 0x1f ;  /* 0x08201f00160c7f89 */ /* 0x00006400000e0000 */
.L_x_88:
[----:B------:R-:W-:Y:S01]  /*3d10*/  BSSY.RECONVERGENT B0, `(.L_x_41) ;  /* 0x000000a000007945 */ /* 0x000fe20003800200 */
[----:B-1----:R-:W-:-:S03]  /*3d20*/  FADD R11, R22, R12 ;  /* 0x0000000c160b7221 */ /* 0x002fc60000000000 */
        /* <DEDUP_REMOVED lines=8> */
.L_x_42:
[----:B------:R-:W-:Y:S05]  /*3db0*/  BSYNC.RECONVERGENT B0 ;  /* 0x0000000000007941 */ /* 0x000fea0003800200 */
.L_x_41:
[C---:B------:R-:W-:Y:S01]  /*3dc0*/  IADD3 R13, PT, PT, R4.reuse, R13, R4 ;  /* 0x0000000d040d7210 */ /* 0x040fe20007ffe004 */
[C---:B------:R-:W-:Y:S01]  /*3dd0*/  IMAD.WIDE.U32 R26, R4.reuse, 0x8, R26 ;  /* 0x00000008041a7825 */ /* 0x040fe200078e001a */
[C---:B------:R-:W-:Y:S02]  /*3de0*/  LEA R14, R4.reuse, R14, 0x3 ;  /* 0x0000000e040e7211 */ /* 0x040fe400078e18ff */
[----:B------:R-:W-:Y:S01]  /*3df0*/  ISETP.GE.U32.AND P1, PT, R13, 0x54, PT ;  /* 0x000000540d00780c */ /* 0x000fe20003f26070 */
[----:B------:R-:W-:-:S12]  /*3e00*/  IMAD.WIDE.U32 R24, R4, 0x3c0, R24 ;  /* 0x000003c004187825 */ /* 0x000fd800078e0018 */
[----:B------:R-:W-:Y:S05]  /*3e10*/  @!P1 BRA `(.L_x_43) ;  /* 0xfffffff800c89947 */ /* 0x000fea000383ffff */
.L_x_29:
[----:B------:R-:W-:Y:S01]  /*3e20*/  ISETP.GT.U32.AND P0, PT, R3, 0x53, PT ;  /* 0x000000530300780c */ /* 0x000fe20003f04070 */
[----:B------:R-:W-:Y:S05]  /*3e30*/  WARPSYNC.ALL ;  /* 0x0000000000007948 */ /* 0x000fea0003800000 */
[----:B------:R-:W-:Y:S07]  /*3e40*/  BAR.SYNC.DEFER_BLOCKING 0x0 ;  /* 0x0000000000007b1d */ /* 0x000fee0000010000 */
[----:B------:R-:W-:Y:S01]  /*3e50*/  @!P0 MOV R8, 0x400 ;  /* 0x0000040000088802 */ /* 0x000fe20000000f00 */
[----:B------:R-:W2:Y:S03]  /*3e60*/  @!P0 S2R R9, SR_CgaCtaId ;  /* 0x0000000000098919 */ /* 0x000ea60000008800 */
[----:B------:R-:W-:-:S04]  /*3e70*/  @!P0 IADD3 R8, PT, PT, R8, 0x3044, RZ ;  /* 0x0000304408088810 */ /* 0x000fc80007ffe0ff */
[----:B--2---:R-:W-:-:S04]  /*3e80*/  @!P0 LEA R8, R9, R8, 0x18 ;  /* 0x0000000809088211 */ /* 0x004fc800078ec0ff */
[----:B------:R-:W-:-:S05]  /*3e90*/  @!P0 LEA R8, R3, R8, 0x2 ;  /* 0x0000000803088211 */ /* 0x000fca00078e10ff */
[----:B------:R-:W2:Y:S04]  /*3ea0*/  @!P0 LDS R9, [R8] ;  /* 0x0000000008098984 */ /* 0x000ea80000000800 */
[----:B--2---:R2:W-:Y:S01]  /*3eb0*/  @!P0 STS [R6], R9 ;  /* 0x0000000906008388 */ /* 0x0045e20000000800 */
[----:B------:R-:W-:Y:S01]  /*3ec0*/  BAR.SYNC.DEFER_BLOCKING 0x0 ;  /* 0x0000000000007b1d */ /* 0x000fe20000010000 */
[----:B------:R-:W-:-:S13]  /*3ed0*/  ISETP.GT.U32.AND P0, PT, R7, 0x9, PT ;  /* 0x000000090700780c */ /* 0x000fda0003f04070 */
[----:B--2---:R-:W-:Y:S05]  /*3ee0*/  @P0 BRA `(.L_x_44) ;  /* 0x0000000000d40947 */ /* 0x004fea0003800000 */
[----:B------:R-:W2:Y:S01]  /*3ef0*/  S2UR UR5, SR_CgaCtaId ;  /* 0x00000000000579c3 */ /* 0x000ea20000008800 */
[----:B------:R-:W-:Y:S01]  /*3f00*/  UMOV UR4, 0x400 ;  /* 0x0000040000047882 */ /* 0x000fe20000000000 */
[C---:B------:R-:W-:Y:S01]  /*3f10*/  IMAD R9, R7.reuse, 0x15, R0 ;  /* 0x0000001507097824 */ /* 0x040fe200078e0200 */
[----:B------:R-:W-:Y:S01]  /*3f20*/  UIADD3 UR4, UPT, UPT, UR4, 0x3194, URZ ;  /* 0x0000319404047890 */ /* 0x000fe2000fffe0ff */
[----:B------:R-:W-:-:S04]  /*3f30*/  IMAD.WIDE.U32 R16, R7, 0x4, RZ ;  /* 0x0000000407107825 */ /* 0x000fc800078e00ff */
[----:B------:R-:W3:Y:S01]  /*3f40*/  LDC.64 R14, c[0x0][0x3e0] ;  /* 0x0000f800ff0e7b82 */ /* 0x000ee20000000a00 */
[----:B--2---:R-:W-:-:S06]  /*3f50*/  ULEA UR4, UR5, UR4, 0x18 ;  /* 0x0000000405047291 */ /* 0x004fcc000f8ec0ff */
[----:B------:R-:W-:Y:S01]  /*3f60*/  LEA R13, R7, UR4, 0x2 ;  /* 0x00000004070d7c11 */ /* 0x000fe2000f8e10ff */
[----:B---3--:R-:W-:-:S07]  /*3f70*/  IMAD.WIDE.U32 R14, R9, 0x10, R14 ;  /* 0x00000010090e7825 */ /* 0x008fce00078e000e */
.L_x_48:
[----:B------:R-:W-:-:S13]  /*3f80*/  ISETP.GT.U32.AND P1, PT, R0, 0x14, PT ;  /* 0x000000140000780c */ /* 0x000fda0003f24070 */
[----:B-1----:R-:W2:Y:S01]  /*3f90*/  @!P1 LDG.E.128.CONSTANT R8, desc[UR8][R14.64] ;  /* 0x000000080e089981 */ /* 0x002ea2000c1e9d00 */
[----:B------:R-:W-:Y:S01]  /*3fa0*/  UMOV UR4, 0xffffffff ;  /* 0xffffffff00047882 */ /* 0x000fe20000000000 */
[----:B------:R-:W-:Y:S02]  /*3fb0*/  ISETP.NE.AND P0, PT, R0, RZ, PT ;  /* 0x000000ff0000720c */ /* 0x000fe40003f05270 */
[----:B------:R-:W2:Y:S04]  /*3fc0*/  @!P1 LDS R19, [R5] ;  /* 0x0000000005139984 */ /* 0x000ea80000000800 */
[----:B------:R-:W1:Y:S04]  /*3fd0*/  @!P1 LDS R6, [R5+0x4] ;  /* 0x0000040005069984 */ /* 0x000e680000000800 */
[----:B------:R-:W3:Y:S04]  /*3fe0*/  @!P1 LDS R12, [R5+0x8] ;  /* 0x00000800050c9984 */ /* 0x000ee80000000800 */
[----:B------:R-:W4:Y:S01]  /*3ff0*/  @!P1 LDS R18, [R5+0xc] ;  /* 0x00000c0005129984 */ /* 0x000f220000000800 */
[----:B--2---:R-:W-:-:S04]  /*4000*/  @!P1 FFMA R8, R8, R19, RZ ;  /* 0x0000001308089223 */ /* 0x004fc800000000ff */
[----:B-1----:R-:W-:Y:S01]  /*4010*/  @!P1 FFMA R9, R9, R6, R8 ;  /* 0x0000000609099223 */ /* 0x002fe20000000008 */
[----:B------:R-:W-:-:S03]  /*4020*/  HFMA2 R6, -RZ, RZ, 0, 0 ;  /* 0x00000000ff067431 */ /* 0x000fc600000001ff */
[----:B---3--:R-:W-:-:S04]  /*4030*/  @!P1 FFMA R10, R10, R12, R9 ;  /* 0x0000000c0a0a9223 */ /* 0x008fc80000000009 */
[----:B----4-:R-:W-:Y:S01]  /*4040*/  @!P1 FFMA R6, R11, R18, R10 ;  /* 0x000000120b069223 */ /* 0x010fe2000000000a */
[----:B------:R-:W-:Y:S06]  /*4050*/  BRA.DIV UR4, `(.L_x_45) ;  /* 0x0000001204407947 */ /* 0x000fec000b800000 */
        /* <DEDUP_REMOVED lines=9> */
.L_x_95:
[----:B------:R-:W-:Y:S01]  /*40f0*/  BSSY.RECONVERGENT B0, `(.L_x_46) ;  /* 0x000000e000007945 */ /* 0x000fe20003800200 */
[----:B-1----:R-:W-:-:S03]  /*4100*/  FADD R11, R20, R12 ;  /* 0x0000000c140b7221 */ /* 0x002fc60000000000 */
[----:B------:R-:W-:Y:S05]  /*4110*/  @P0 BRA `(.L_x_47) ;  /* 0x00000000002c0947 */ /* 0x000fea0003800000 */
[----:B------:R-:W-:-:S04]  /*4120*/  IADD3 R8, P0, PT, R16, UR6, RZ ;  /* 0x0000000610087c10 */ /* 0x000fc8000ff1e0ff */
[----:B------:R-:W-:-:S05]  /*4130*/  IADD3.X R9, PT, PT, R17, UR7, RZ, P0, !PT ;  /* 0x0000000711097c10 */ /* 0x000fca00087fe4ff */
[----:B------:R-:W2:Y:S01]  /*4140*/  LDG.E.CONSTANT R8, desc[UR8][R8.64] ;  /* 0x0000000808087981 */ /* 0x000ea2000c1e9900 */
[----:B------:R-:W-:Y:S01]  /*4150*/  IADD3 R10, P1, PT, R16, UR10, RZ ;  /* 0x0000000a100a7c10 */ /* 0x000fe2000ff3e0ff */
[----:B--2---:R-:W-:-:S03]  /*4160*/  FADD R6, R11, R8 ;  /* 0x000000080b067221 */ /* 0x004fc60000000000 */
[----:B------:R-:W-:Y:S02]  /*4170*/  IADD3.X R11, PT, PT, R17, UR11, RZ, P1, !PT ;  /* 0x0000000b110b7c10 */ /* 0x000fe40008ffe4ff */
[----:B------:R-:W-:-:S13]  /*4180*/  FSETP.GE.AND P0, PT, R6, RZ, PT ;  /* 0x000000ff0600720b */ /* 0x000fda0003f06000 */
[----:B------:R1:W-:Y:S04]  /*4190*/  @P0 STS [R13], R6 ;  /* 0x000000060d000388 */ /* 0x0003e80000000800 */
[----:B------:R1:W-:Y:S04]  /*41a0*/  @P0 STG.E desc[UR8][R10.64], R6 ;  /* 0x000000060a000986 */ /* 0x0003e8000c101908 */
[----:B------:R1:W-:Y:S04]  /*41b0*/  @!P0 STG.E desc[UR8][R10.64], RZ ;  /* 0x000000ff0a008986 */ /* 0x0003e8000c101908 */
[----:B------:R1:W-:Y:S02]  /*41c0*/  @!P0 STS [R13], RZ ;  /* 0x000000ff0d008388 */ /* 0x0003e40000000800 */
.L_x_47:
[----:B------:R-:W-:Y:S05]  /*41d0*/  BSYNC.RECONVERGENT B0 ;  /* 0x0000000000007941 */ /* 0x000fea0003800200 */
.L_x_46:
[C---:B------:R-:W-:Y:S01]  /*41e0*/  IADD3 R7, PT, PT, R4.reuse, R7, RZ ;  /* 0x0000000704077210 */ /* 0x040fe20007ffe0ff */
[C---:B------:R-:W-:Y:S01]  /*41f0*/  IMAD.WIDE.U32 R14, R4.reuse, 0x150, R14 ;  /* 0x00000150040e7825 */ /* 0x040fe200078e000e */
[C---:B-1----:R-:W-:Y:S02]  /*4200*/  LEA R13, R4.reuse, R13, 0x2 ;  /* 0x0000000d040d7211 */ /* 0x042fe400078e10ff */
[----:B------:R-:W-:Y:S01]  /*4210*/  ISETP.GE.U32.AND P0, PT, R7, 0xa, PT ;  /* 0x0000000a0700780c */ /* 0x000fe20003f06070 */
[----:B------:R-:W-:-:S12]  /*4220*/  IMAD.WIDE.U32 R16, R4, 0x4, R16 ;  /* 0x0000000404107825 */ /* 0x000fd800078e0010 */
[----:B------:R-:W-:Y:S05]  /*4230*/  @!P0 BRA `(.L_x_48) ;  /* 0xfffffffc00508947 */ /* 0x000fea000383ffff */
.L_x_44:
[----:B------:R-:W-:Y:S05]  /*4240*/  WARPSYNC.ALL ;  /* 0x0000000000007948 */ /* 0x000fea0003800000 */
[----:B------:R-:W-:Y:S01]  /*4250*/  BAR.SYNC.DEFER_BLOCKING 0x0 ;  /* 0x0000000000007b1d */ /* 0x000fe20000010000 */
[----:B------:R-:W-:-:S13]  /*4260*/  ISETP.NE.AND P0, PT, R3, RZ, PT ;  /* 0x000000ff0300720c */ /* 0x000fda0003f05270 */
[----:B------:R-:W-:Y:S05]  /*4270*/  @P0 EXIT ;  /* 0x000000000000094d */ /* 0x000fea0003800000 */
[----:B------:R-:W2:Y:S01]  /*4280*/  S2UR UR5, SR_CgaCtaId ;  /* 0x00000000000579c3 */ /* 0x000ea20000008800 */
[----:B------:R-:W-:Y:S02]  /*4290*/  UMOV UR4, 0x400 ;  /* 0x0000040000047882 */ /* 0x000fe40000000000 */
[----:B--2---:R-:W-:-:S09]  /*42a0*/  ULEA UR4, UR5, UR4, 0x18 ;  /* 0x0000000405047291 */ /* 0x004fd2000f8ec0ff */
[----:B------:R-:W2:Y:S04]  /*42b0*/  LDS.128 R12, [UR4+0x3190] ;  /* 0x00319004ff0c7984 */ /* 0x000ea80008000c00 */
[----:B-1----:R-:W1:Y:S04]  /*42c0*/  LDS.128 R8, [UR4+0x31a0] ;  /* 0x0031a004ff087984 */ /* 0x002e680008000c00 */
[----:B------:R-:W3:Y:S01]  /*42d0*/  LDS.128 R4, [UR4+0x31b0] ;  /* 0x0031b004ff047984 */ /* 0x000ee20008000c00 */
[----:B--2---:R-:W-:-:S04]  /*42e0*/  FMNMX R13, RZ, R13, !PT ;  /* 0x0000000dff0d7209 */ /* 0x004fc80007800000 */
[----:B------:R-:W-:-:S04]  /*42f0*/  FSETP.GEU.AND P0, PT, R13, R14, PT ;  /* 0x0000000e0d00720b */ /* 0x000fc80003f0e000 */
[----:B------:R-:W-:Y:S02]  /*4300*/  FSEL R0, R14, R13, !P0 ;  /* 0x0000000d0e007208 */ /* 0x000fe40004000000 */
[----:B------:R-:W-:Y:S02]  /*4310*/  FSET.BF.LT.AND R13, R13, R14, PT ;  /* 0x0000000e0d0d720a */ /* 0x000fe40003801000 */
[----:B------:R-:W-:-:S04]  /*4320*/  FSETP.GEU.AND P3, PT, R0, R15, PT ;  /* 0x0000000f0000720b */ /* 0x000fc80003f6e000 */
[----:B------:R-:W-:Y:S02]  /*4330*/  FSEL R15, R15, R0, !P3 ;  /* 0x000000000f0f7208 */ /* 0x000fe40005800000 */
[----:B------:R-:W-:Y:S02]  /*4340*/  FSEL R13, R13, 2, P3 ;  /* 0x400000000d0d7808 */ /* 0x000fe40001800000 */
[----:B-1----:R-:W-:-:S04]  /*4350*/  FSETP.GEU.AND P0, PT, R15, R8, PT ;  /* 0x000000080f00720b */ /* 0x002fc80003f0e000 */
[----:B------:R-:W-:Y:S02]  /*4360*/  FSEL R8, R8, R15, !P0 ;  /* 0x0000000f08087208 */ /* 0x000fe40004000000 */
[----:B------:R-:W-:Y:S02]  /*4370*/  FSEL R13, R13, 3, P0 ;  /* 0x404000000d0d7808 */ /* 0x000fe40000000000 */
[----:B------:R-:W-:-:S04]  /*4380*/  FSETP.GEU.AND P1, PT, R8, R9, PT ;  /* 0x000000090800720b */ /* 0x000fc80003f2e000 */
[----:B------:R-:W-:Y:S02]  /*4390*/  FSEL R9, R9, R8, !P1 ;  /* 0x0000000809097208 */ /* 0x000fe40004800000 */
[----:B------:R-:W-:Y:S02]  /*43a0*/  FSEL R13, R13, 4, P1 ;  /* 0x408000000d0d7808 */ /* 0x000fe40000800000 */
[----:B------:R-:W-:-:S04]  /*43b0*/  FSETP.GEU.AND P2, PT, R9, R10, PT ;  /* 0x0000000a0900720b */ /* 0x000fc80003f4e000 */
[----:B------:R-:W-:Y:S02]  /*43c0*/  FSEL R10, R10, R9, !P2 ;  /* 0x000000090a0a7208 */ /* 0x000fe40005000000 */
[----:B------:R-:W-:Y:S01]  /*43d0*/  FSEL R13, R13, 5, P2 ;  /* 0x40a000000d0d7808 */ /* 0x000fe20001000000 */
[----:B------:R-:W1:Y:S01]  /*43e0*/  LDC.64 R8, c[0x0][0x3f8] ;  /* 0x0000fe00ff087b82 */ /* 0x000e620000000a00 */
[----:B------:R-:W-:-:S04]  /*43f0*/  FSETP.GEU.AND P3, PT, R10, R11, PT ;  /* 0x0000000b0a00720b */ /* 0x000fc80003f6e000 */
[----:B------:R-:W-:Y:S02]  /*4400*/  FSEL R11, R11, R10, !P3 ;  /* 0x0000000a0b0b7208 */ /* 0x000fe40005800000 */
[----:B------:R-:W-:Y:S02]  /*4410*/  FSEL R13, R13, 6, P3 ;  /* 0x40c000000d0d7808 */ /* 0x000fe40001800000 */
[----:B---3--:R-:W-:-:S04]  /*4420*/  FSETP.GEU.AND P0, PT, R11, R4, PT ;  /* 0x000000040b00720b */ /* 0x008fc80003f0e000 */
[----:B------:R-:W-:Y:S02]  /*4430*/  FSEL R4, R4, R11, !P0 ;  /* 0x0000000b04047208 */ /* 0x000fe40004000000 */
[----:B------:R-:W-:Y:S02]  /*4440*/  FSEL R13, R13, 7, P0 ;  /* 0x40e000000d0d7808 */ /* 0x000fe40000000000 */
[----:B------:R-:W-:-:S04]  /*4450*/  FSETP.GEU.AND P1, PT, R4, R5, PT ;  /* 0x000000050400720b */ /* 0x000fc80003f2e000 */
[----:B------:R-:W-:Y:S02]  /*4460*/  FSEL R5, R5, R4, !P1 ;  /* 0x0000000405057208 */ /* 0x000fe40004800000 */
[----:B------:R-:W-:Y:S01]  /*4470*/  FSEL R13, R13, 8, P1 ;  /* 0x410000000d0d7808 */ /* 0x000fe20000800000 */
[----:B-1----:R-:W-:Y:S01]  /*4480*/  IMAD.WIDE.U32 R2, R2, 0x4, R8 ;  /* 0x0000000402027825 */ /* 0x002fe200078e0008 */
[----:B------:R-:W-:-:S04]  /*4490*/  FSETP.GEU.AND P0, PT, R5, R6, PT ;  /* 0x000000060500720b */ /* 0x000fc80003f0e000 */
[----:B------:R-:W-:-:S06]  /*44a0*/  FSEL R13, R13, 9, P0 ;  /* 0x411000000d0d7808 */ /* 0x000fcc0000000000 */
[----:B------:R-:W1:Y:S02]  /*44b0*/  F2I.TRUNC.NTZ R13, R13 ;  /* 0x0000000d000d7305 */ /* 0x000e64000020f100 */
[----:B-1----:R-:W-:Y:S01]  /*44c0*/  STG.E desc[UR8][R2.64], R13 ;  /* 0x0000000d02007986 */ /* 0x002fe2000c101908 */
[----:B------:R-:W-:Y:S05]  /*44d0*/  EXIT ;  /* 0x000000000000794d */ /* 0x000fea0003800000 */
.L_x_21:
[----:B------:R-:W-:Y:S01]  /*44e0*/  HFMA2 R10, -RZ, RZ, 0, 9.5367431640625e-07 ;  /* 0x00000010ff0a7431 */ /* 0x000fe200000001ff */
[----:B------:R-:W-:Y:S02]  /*44f0*/  MOV R9, 0x1f ;  /* 0x0000001f00097802 */ /* 0x000fe40000000f00 */
[----:B------:R-:W-:-:S07]  /*4500*/  MOV R8, 0xffffffff ;  /* 0xffffffff00087802 */ /* 0x000fce0000000f00 */
[----:B------:R-:W-:Y:S05]  /*4510*/  WARPSYNC.COLLECTIVE R8, `(.L_x_49) ;  /* 0x0000000008087348 */ /* 0x000fea0003c00000 */
[----:B------:R0:W1:Y:S02]  /*4520*/  SHFL.DOWN P1, R12, R11, R10, R9 ;  /* 0x0800000a0b0c7389 */ /* 0x0000640000020009 */
[----:B01----:R-:W-:Y:S05]  /*4530*/  ENDCOLLECTIVE ;  /* 0x000000000000791b */ /* 0x003fea0003800000 */
.L_x_49:
[----:B------:R-:W-:Y:S02]  /*4540*/  HFMA2 R10, -RZ, RZ, 0, 4.76837158203125e-07 ;  /* 0x00000008ff0a7431 */ /* 0x000fe400000001ff */
[----:B------:R-:W-:-:S05]  /*4550*/  FADD R13, R11, R12 ;  /* 0x0000000c0b0d7221 */ /* 0x000fca0000000000 */
[----:B------:R-:W-:-:S07]  /*4560*/  MOV R11, R13 ;  /* 0x0000000d000b7202 */ /* 0x000fce0000000f00 */
[----:B------:R-:W-:Y:S05]  /*4570*/  WARPSYNC.COLLECTIVE R8, `(.L_x_50) ;  /* 0x0000000008087348 */ /* 0x000fea0003c00000 */
[----:B------:R0:W1:Y:S02]  /*4580*/  SHFL.DOWN P1, R12, R11, R10, R9 ;  /* 0x0800000a0b0c7389 */ /* 0x0000640000020009 */
[----:B01----:R-:W-:Y:S05]  /*4590*/  ENDCOLLECTIVE ;  /* 0x000000000000791b */ /* 0x003fea0003800000 */
.L_x_50:
[----:B------:R-:W-:Y:S02]  /*45a0*/  HFMA2 R10, -RZ, RZ, 0, 2.384185791015625e-07 ;  /* 0x00000004ff0a7431 */ /* 0x000fe400000001ff */
[----:B------:R-:W-:-:S05]  /*45b0*/  FADD R14, R13, R12 ;  /* 0x0000000c0d0e7221 */ /* 0x000fca0000000000 */
[----:B------:R-:W-:-:S07]  /*45c0*/  MOV R11, R14 ;  /* 0x0000000e000b7202 */ /* 0x000fce0000000f00 */
[----:B------:R-:W-:Y:S05]  /*45d0*/  WARPSYNC.COLLECTIVE R8, `(.L_x_51) ;  /* 0x0000000008087348 */ /* 0x000fea0003c00000 */
[----:B------:R0:W1:Y:S02]  /*45e0*/  SHFL.DOWN P1, R12, R11, R10, R9 ;  /* 0x0800000a0b0c7389 */ /* 0x0000640000020009 */
[----:B01----:R-:W-:Y:S05]  /*45f0*/  ENDCOLLECTIVE ;  /* 0x000000000000791b */ /* 0x003fea0003800000 */
.L_x_51:
[----:B------:R-:W-:Y:S02]  /*4600*/  HFMA2 R10, -RZ, RZ, 0, 1.1920928955078125e-07 ;  /* 0x00000002ff0a7431 */ /* 0x000fe400000001ff */
[----:B------:R-:W-:-:S05]  /*4610*/  FADD R15, R14, R12 ;  /* 0x0000000c0e0f7221 */ /* 0x000fca0000000000 */
[----:B------:R-:W-:-:S07]  /*4620*/  MOV R11, R15 ;  /* 0x0000000f000b7202 */ /* 0x000fce0000000f00 */
[----:B------:R-:W-:Y:S05]  /*4630*/  WARPSYNC.COLLECTIVE R8, `(.L_x_52) ;  /* 0x0000000008087348 */ /* 0x000fea0003c00000 */
[----:B------:R0:W1:Y:S02]  /*4640*/  SHFL.DOWN P1, R12, R11, R10, R9 ;  /* 0x0800000a0b0c7389 */ /* 0x0000640000020009 */
[----:B01----:R-:W-:Y:S05]  /*4650*/  ENDCOLLECTIVE ;  /* 0x000000000000791b */ /* 0x003fea0003800000 */
.L_x_52:
[----:B------:R-:W-:Y:S02]  /*4660*/  HFMA2 R10, -RZ, RZ, 0, 5.9604644775390625e-08 ;  /* 0x00000001ff0a7431 */ /* 0x000fe400000001ff */
[----:B------:R-:W-:-:S05]  /*4670*/  FADD R31, R15, R12 ;  /* 0x0000000c0f1f7221 */ /* 0x000fca0000000000 */
[----:B------:R-:W-:-:S07]  /*4680*/  MOV R11, R31 ;  /* 0x0000001f000b7202 */ /* 0x000fce0000000f00 */
[----:B------:R-:W-:Y:S05]  /*4690*/  WARPSYNC.COLLECTIVE R8, `(.L_x_53) ;  /* 0x0000000008087348 */ /* 0x000fea0003c00000 */
[----:B------:R0:W1:Y:S02]  /*46a0*/  SHFL.DOWN P1, R12, R11, R10, R9 ;  /* 0x0800000a0b0c7389 */ /* 0x0000640000020009 */
[----:B01----:R-:W-:Y:S05]  /*46b0*/  ENDCOLLECTIVE ;  /* 0x000000000000791b */ /* 0x003fea0003800000 */
.L_x_53:
[----:B------:R-:W-:Y:S05]  /*46c0*/  BRA `(.L_x_54) ;  /* 0xffffffe4003c7947 */ /* 0x000fea000383ffff */
.L_x_22:
[----:B------:R-:W-:Y:S01]  /*46d0*/  HFMA2 R9, -RZ, RZ, 0, 1.847743988037109375e-06 ;  /* 0x0000001fff097431 */ /* 0x000fe200000001ff */
[----:B------:R-:W-:Y:S01]  /*46e0*/  BSSY B0, `(.L_x_55) ;  /* 0x0000006000007945 */ /* 0x000fe20003800000 */
[----:B------:R-:W-:Y:S02]  /*46f0*/  MOV R10, 0x10 ;  /* 0x00000010000a7802 */ /* 0x000fe40000000f00 */
[----:B------:R-:W-:-:S07]  /*4700*/  MOV R8, 0xffffffff ;  /* 0xffffffff00087802 */ /* 0x000fce0000000f00 */
[----:B------:R-:W-:Y:S05]  /*4710*/  WARPSYNC.COLLECTIVE R8, `(.L_x_56) ;  /* 0x0000000008087348 */ /* 0x000fea0003c00000 */
[----:B------:R0:W1:Y:S02]  /*4720*/  SHFL.DOWN P1, R12, R11, R10, R9 ;  /* 0x0800000a0b0c7389 */ /* 0x0000640000020009 */
[----:B01----:R-:W-:Y:S05]  /*4730*/  ENDCOLLECTIVE ;  /* 0x000000000000791b */ /* 0x003fea0003800000 */
.L_x_56:
[----:B------:R-:W-:Y:S05]  /*4740*/  BSYNC B0 ;  /* 0x0000000000007941 */ /* 0x000fea0003800000 */
.L_x_55:
[----:B------:R-:W-:Y:S02]  /*4750*/  HFMA2 R10, -RZ, RZ, 0, 4.76837158203125e-07 ;  /* 0x00000008ff0a7431 */ /* 0x000fe400000001ff */
[----:B------:R-:W-:Y:S01]  /*4760*/  FADD R11, R11, R12 ;  /* 0x0000000c0b0b7221 */ /* 0x000fe20000000000 */
[----:B------:R-:W-:Y:S02]  /*4770*/  MOV R9, 0x1f ;  /* 0x0000001f00097802 */ /* 0x000fe40000000f00 */
[----:B------:R-:W-:-:S07]  /*4780*/  MOV R8, 0xffffffff ;  /* 0xffffffff00087802 */ /* 0x000fce0000000f00 */
[----:B------:R-:W-:Y:S05]  /*4790*/  WARPSYNC.COLLECTIVE R8, `(.L_x_57) ;  /* 0x0000000008087348 */ /* 0x000fea0003c00000 */
[----:B------:R0:W1:Y:S02]  /*47a0*/  SHFL.DOWN P1, R12, R11, R10, R9 ;  /* 0x0800000a0b0c7389 */ /* 0x0000640000020009 */
[----:B01----:R-:W-:Y:S05]  /*47b0*/  ENDCOLLECTIVE ;  /* 0x000000000000791b */ /* 0x003fea0003800000 */
.L_x_57:
[----:B------:R-:W-:Y:S02]  /*47c0*/  HFMA2 R10, -RZ, RZ, 0, 2.384185791015625e-07 ;  /* 0x00000004ff0a7431 */ /* 0x000fe400000001ff */
[----:B------:R-:W-:-:S05]  /*47d0*/  FADD R13, R11, R12 ;  /* 0x0000000c0b0d7221 */ /* 0x000fca0000000000 */
[----:B------:R-:W-:-:S07]  /*47e0*/  MOV R11, R13 ;  /* 0x0000000d000b7202 */ /* 0x000fce0000000f00 */
[----:B------:R-:W-:Y:S05]  /*47f0*/  WARPSYNC.COLLECTIVE R8, `(.L_x_58) ;  /* 0x0000000008087348 */ /* 0x000fea0003c00000 */
[----:B------:R0:W1:Y:S02]  /*4800*/  SHFL.DOWN P1, R12, R11, R10, R9 ;  /* 0x0800000a0b0c7389 */ /* 0x0000640000020009 */
[----:B01----:R-:W-:Y:S05]  /*4810*/  ENDCOLLECTIVE ;  /* 0x000000000000791b */ /* 0x003fea0003800000 */
.L_x_58:
[----:B------:R-:W-:Y:S02]  /*4820*/  HFMA2 R10, -RZ, RZ, 0, 1.1920928955078125e-07 ;  /* 0x00000002ff0a7431 */ /* 0x000fe400000001ff */
[----:B------:R-:W-:-:S05]  /*4830*/  FADD R14, R13, R12 ;  /* 0x0000000c0d0e7221 */ /* 0x000fca0000000000 */
[----:B------:R-:W-:-:S07]  /*4840*/  MOV R11, R14 ;  /* 0x0000000e000b7202 */ /* 0x000fce0000000f00 */
[----:B------:R-:W-:Y:S05]  /*4850*/  WARPSYNC.COLLECTIVE R8, `(.L_x_59) ;  /* 0x0000000008087348 */ /* 0x000fea0003c00000 */
[----:B------:R0:W1:Y:S02]  /*4860*/  SHFL.DOWN P1, R12, R11, R10, R9 ;  /* 0x0800000a0b0c7389 */ /* 0x0000640000020009 */
[----:B01----:R-:W-:Y:S05]  /*4870*/  ENDCOLLECTIVE ;  /* 0x000000000000791b */ /* 0x003fea0003800000 */
.L_x_59:
[----:B------:R-:W-:Y:S02]  /*4880*/  HFMA2 R10, -RZ, RZ, 0, 5.9604644775390625e-08 ;  /* 0x00000001ff0a7431 */ /* 0x000fe400000001ff */
[----:B------:R-:W-:-:S05]  /*4890*/  FADD R15, R14, R12 ;  /* 0x0000000c0e0f7221 */ /* 0x000fca0000000000 */
[----:B------:R-:W-:-:S07]  /*48a0*/  MOV R11, R15 ;  /* 0x0000000f000b7202 */ /* 0x000fce0000000f00 */
[----:B------:R-:W-:Y:S05]  /*48b0*/  WARPSYNC.COLLECTIVE R8, `(.L_x_60) ;  /* 0x0000000008087348 */ /* 0x000fea0003c00000 */
[----:B------:R0:W1:Y:S02]  /*48c0*/  SHFL.DOWN P1, R12, R11, R10, R9 ;  /* 0x0800000a0b0c7389 */ /* 0x0000640000020009 */
[----:B01----:R-:W-:Y:S05]  /*48d0*/  ENDCOLLECTIVE ;  /* 0x000000000000791b */ /* 0x003fea0003800000 */
.L_x_60:
[----:B------:R-:W-:Y:S05]  /*48e0*/  BRA `(.L_x_61) ;  /* 0xffffffe400987947 */ /* 0x000fea000383ffff */
.L_x_25:
[----:B------:R-:W-:Y:S01]  /*48f0*/  HFMA2 R9, -RZ, RZ, 0, 1.847743988037109375e-06 ;  /* 0x0000001fff097431 */ /* 0x000fe200000001ff */
[----:B------:R-:W-:Y:S01]  /*4900*/  BSSY B0, `(.L_x_62) ;  /* 0x0000006000007945 */ /* 0x000fe20003800000 */
[----:B------:R-:W-:Y:S02]  /*4910*/  MOV R10, 0x10 ;  /* 0x00000010000a7802 */ /* 0x000fe40000000f00 */
[----:B------:R-:W-:-:S07]  /*4920*/  MOV R8, 0xffffffff ;  /* 0xffffffff00087802 */ /* 0x000fce0000000f00 */
[----:B------:R-:W-:Y:S05]  /*4930*/  WARPSYNC.COLLECTIVE R8, `(.L_x_63) ;  /* 0x0000000008087348 */ /* 0x000fea0003c00000 */
[----:B------:R0:W1:Y:S02]  /*4940*/  SHFL.DOWN P1, R12, R11, R10, R9 ;  /* 0x0800000a0b0c7389 */ /* 0x0000640000020009 */
[----:B01----:R-:W-:Y:S05]  /*4950*/  ENDCOLLECTIVE ;  /* 0x000000000000791b */ /* 0x003fea0003800000 */
.L_x_63:
[----:B------:R-:W-:Y:S05]  /*4960*/  BSYNC B0 ;  /* 0x0000000000007941 */ /* 0x000fea0003800000 */
.L_x_62:
[----:B------:R-:W-:Y:S02]  /*4970*/  HFMA2 R10, -RZ, RZ, 0, 4.76837158203125e-07 ;  /* 0x00000008ff0a7431 */ /* 0x000fe400000001ff */
[----:B------:R-:W-:Y:S01]  /*4980*/  FADD R11, R11, R12 ;  /* 0x0000000c0b0b7221 */ /* 0x000fe20000000000 */
[----:B------:R-:W-:Y:S02]  /*4990*/  MOV R9, 0x1f ;  /* 0x0000001f00097802 */ /* 0x000fe40000000f00 */
[----:B------:R-:W-:-:S07]  /*49a0*/  MOV R8, 0xffffffff ;  /* 0xffffffff00087802 */ /* 0x000fce0000000f00 */
[----:B------:R-:W-:Y:S05]  /*49b0*/  WARPSYNC.COLLECTIVE R8, `(.L_x_64) ;  /* 0x0000000008087348 */ /* 0x000fea0003c00000 */
[----:B------:R0:W1:Y:S02]  /*49c0*/  SHFL.DOWN P1, R12, R11, R10, R9 ;  /* 0x0800000a0b0c7389 */ /* 0x0000640000020009 */
[----:B01----:R-:W-:Y:S05]  /*49d0*/  ENDCOLLECTIVE ;  /* 0x000000000000791b */ /* 0x003fea0003800000 */
.L_x_64:
[----:B------:R-:W-:Y:S02]  /*49e0*/  HFMA2 R10, -RZ, RZ, 0, 2.384185791015625e-07 ;  /* 0x00000004ff0a7431 */ /* 0x000fe400000001ff */
[----:B------:R-:W-:-:S05]  /*49f0*/  FADD R13, R11, R12 ;  /* 0x0000000c0b0d7221 */ /* 0x000fca0000000000 */
[----:B------:R-:W-:-:S07]  /*4a00*/  MOV R11, R13 ;  /* 0x0000000d000b7202 */ /* 0x000fce0000000f00 */
[----:B------:R-:W-:Y:S05]  /*4a10*/  WARPSYNC.COLLECTIVE R8, `(.L_x_65) ;  /* 0x0000000008087348 */ /* 0x000fea0003c00000 */
[----:B------:R0:W1:Y:S02]  /*4a20*/  SHFL.DOWN P1, R12, R11, R10, R9 ;  /* 0x0800000a0b0c7389 */ /* 0x0000640000020009 */
[----:B01----:R-:W-:Y:S05]  /*4a30*/  ENDCOLLECTIVE ;  /* 0x000000000000791b */ /* 0x003fea0003800000 */
.L_x_65:
[----:B------:R-:W-:Y:S02]  /*4a40*/  HFMA2 R10, -RZ, RZ, 0, 1.1920928955078125e-07 ;  /* 0x00000002ff0a7431 */ /* 0x000fe400000001ff */
[----:B------:R-:W-:-:S05]  /*4a50*/  FADD R14, R13, R12 ;  /* 0x0000000c0d0e7221 */ /* 0x000fca0000000000 */
[----:B------:R-:W-:-:S07]  /*4a60*/  MOV R11, R14 ;  /* 0x0000000e000b7202 */ /* 0x000fce0000000f00 */
[----:B------:R-:W-:Y:S05]  /*4a70*/  WARPSYNC.COLLECTIVE R8, `(.L_x_66) ;  /* 0x0000000008087348 */ /* 0x000fea0003c00000 */
[----:B------:R0:W1:Y:S02]  /*4a80*/  SHFL.DOWN P1, R12, R11, R10, R9 ;  /* 0x0800000a0b0c7389 */ /* 0x0000640000020009 */
[----:B01----:R-:W-:Y:S05]  /*4a90*/  ENDCOLLECTIVE ;  /* 0x000000000000791b */ /* 0x003fea0003800000 */
.L_x_66:
[----:B------:R-:W-:Y:S02]  /*4aa0*/  HFMA2 R10, -RZ, RZ, 0, 5.9604644775390625e-08 ;  /* 0x00000001ff0a7431 */ /* 0x000fe400000001ff */
[----:B------:R-:W-:-:S05]  /*4ab0*/  FADD R15, R14, R12 ;  /* 0x0000000c0e0f7221 */ /* 0x000fca0000000000 */
[----:B------:R-:W-:-:S07]  /*4ac0*/  MOV R11, R15 ;  /* 0x0000000f000b7202 */ /* 0x000fce0000000f00 */
[----:B------:R-:W-:Y:S05]  /*4ad0*/  WARPSYNC.COLLECTIVE R8, `(.L_x_67) ;  /* 0x0000000008087348 */ /* 0x000fea0003c00000 */
[----:B------:R0:W1:Y:S02]  /*4ae0*/  SHFL.DOWN P1, R12, R11, R10, R9 ;  /* 0x0800000a0b0c7389 */ /* 0x0000640000020009 */
[----:B01----:R-:W-:Y:S05]  /*4af0*/  ENDCOLLECTIVE ;  /* 0x000000000000791b */ /* 0x003fea0003800000 */
.L_x_67:
[----:B------:R-:W-:Y:S05]  /*4b00*/  BRA `(.L_x_68) ;  /* 0xffffffe400947947 */ /* 0x000fea000383ffff */
.L_x_34:
[----:B------:R-:W-:Y:S01]  /*4b10*/  HFMA2 R9, -RZ, RZ, 0, 1.847743988037109375e-06 ;  /* 0x0000001fff097431 */ /* 0x000fe200000001ff */
[----:B------:R-:W-:Y:S02]  /*4b20*/  MOV R10, 0x10 ;  /* 0x00000010000a7802 */ /* 0x000fe40000000f00 */
[----:B------:R-:W-:-:S07]  /*4b30*/  MOV R8, 0xffffffff ;  /* 0xffffffff00087802 */ /* 0x000fce0000000f00 */
[----:B------:R-:W-:Y:S05]  /*4b40*/  WARPSYNC.COLLECTIVE R8, `(.L_x_69) ;  /* 0x0000000008087348 */ /* 0x000fea0003c00000 */
[----:B------:R0:W1:Y:S02]  /*4b50*/  SHFL.DOWN P1, R12, R11, R10, R9 ;  /* 0x0800000a0b0c7389 */ /* 0x0000640000020009 */
[----:B01----:R-:W-:Y:S05]  /*4b60*/  ENDCOLLECTIVE ;  /* 0x000000000000791b */ /* 0x003fea0003800000 */
.L_x_69:
[----:B------:R-:W-:Y:S02]  /*4b70*/  HFMA2 R10, -RZ, RZ, 0, 4.76837158203125e-07 ;  /* 0x00000008ff0a7431 */ /* 0x000fe400000001ff */
[----:B------:R-:W-:-:S05]  /*4b80*/  FADD R13, R12, R11 ;  /* 0x0000000b0c0d7221 */ /* 0x000fca0000000000 */
[----:B------:R-:W-:-:S07]  /*4b90*/  MOV R11, R13 ;  /* 0x0000000d000b7202 */ /* 0x000fce0000000f00 */
[----:B------:R-:W-:Y:S05]  /*4ba0*/  WARPSYNC.COLLECTIVE R8, `(.L_x_70) ;  /* 0x0000000008087348 */ /* 0x000fea0003c00000 */
[----:B------:R0:W1:Y:S02]  /*4bb0*/  SHFL.DOWN P1, R12, R11, R10, R9 ;  /* 0x0800000a0b0c7389 */ /* 0x0000640000020009 */
[----:B01----:R-:W-:Y:S05]  /*4bc0*/  ENDCOLLECTIVE ;  /* 0x000000000000791b */ /* 0x003fea0003800000 */
.L_x_70:
[----:B------:R-:W-:Y:S02]  /*4bd0*/  HFMA2 R10, -RZ, RZ, 0, 2.384185791015625e-07 ;  /* 0x00000004ff0a7431 */ /* 0x000fe400000001ff */
[----:B------:R-:W-:-:S05]  /*4be0*/  FADD R18, R13, R12 ;  /* 0x0000000c0d127221 */ /* 0x000fca0000000000 */
[----:B------:R-:W-:-:S07]  /*4bf0*/  MOV R11, R18 ;  /* 0x00000012000b7202 */ /* 0x000fce0000000f00 */
[----:B------:R-:W-:Y:S05]  /*4c00*/  WARPSYNC.COLLECTIVE R8, `(.L_x_71) ;  /* 0x0000000008087348 */ /* 0x000fea0003c00000 */
[----:B------:R0:W1:Y:S02]  /*4c10*/  SHFL.DOWN P1, R12, R11, R10, R9 ;  /* 0x0800000a0b0c7389 */ /* 0x0000640000020009 */
[----:B01----:R-:W-:Y:S05]  /*4c20*/  ENDCOLLECTIVE ;  /* 0x000000000000791b */ /* 0x003fea0003800000 */
.L_x_71:
[----:B------:R-:W-:Y:S02]  /*4c30*/  HFMA2 R10, -RZ, RZ, 0, 1.1920928955078125e-07 ;  /* 0x00000002ff0a7431 */ /* 0x000fe400000001ff */
[----:B------:R-:W-:-:S05]  /*4c40*/  FADD R19, R18, R12 ;  /* 0x0000000c12137221 */ /* 0x000fca0000000000 */
[----:B------:R-:W-:-:S07]  /*4c50*/  MOV R11, R19 ;  /* 0x00000013000b7202 */ /* 0x000fce0000000f00 */
[----:B------:R-:W-:Y:S05]  /*4c60*/  WARPSYNC.COLLECTIVE R8, `(.L_x_72) ;  /* 0x0000000008087348 */ /* 0x000fea0003c00000 */
[----:B------:R0:W1:Y:S02]  /*4c70*/  SHFL.DOWN P1, R12, R11, R10, R9 ;  /* 0x0800000a0b0c7389 */ /* 0x0000640000020009 */
[----:B01----:R-:W-:Y:S05]  /*4c80*/  ENDCOLLECTIVE ;  /* 0x000000000000791b */ /* 0x003fea0003800000 */
.L_x_72:
[----:B------:R-:W-:Y:S02]  /*4c90*/  HFMA2 R10, -RZ, RZ, 0, 5.9604644775390625e-08 ;  /* 0x00000001ff0a7431 */ /* 0x000fe400000001ff */
[----:B------:R-:W-:-:S05]  /*4ca0*/  FADD R20, R19, R12 ;  /* 0x0000000c13147221 */ /* 0x000fca0000000000 */
[----:B------:R-:W-:-:S07]  /*4cb0*/  MOV R11, R20 ;  /* 0x00000014000b7202 */ /* 0x000fce0000000f00 */
[----:B------:R-:W-:Y:S05]  /*4cc0*/  WARPSYNC.COLLECTIVE R8, `(.L_x_73) ;  /* 0x0000000008087348 */ /* 0x000fea0003c00000 */
[----:B------:R0:W1:Y:S02]  /*4cd0*/  SHFL.DOWN P1, R12, R11, R10, R9 ;  /* 0x0800000a0b0c7389 */ /* 0x0000640000020009 */
[----:B01----:R-:W-:Y:S05]  /*4ce0*/  ENDCOLLECTIVE ;  /* 0x000000000000791b */ /* 0x003fea0003800000 */
.L_x_73:
[----:B------:R-:W-:Y:S05]  /*4cf0*/  BRA `(.L_x_74) ;  /* 0xffffffe800a47947 */ /* 0x000fea000383ffff */
.L_x_35:
[----:B------:R-:W-:Y:S01]  /*4d00*/  BSSY B0, `(.L_x_75) ;  /* 0x0000008000007945 */ /* 0x000fe20003800000 */
[----:B------:R-:W-:Y:S02]  /*4d10*/  MOV R11, R16 ;  /* 0x00000010000b7202 */ /* 0x000fe40000000f00 */
[----:B------:R-:W-:Y:S02]  /*4d20*/  MOV R10, 0x10 ;  /* 0x00000010000a7802 */ /* 0x000fe40000000f00 */
[----:B------:R-:W-:Y:S02]  /*4d30*/  MOV R9, 0x1f ;  /* 0x0000001f00097802 */ /* 0x000fe40000000f00 */
[----:B------:R-:W-:-:S07]  /*4d40*/  MOV R8, 0xffffffff ;  /* 0xffffffff00087802 */ /* 0x000fce0000000f00 */
[----:B------:R-:W-:Y:S05]  /*4d50*/  WARPSYNC.COLLECTIVE R8, `(.L_x_76) ;  /* 0x0000000008087348 */ /* 0x000fea0003c00000 */
[----:B------:R0:W1:Y:S02]  /*4d60*/  SHFL.DOWN P1, R12, R11, R10, R9 ;  /* 0x0800000a0b0c7389 */ /* 0x0000640000020009 */
[----:B01----:R-:W-:Y:S05]  /*4d70*/  ENDCOLLECTIVE ;  /* 0x000000000000791b */ /* 0x003fea0003800000 */
.L_x_76:
[----:B------:R-:W-:Y:S05]  /*4d80*/  BSYNC B0 ;  /* 0x0000000000007941 */ /* 0x000fea0003800000 */
.L_x_75:
[----:B------:R-:W-:Y:S02]  /*4d90*/  HFMA2 R9, -RZ, RZ, 0, 1.847743988037109375e-06 ;  /* 0x0000001fff097431 */ /* 0x000fe400000001ff */
[----:B------:R-:W-:Y:S01]  /*4da0*/  FADD R11, R12, R16 ;  /* 0x000000100c0b7221 */ /* 0x000fe20000000000 */
[----:B------:R-:W-:Y:S02]  /*4db0*/  MOV R10, 0x8 ;  /* 0x00000008000a7802 */ /* 0x000fe40000000f00 */
[----:B------:R-:W-:-:S07]  /*4dc0*/  MOV R8, 0xffffffff ;  /* 0xffffffff00087802 */ /* 0x000fce0000000f00 */
[----:B------:R-:W-:Y:S05]  /*4dd0*/  WARPSYNC.COLLECTIVE R8, `(.L_x_77) ;  /* 0x0000000008087348 */ /* 0x000fea0003c00000 */
[----:B------:R0:W1:Y:S02]  /*4de0*/  SHFL.DOWN P1, R12, R11, R10, R9 ;  /* 0x0800000a0b0c7389 */ /* 0x0000640000020009 */
[----:B01----:R-:W-:Y:S05]  /*4df0*/  ENDCOLLECTIVE ;  /* 0x000000000000791b */ /* 0x003fea0003800000 */
.L_x_77:
[----:B------:R-:W-:Y:S02]  /*4e00*/  HFMA2 R10, -RZ, RZ, 0, 2.384185791015625e-07 ;  /* 0x00000004ff0a7431 */ /* 0x000fe400000001ff */
[----:B------:R-:W-:-:S05]  /*4e10*/  FADD R18, R11, R12 ;  /* 0x0000000c0b127221 */ /* 0x000fca0000000000 */
[----:B------:R-:W-:-:S07]  /*4e20*/  MOV R11, R18 ;  /* 0x00000012000b7202 */ /* 0x000fce0000000f00 */
[----:B------:R-:W-:Y:S05]  /*4e30*/  WARPSYNC.COLLECTIVE R8, `(.L_x_78) ;  /* 0x0000000008087348 */ /* 0x000fea0003c00000 */
[----:B------:R0:W1:Y:S02]  /*4e40*/  SHFL.DOWN P1, R12, R11, R10, R9 ;  /* 0x0800000a0b0c7389 */ /* 0x0000640000020009 */
[----:B01----:R-:W-:Y:S05]  /*4e50*/  ENDCOLLECTIVE ;  /* 0x000000000000791b */ /* 0x003fea0003800000 */
.L_x_78:
[----:B------:R-:W-:Y:S02]  /*4e60*/  HFMA2 R10, -RZ, RZ, 0, 1.1920928955078125e-07 ;  /* 0x00000002ff0a7431 */ /* 0x000fe400000001ff */
[----:B------:R-:W-:-:S05]  /*4e70*/  FADD R20, R18, R12 ;  /* 0x0000000c12147221 */ /* 0x000fca0000000000 */
[----:B------:R-:W-:-:S07]  /*4e80*/  MOV R11, R20 ;  /* 0x00000014000b7202 */ /* 0x000fce0000000f00 */
[----:B------:R-:W-:Y:S05]  /*4e90*/  WARPSYNC.COLLECTIVE R8, `(.L_x_79) ;  /* 0x0000000008087348 */ /* 0x000fea0003c00000 */
[----:B------:R0:W1:Y:S02]  /*4ea0*/  SHFL.DOWN P1, R12, R11, R10, R9 ;  /* 0x0800000a0b0c7389 */ /* 0x0000640000020009 */
[----:B01----:R-:W-:Y:S05]  /*4eb0*/  ENDCOLLECTIVE ;  /* 0x000000000000791b */ /* 0x003fea0003800000 */
.L_x_79:
[----:B------:R-:W-:Y:S02]  /*4ec0*/  HFMA2 R10, -RZ, RZ, 0, 5.9604644775390625e-08 ;  /* 0x00000001ff0a7431 */ /* 0x000fe400000001ff */
[----:B------:R-:W-:-:S05]  /*4ed0*/  FADD R22, R20, R12 ;  /* 0x0000000c14167221 */ /* 0x000fca0000000000 */
[----:B------:R-:W-:-:S07]  /*4ee0*/  MOV R11, R22 ;  /* 0x00000016000b7202 */ /* 0x000fce0000000f00 */
[----:B------:R-:W-:Y:S05]  /*4ef0*/  WARPSYNC.COLLECTIVE R8, `(.L_x_80) ;  /* 0x0000000008087348 */ /* 0x000fea0003c00000 */
[----:B------:R0:W1:Y:S02]  /*4f00*/  SHFL.DOWN P1, R12, R11, R10, R9 ;  /* 0x0800000a0b0c7389 */ /* 0x0000640000020009 */
[----:B01----:R-:W-:Y:S05]  /*4f10*/  ENDCOLLECTIVE ;  /* 0x000000000000791b */ /* 0x003fea0003800000 */
.L_x_80:
[----:B------:R-:W-:Y:S05]  /*4f20*/  BRA `(.L_x_81) ;  /* 0xffffffe800e07947 */ /* 0x000fea000383ffff */
.L_x_40:
[----:B-1----:R-:W-:Y:S01]  /*4f30*/  HFMA2 R10, -RZ, RZ, 0, 9.5367431640625e-07 ;  /* 0x00000010ff0a7431 */ /* 0x002fe200000001ff */
[----:B------:R-:W-:Y:S01]  /*4f40*/  BSSY B0, `(.L_x_82) ;  /* 0x0000007000007945 */ /* 0x000fe20003800000 */
[----:B------:R-:W-:Y:S02]  /*4f50*/  MOV R11, R16 ;  /* 0x00000010000b7202 */ /* 0x000fe40000000f00 */
[----:B------:R-:W-:Y:S02]  /*4f60*/  MOV R9, 0x1f ;  /* 0x0000001f00097802 */ /* 0x000fe40000000f00 */
[----:B------:R-:W-:-:S07]  /*4f70*/  MOV R8, 0xffffffff ;  /* 0xffffffff00087802 */ /* 0x000fce0000000f00 */
[----:B0-----:R-:W-:Y:S05]  /*4f80*/  WARPSYNC.COLLECTIVE R8, `(.L_x_83) ;  /* 0x0000000008087348 */ /* 0x001fea0003c00000 */
[----:B------:R1:W2:Y:S02]  /*4f90*/  SHFL.DOWN P1, R12, R11, R10, R9 ;  /* 0x0800000a0b0c7389 */ /* 0x0002a40000020009 */
[----:B012---:R-:W-:Y:S05]  /*4fa0*/  ENDCOLLECTIVE ;  /* 0x000000000000791b */ /* 0x007fea0003800000 */
.L_x_83:
[----:B------:R-:W-:Y:S05]  /*4fb0*/  BSYNC B0 ;  /* 0x0000000000007941 */ /* 0x000fea0003800000 */
.L_x_82:
[----:B------:R-:W-:Y:S02]  /*4fc0*/  HFMA2 R10, -RZ, RZ, 0, 4.76837158203125e-07 ;  /* 0x00000008ff0a7431 */ /* 0x000fe400000001ff */
[----:B------:R-:W-:Y:S01]  /*4fd0*/  FADD R11, R12, R16 ;  /* 0x000000100c0b7221 */ /* 0x000fe20000000000 */
[----:B------:R-:W-:Y:S02]  /*4fe0*/  MOV R9, 0x1f ;  /* 0x0000001f00097802 */ /* 0x000fe40000000f00 */
[----:B------:R-:W-:-:S07]  /*4ff0*/  MOV R8, 0xffffffff ;  /* 0xffffffff00087802 */ /* 0x000fce0000000f00 */
[----:B------:R-:W-:Y:S05]  /*5000*/  WARPSYNC.COLLECTIVE R8, `(.L_x_84) ;  /* 0x0000000008087348 */ /* 0x000fea0003c00000 */
[----:B------:R0:W1:Y:S02]  /*5010*/  SHFL.DOWN P1, R12, R11, R10, R9 ;  /* 0x0800000a0b0c7389 */ /* 0x0000640000020009 */
[----:B01----:R-:W-:Y:S05]  /*5020*/  ENDCOLLECTIVE ;  /* 0x000000000000791b */ /* 0x003fea0003800000 */
.L_x_84:
[----:B------:R-:W-:Y:S02]  /*5030*/  HFMA2 R10, -RZ, RZ, 0, 2.384185791015625e-07 ;  /* 0x00000004ff0a7431 */ /* 0x000fe400000001ff */
[----:B------:R-:W-:-:S05]  /*5040*/  FADD R18, R11, R12 ;  /* 0x0000000c0b127221 */ /* 0x000fca0000000000 */
[----:B------:R-:W-:-:S07]  /*5050*/  MOV R11, R18 ;  /* 0x00000012000b7202 */ /* 0x000fce0000000f00 */
[----:B------:R-:W-:Y:S05]  /*5060*/  WARPSYNC.COLLECTIVE R8, `(.L_x_85) ;  /* 0x0000000008087348 */ /* 0x000fea0003c00000 */
[----:B------:R0:W1:Y:S02]  /*5070*/  SHFL.DOWN P1, R12, R11, R10, R9 ;  /* 0x0800000a0b0c7389 */ /* 0x0000640000020009 */
[----:B01----:R-:W-:Y:S05]  /*5080*/  ENDCOLLECTIVE ;  /* 0x000000000000791b */ /* 0x003fea0003800000 */
.L_x_85:
[----:B------:R-:W-:Y:S02]  /*5090*/  HFMA2 R10, -RZ, RZ, 0, 1.1920928955078125e-07 ;  /* 0x00000002ff0a7431 */ /* 0x000fe400000001ff */
[----:B------:R-:W-:-:S05]  /*50a0*/  FADD R20, R18, R12 ;  /* 0x0000000c12147221 */ /* 0x000fca0000000000 */
[----:B------:R-:W-:-:S07]  /*50b0*/  MOV R11, R20 ;  /* 0x00000014000b7202 */ /* 0x000fce0000000f00 */
[----:B------:R-:W-:Y:S05]  /*50c0*/  WARPSYNC.COLLECTIVE R8, `(.L_x_86) ;  /* 0x0000000008087348 */ /* 0x000fea0003c00000 */
[----:B------:R0:W1:Y:S02]  /*50d0*/  SHFL.DOWN P1, R12, R11, R10, R9 ;  /* 0x0800000a0b0c7389 */ /* 0x0000640000020009 */
[----:B01----:R-:W-:Y:S05]  /*50e0*/  ENDCOLLECTIVE ;  /* 0x000000000000791b */ /* 0x003fea0003800000 */
.L_x_86:
[----:B------:R-:W-:Y:S02]  /*50f0*/  HFMA2 R10, -RZ, RZ, 0, 5.9604644775390625e-08 ;  /* 0x00000001ff0a7431 */ /* 0x000fe400000001ff */
[----:B------:R-:W-:-:S05]  /*5100*/  FADD R22, R20, R12 ;  /* 0x0000000c14167221 */ /* 0x000fca0000000000 */
[----:B------:R-:W-:-:S07]  /*5110*/  MOV R11, R22 ;  /* 0x00000016000b7202 */ /* 0x000fce0000000f00 */
[----:B------:R-:W-:Y:S05]  /*5120*/  WARPSYNC.COLLECTIVE R8, `(.L_x_87) ;  /* 0x0000000008087348 */ /* 0x000fea0003c00000 */
[----:B------:R0:W1:Y:S02]  /*5130*/  SHFL.DOWN P1, R12, R11, R10, R9 ;  /* 0x0800000a0b0c7389 */ /* 0x0000640000020009 */
[----:B01----:R-:W-:Y:S05]  /*5140*/  ENDCOLLECTIVE ;  /* 0x000000000000791b */ /* 0x003fea0003800000 */
.L_x_87:
[----:B------:R-:W-:Y:S05]  /*5150*/  BRA `(.L_x_88) ;  /* 0xffffffe800ec7947 */ /* 0x000fea000383ffff */
.L_x_45:
[----:B------:R-:W-:Y:S01]  /*5160*/  BSSY B0, `(.L_x_89) ;  /* 0x0000008000007945 */ /* 0x000fe20003800000 */
[----:B------:R-:W-:Y:S02]  /*5170*/  MOV R11, R6 ;  /* 0x00000006000b7202 */ /* 0x000fe40000000f00 */
[----:B------:R-:W-:Y:S02]  /*5180*/  MOV R10, 0x10 ;  /* 0x00000010000a7802 */ /* 0x000fe40000000f00 */
[----:B------:R-:W-:Y:S02]  /*5190*/  MOV R9, 0x1f ;  /* 0x0000001f00097802 */ /* 0x000fe40000000f00 */
[----:B------:R-:W-:-:S07]  /*51a0*/  MOV R8, 0xffffffff ;  /* 0xffffffff00087802 */ /* 0x000fce0000000f00 */
[----:B0-----:R-:W-:Y:S05]  /*51b0*/  WARPSYNC.COLLECTIVE R8, `(.L_x_90) ;  /* 0x0000000008087348 */ /* 0x001fea0003c00000 */
[----:B------:R1:W2:Y:S02]  /*51c0*/  SHFL.DOWN P1, R12, R11, R10, R9 ;  /* 0x0800000a0b0c7389 */ /* 0x0002a40000020009 */
[----:B012---:R-:W-:Y:S05]  /*51d0*/  ENDCOLLECTIVE ;  /* 0x000000000000791b */ /* 0x007fea0003800000 */
.L_x_90:
[----:B------:R-:W-:Y:S05]  /*51e0*/  BSYNC B0 ;  /* 0x0000000000007941 */ /* 0x000fea0003800000 */
.L_x_89:
[----:B------:R-:W-:Y:S02]  /*51f0*/  HFMA2 R9, -RZ, RZ, 0, 1.847743988037109375e-06 ;  /* 0x0000001fff097431 */ /* 0x000fe400000001ff */
[----:B------:R-:W-:Y:S01]  /*5200*/  FADD R11, R12, R6 ;  /* 0x000000060c0b7221 */ /* 0x000fe20000000000 */
[----:B------:R-:W-:Y:S02]  /*5210*/  MOV R10, 0x8 ;  /* 0x00000008000a7802 */ /* 0x000fe40000000f00 */
[----:B------:R-:W-:-:S07]  /*5220*/  MOV R8, 0xffffffff ;  /* 0xffffffff00087802 */ /* 0x000fce0000000f00 */
[----:B------:R-:W-:Y:S05]  /*5230*/  WARPSYNC.COLLECTIVE R8, `(.L_x_91) ;  /* 0x0000000008087348 */ /* 0x000fea0003c00000 */
[----:B------:R0:W1:Y:S02]  /*5240*/  SHFL.DOWN P1, R12, R11, R10, R9 ;  /* 0x0800000a0b0c7389 */ /* 0x0000640000020009 */
[----:B01----:R-:W-:Y:S05]  /*5250*/  ENDCOLLECTIVE ;  /* 0x000000000000791b */ /* 0x003fea0003800000 */
.L_x_91:
[----:B------:R-:W-:Y:S02]  /*5260*/  HFMA2 R10, -RZ, RZ, 0, 2.384185791015625e-07 ;  /* 0x00000004ff0a7431 */ /* 0x000fe400000001ff */
[----:B------:R-:W-:-:S05]  /*5270*/  FADD R18, R11, R12 ;  /* 0x0000000c0b127221 */ /* 0x000fca0000000000 */
[----:B------:R-:W-:-:S07]  /*5280*/  MOV R11, R18 ;  /* 0x00000012000b7202 */ /* 0x000fce0000000f00 */
[----:B------:R-:W-:Y:S05]  /*5290*/  WARPSYNC.COLLECTIVE R8, `(.L_x_92) ;  /* 0x0000000008087348 */ /* 0x000fea0003c00000 */
[----:B------:R0:W1:Y:S02]  /*52a0*/  SHFL.DOWN P1, R12, R11, R10, R9 ;  /* 0x0800000a0b0c7389 */ /* 0x0000640000020009 */
[----:B01----:R-:W-:Y:S05]  /*52b0*/  ENDCOLLECTIVE ;  /* 0x000000000000791b */ /* 0x003fea0003800000 */
.L_x_92:
[----:B------:R-:W-:Y:S02]  /*52c0*/  HFMA2 R10, -RZ, RZ, 0, 1.1920928955078125e-07 ;  /* 0x00000002ff0a7431 */ /* 0x000fe400000001ff */
[----:B------:R-:W-:-:S05]  /*52d0*/  FADD R19, R18, R12 ;  /* 0x0000000c12137221 */ /* 0x000fca0000000000 */
[----:B------:R-:W-:-:S07]  /*52e0*/  MOV R11, R19 ;  /* 0x00000013000b7202 */ /* 0x000fce0000000f00 */
[----:B------:R-:W-:Y:S05]  /*52f0*/  WARPSYNC.COLLECTIVE R8, `(.L_x_93) ;  /* 0x0000000008087348 */ /* 0x000fea0003c00000 */
[----:B------:R0:W1:Y:S02]  /*5300*/  SHFL.DOWN P1, R12, R11, R10, R9 ;  /* 0x0800000a0b0c7389 */ /* 0x0000640000020009 */
[----:B01----:R-:W-:Y:S05]  /*5310*/  ENDCOLLECTIVE ;  /* 0x000000000000791b */ /* 0x003fea0003800000 */
.L_x_93:
[----:B------:R-:W-:Y:S02]  /*5320*/  HFMA2 R10, -RZ, RZ, 0, 5.9604644775390625e-08 ;  /* 0x00000001ff0a7431 */ /* 0x000fe400000001ff */
[----:B------:R-:W-:-:S05]  /*5330*/  FADD R20, R19, R12 ;  /* 0x0000000c13147221 */ /* 0x000fca0000000000 */
[----:B------:R-:W-:-:S07]  /*5340*/  MOV R11, R20 ;  /* 0x00000014000b7202 */ /* 0x000fce0000000f00 */
[----:B------:R-:W-:Y:S05]  /*5350*/  WARPSYNC.COLLECTIVE R8, `(.L_x_94) ;  /* 0x0000000008087348 */ /* 0x000fea0003c00000 */
[----:B------:R0:W1:Y:S02]  /*5360*/  SHFL.DOWN P1, R12, R11, R10, R9 ;  /* 0x0800000a0b0c7389 */ /* 0x0000640000020009 */
[----:B01----:R-:W-:Y:S05]  /*5370*/  ENDCOLLECTIVE ;  /* 0x000000000000791b */ /* 0x003fea0003800000 */
.L_x_94:
[----:B------:R-:W-:Y:S05]  /*5380*/  BRA `(.L_x_95) ;  /* 0xffffffec00587947 */ /* 0x000fea000383ffff */
.L_x_96:
[----:B------:R-:W-:-:S00]  /*5390*/  BRA `(.L_x_96) ;  /* 0xfffffffc00fc7947 */ /* 0x000fc0000383ffff */
[----:B------:R-:W-:-:S00]  /*53a0*/  NOP ;  /* 0x0000000000007918 */ /* 0x000fc00000000000 */
        /* <DEDUP_REMOVED lines=13> */
.L_x_261:


//--------------------- .text._Z15relugemv_fusionPfS_S_S_S_S_S_S_Pii --------------------------
	.section	.text._Z15relugemv_fusionPfS_S_S_S_S_S_S_Pii,"ax",@progbits
	.align	128
        .global         _Z15relugemv_fusionPfS_S_S_S_S_S_S_Pii
        .type           _Z15relugemv_fusionPfS_S_S_S_S_S_S_Pii,@function
        .size           _Z15relugemv_fusionPfS_S_S_S_S_S_S_Pii,(.L_x_262 - _Z15relugemv_fusionPfS_S_S_S_S_S_S_Pii)
        .other          _Z15relugemv_fusionPfS_S_S_S_S_S_S_Pii,@"STO_CUDA_ENTRY STV_DEFAULT"
_Z15relugemv_fusionPfS_S_S_S_S_S_S_Pii:
.text._Z15relugemv_fusionPfS_S_S_S_S_S_S_Pii:
[----:B------:R-:W-:Y:S01]  /*0000*/  LDC R1, c[0x0][0x37c] ;  /* 0x0000df00ff017b82 */ /* 0x000fe20000000800 */
[----:B------:R-:W0:Y:S07]  /*0010*/  S2R R3, SR_TID.Y ;  /* 0x0000000000037919 */ /* 0x000e2e0000002200 */
[----:B------:R-:W1:Y:S01]  /*0020*/  LDC R2, c[0x0][0x364] ;  /* 0x0000d900ff027b82 */ /* 0x000e620000000800 */
[----:B------:R-:W0:Y:S01]  /*0030*/  LDCU UR4, c[0x0][0x360] ;  /* 0x00006c00ff0477ac */ /* 0x000e220008000800 */
[----:B------:R-:W0:Y:S01]  /*0040*/  S2R R26, SR_TID.X ;  /* 0x00000000001a7919 */ /* 0x000e220000002100 */
[----:B------:R-:W2:Y:S01]  /*0050*/  LDCU.64 UR8, c[0x0][0x358] ;  /* 0x00006b00ff0877ac */ /* 0x000ea20008000a00 */
[----:B0-----:R-:W-:-:S05]  /*0060*/  IMAD R0, R3, UR4, R26 ;  /* 0x0000000403007c24 */ /* 0x001fca000f8e021a */
[----:B------:R-:W-:-:S13]  /*0070*/  ISETP.GT.U32.AND P0, PT, R0, 0xff, PT ;  /* 0x000000ff0000780c */ /* 0x000fda0003f04070 */
[----:B------:R-:W0:Y:S02]  /*0080*/  @!P0 LDC.64 R4, c[0x0][0x390] ;  /* 0x0000e400ff048b82 */ /* 0x000e240000000a00 */
[----:B0-----:R-:W-:-:S06]  /*0090*/  @!P0 IMAD.WIDE.U32 R4, R0, 0x4, R4 ;  /* 0x0000000400048825 */ /* 0x001fcc00078e0004 */
[----:B--2---:R-:W2:Y:S01]  /*00a0*/  @!P0 LDG.E.CONSTANT R5, desc[UR8][R4.64] ;  /* 0x0000000804058981 */ /* 0x004ea2000c1e9900 */
[----:B------:R-:W0:Y:S01]  /*00b0*/  S2UR UR7, SR_CgaCtaId ;  /* 0x00000000000779c3 */ /* 0x000e220000008800 */
[----:B------:R-:W-:Y:S01]  /*00c0*/  UMOV UR4, 0x400 ;  /* 0x0000040000047882 */ /* 0x000fe20000000000 */
[----:B------:R-:W3:Y:S01]  /*00d0*/  LDCU.64 UR10, c[0x0][0x3a0] ;  /* 0x00007400ff0a77ac */ /* 0x000ee20008000a00 */
[----:B------:R-:W4:Y:S01]  /*00e0*/  LDCU.64 UR12, c[0x0][0x398] ;  /* 0x00007300ff0c77ac */ /* 0x000f220008000a00 */
[----:B---3--:R-:W-:Y:S01]  /*00f0*/  MOV R10, UR10 ;  /* 0x0000000a000a7c02 */ /* 0x008fe20008000f00 */
[----:B------:R-:W-:Y:S01]  /*0100*/  IMAD.U32 R11, RZ, RZ, UR11 ;  /* 0x0000000bff0b7e24 */ /* 0x000fe2000f8e00ff */
[----:B0-----:R-:W-:Y:S01]  /*0110*/  ULEA UR4, UR7, UR4, 0x18 ;  /* 0x0000000407047291 */ /* 0x001fe2000f8ec0ff */
[----:B----4-:R-:W-:Y:S01]  /*0120*/  MOV R8, UR12 ;  /* 0x0000000c00087c02 */ /* 0x010fe20008000f00 */
[----:B------:R-:W-:-:S04]  /*0130*/  IMAD.U32 R9, RZ, RZ, UR13 ;  /* 0x0000000dff097e24 */ /* 0x000fc8000f8e00ff */
[----:B------:R-:W-:-:S05]  /*0140*/  LEA R6, R0, UR4, 0x2 ;  /* 0x0000000400067c11 */ /* 0x000fca000f8e10ff */
[----:B--2---:R0:W-:Y:S01]  /*0150*/  @!P0 STS [R6], R5 ;  /* 0x0000000506008388 */ /* 0x0041e20000000800 */
[----:B------:R-:W-:Y:S01]  /*0160*/  BAR.SYNC.DEFER_BLOCKING 0x0 ;  /* 0x0000000000007b1d */ /* 0x000fe20000010000 */
[----:B------:R-:W-:-:S13]  /*0170*/  ISETP.GT.U32.AND P0, PT, R3, 0x77, PT ;  /* 0x000000770300780c */ /* 0x000fda0003f04070 */
[----:B01----:R-:W-:Y:S05]  /*0180*/  @P0 BRA `(.L_x_97) ;  /* 0x0000000800b40947 */ /* 0x003fea0003800000 */
[----:B------:R-:W0:Y:S01]  /*0190*/  I2F.U32.RP R7, R2 ;  /* 0x0000000200077306 */ /* 0x000e220000209000 */
[----:B------:R-:W-:Y:S01]  /*01a0*/  IADD3 R29, PT, PT, R3, R2, RZ ;  /* 0x00000002031d7210 */ /* 0x000fe20007ffe0ff */
[----:B------:R-:W1:Y:S01]  /*01b0*/  LDCU.64 UR10, c[0x0][0x380] ;  /* 0x00007000ff0a77ac */ /* 0x000e620008000a00 */
[----:B------:R-:W-:Y:S01]  /*01c0*/  LEA R17, R26, UR4, 0x5 ;  /* 0x000000041a117c11 */ /* 0x000fe2000f8e28ff */
[----:B------:R-:W-:Y:S01]  /*01d0*/  BSSY B0, `(.L_x_98) ;  /* 0x0000049000007945 */ /* 0x000fe20003800000 */
[C---:B------:R-:W-:Y:S02]  /*01e0*/  ISETP.GE.U32.AND P0, PT, R29.reuse, 0x78, PT ;  /* 0x000000781d00780c */ /* 0x040fe40003f06070 */
[----:B------:R-:W-:Y:S02]  /*01f0*/  VIMNMX.U32 R6, PT, PT, R29, 0x78, !PT ;  /* 0x000000781d067848 */ /* 0x000fe40007fe0000 */
[----:B------:R-:W-:Y:S02]  /*0200*/  SEL R28, RZ, 0x1, P0 ;  /* 0x00000001ff1c7807 */ /* 0x000fe40000000000 */
[----:B------:R-:W-:-:S02]  /*0210*/  ISETP.NE.U32.AND P2, PT, R2, RZ, PT ;  /* 0x000000ff0200720c */ /* 0x000fc40003f45070 */
[----:B------:R-:W-:Y:S01]  /*0220*/  MOV R27, R3 ;  /* 0x00000003001b7202 */ /* 0x000fe20000000f00 */
[----:B0-----:R-:W0:Y:S01]  /*0230*/  MUFU.RCP R7, R7 ;  /* 0x0000000700077308 */ /* 0x001e220000001000 */
[----:B-1----:R-:W-:Y:S01]  /*0240*/  MOV R24, UR10 ;  /* 0x0000000a00187c02 */ /* 0x002fe20008000f00 */
[----:B------:R-:W-:Y:S01]  /*0250*/  IMAD.U32 R25, RZ, RZ, UR11 ;  /* 0x0000000bff197e24 */ /* 0x000fe2000f8e00ff */
[----:B0-----:R-:W-:-:S05]  /*0260*/  IADD3 R4, PT, PT, R7, 0xffffffe, RZ ;  /* 0x0ffffffe07047810 */ /* 0x001fca0007ffe0ff */
[----:B------:R0:W1:Y:S02]  /*0270*/  F2I.FTZ.U32.TRUNC.NTZ R5, R4 ;  /* 0x0000000400057305 */ /* 0x000064000021f000 */
[----:B0-----:R-:W-:Y:S02]  /*0280*/  IMAD.MOV.U32 R4, RZ, RZ, RZ ;  /* 0x000000ffff047224 */ /* 0x001fe400078e00ff */
[----:B-1----:R-:W-:-:S04]  /*0290*/  IMAD.MOV R13, RZ, RZ, -R5 ;  /* 0x000000ffff0d7224 */ /* 0x002fc800078e0a05 */
[----:B------:R-:W-:-:S04]  /*02a0*/  IMAD R13, R13, R2, RZ ;  /* 0x000000020d0d7224 */ /* 0x000fc800078e02ff */
[----:B------:R-:W-:Y:S01]  /*02b0*/  IMAD.HI.U32 R12, R5, R13, R4 ;  /* 0x0000000d050c7227 */ /* 0x000fe200078e0004 */
[----:B------:R-:W-:-:S05]  /*02c0*/  IADD3 R5, PT, PT, R6, -R29, -R28 ;  /* 0x8000001d06057210 */ /* 0x000fca0007ffe81c */
[----:B------:R-:W-:Y:S02]  /*02d0*/  IMAD.HI.U32 R19, R12, R5, RZ ;  /* 0x000000050c137227 */ /* 0x000fe400078e00ff */
[----:B------:R0:W1:Y:S03]  /*02e0*/  LDS.128 R12, [R17+0x10] ;  /* 0x00001000110c7984 */ /* 0x0000660000000c00 */
[----:B------:R-:W-:-:S05]  /*02f0*/  IADD3 R4, PT, PT, -R19, RZ, RZ ;  /* 0x000000ff13047210 */ /* 0x000fca0007ffe1ff */
[----:B------:R-:W-:-:S05]  /*0300*/  IMAD R5, R2, R4, R5 ;  /* 0x0000000402057224 */ /* 0x000fca00078e0205 */
[----:B------:R-:W-:-:S13]  /*0310*/  ISETP.GE.U32.AND P0, PT, R5, R2, PT ;  /* 0x000000020500720c */ /* 0x000fda0003f06070 */
[----:B------:R-:W-:Y:S01]  /*0320*/  @P0 IADD3 R5, PT, PT, R5, -R2, RZ ;  /* 0x8000000205050210 */ /* 0x000fe20007ffe0ff */
[----:B------:R-:W-:-:S03]  /*0330*/  @P0 VIADD R19, R19, 0x1 ;  /* 0x0000000113130836 */ /* 0x000fc60000000000 */
[----:B------:R-:W-:Y:S02]  /*0340*/  ISETP.GE.U32.AND P1, PT, R5, R2, PT ;  /* 0x000000020500720c */ /* 0x000fe40003f26070 */
[----:B------:R0:W2:Y:S11]  /*0350*/  LDS.128 R4, [R17] ;  /* 0x0000000011047984 */ /* 0x0000b60000000c00 */
[----:B------:R-:W-:-:S02]  /*0360*/  @P1 IADD3 R19, PT, PT, R19, 0x1, RZ ;  /* 0x0000000113131810 */ /* 0x000fc40007ffe0ff */
[----:B------:R-:W-:-:S04]  /*0370*/  @!P2 LOP3.LUT R19, RZ, R2, RZ, 0x33, !PT ;  /* 0x00000002ff13a212 */ /* 0x000fc800078e33ff */
[----:B------:R-:W-:-:S04]  /*0380*/  IADD3 R28, PT, PT, R28, R19, RZ ;  /* 0x000000131c1c7210 */ /* 0x000fc80007ffe0ff */
[----:B------:R-:W-:-:S04]  /*0390*/  LOP3.LUT R16, R28, 0x1, RZ, 0xc0, !PT ;  /* 0x000000011c107812 */ /* 0x000fc800078ec0ff */
[----:B------:R-:W-:Y:S01]  /*03a0*/  ISETP.NE.U32.AND P0, PT, R16, 0x1, PT ;  /* 0x000000011000780c */ /* 0x000fe20003f05070 */
[----:B------:R-:W-:-:S12]  /*03b0*/  IMAD.SHL.U32 R16, R26, 0x2, RZ ;  /* 0x000000021a107824 */ /* 0x000fd800078e00ff */
[----:B01----:R-:W-:Y:S05]  /*03c0*/  @!P0 BRA `(.L_x_99) ;  /* 0x0000000000a48947 */ /* 0x003fea0003800000 */
[----:B------:R-:W0:Y:S01]  /*03d0*/  LDC.64 R30, c[0x0][0x380] ;  /* 0x0000e000ff1e7b82 */ /* 0x000e220000000a00 */
[----:B------:R-:W-:-:S05]  /*03e0*/  LEA R17, R3, R16, 0x6 ;  /* 0x0000001003117211 */ /* 0x000fca00078e30ff */
[----:B0-----:R-:W-:-:S05]  /*03f0*/  IMAD.WIDE.U32 R30, R17, 0x10, R30 ;  /* 0x00000010111e7825 */ /* 0x001fca00078e001e */
        /* <DEDUP_REMOVED lines=22> */
.L_x_133:
[----:B-1----:R-:W-:Y:S01]  /*0560*/  FADD R19, R27, R22 ;  /* 0x000000161b137221 */ /* 0x002fe20000000000 */
[----:B0-----:R-:W-:Y:S01]  /*0570*/  MOV R27, R29 ;  /* 0x0000001d001b7202 */ /* 0x001fe20000000f00 */
[----:B------:R-:W-:Y:S06]  /*0580*/  @P0 BRA `(.L_x_99) ;  /* 0x0000000000340947 */ /* 0x000fec0003800000 */
[----:B------:R-:W0:Y:S02]  /*0590*/  LDC.64 R16, c[0x0][0x388] ;  /* 0x0000e200ff107b82 */ /* 0x000e240000000a00 */
[----:B0-----:R-:W-:-:S06]  /*05a0*/  IMAD.WIDE.U32 R16, R3, 0x4, R16 ;  /* 0x0000000403107825 */ /* 0x001fcc00078e0010 */
[----:B------:R-:W2:Y:S01]  /*05b0*/  LDG.E.CONSTANT R16, desc[UR8][R16.64] ;  /* 0x0000000810107981 */ /* 0x000ea2000c1e9900 */
[----:B------:R-:W-:Y:S02]  /*05c0*/  UMOV UR5, 0x400 ;  /* 0x0000040000057882 */ /* 0x000fe40000000000 */
[----:B------:R-:W-:-:S04]  /*05d0*/  UIADD3 UR5, UPT, UPT, UR5, 0x400, URZ ;  /* 0x0000040005057890 */ /* 0x000fc8000fffe0ff */
[----:B------:R-:W-:-:S06]  /*05e0*/  ULEA UR5, UR7, UR5, 0x18 ;  /* 0x0000000507057291 */ /* 0x000fcc000f8ec0ff */
[----:B------:R-:W-:Y:S01]  /*05f0*/  LEA R18, R3, UR5, 0x2 ;  /* 0x0000000503127c11 */ /* 0x000fe2000f8e10ff */
[----:B--2---:R-:W-:-:S05]  /*0600*/  FADD R19, R19, R16 ;  /* 0x0000001013137221 */ /* 0x004fca0000000000 */
[----:B------:R-:W-:-:S13]  /*0610*/  FSETP.GE.AND P0, PT, R19, RZ, PT ;  /* 0x000000ff1300720b */ /* 0x000fda0003f06000 */
[----:B------:R0:W-:Y:S01]  /*0620*/  @P0 STS [R18], R19 ;  /* 0x0000001312000388 */ /* 0x0001e20000000800 */
[----:B------:R-:W-:Y:S01]  /*0630*/  @P0 IMAD.MOV.U32 R27, RZ, RZ, R29 ;  /* 0x000000ffff1b0224 */ /* 0x000fe200078e001d */
[----:B------:R-:W-:Y:S02]  /*0640*/  @!P0 MOV R27, R29 ;  /* 0x0000001d001b8202 */ /* 0x000fe40000000f00 */
[----:B------:R0:W-:Y:S05]  /*0650*/  @!P0 STS [R18], RZ ;  /* 0x000000ff12008388 */ /* 0x0001ea0000000800 */
.L_x_99:
[----:B------:R-:W-:Y:S05]  /*0660*/  BSYNC B0 ;  /* 0x0000000000007941 */ /* 0x000fea0003800000 */
.L_x_98:
[----:B------:R-:W-:-:S13]  /*0670*/  ISETP.NE.AND P0, PT, R28, RZ, PT ;  /* 0x000000ff1c00720c */ /* 0x000fda0003f05270 */
[----:B------:R-:W-:Y:S05]  /*0680*/  @!P0 BRA `(.L_x_97) ;  /* 0x0000000400748947 */ /* 0x000fea0003800000 */
[----:B------:R-:W1:Y:S01]  /*0690*/  LDCU.64 UR10, c[0x0][0x388] ;  /* 0x00007100ff0a77ac */ /* 0x000e620008000a00 */
[----:B------:R-:W-:Y:S01]  /*06a0*/  HFMA2 R31, -RZ, RZ, 0, 0 ;  /* 0x00000000ff1f7431 */ /* 0x000fe200000001ff */
[C---:B------:R-:W-:Y:S01]  /*06b0*/  SHF.L.U32 R16, R26.reuse, 0x1, RZ ;  /* 0x000000011a107819 */ /* 0x040fe200000006ff */
[----:B------:R-:W-:Y:S01]  /*06c0*/  IMAD.MOV.U32 R30, RZ, RZ, 0x10 ;  /* 0x00000010ff1e7424 */ /* 0x000fe200078e00ff */
[----:B------:R-:W-:Y:S01]  /*06d0*/  UMOV UR5, 0x400 ;  /* 0x0000040000057882 */ /* 0x000fe20000000000 */
[----:B------:R-:W-:Y:S01]  /*06e0*/  ISETP.NE.AND P0, PT, R26, RZ, PT ;  /* 0x000000ff1a00720c */ /* 0x000fe20003f05270 */
[----:B------:R-:W-:Y:S01]  /*06f0*/  UIADD3 UR5, UPT, UPT, UR5, 0x400, URZ ;  /* 0x0000040005057890 */ /* 0x000fe2000fffe0ff */
[----:B------:R-:W-:Y:S01]  /*0700*/  LEA R17, R27, R16, 0x6 ;  /* 0x000000101b117211 */ /* 0x000fe200078e30ff */
[----:B------:R-:W-:Y:S02]  /*0710*/  IMAD.MOV.U32 R29, RZ, RZ, R27 ;  /* 0x000000ffff1d7224 */ /* 0x000fe400078e001b */
[----:B------:R-:W-:-:S02]  /*0720*/  ULEA UR5, UR7, UR5, 0x18 ;  /* 0x0000000507057291 */ /* 0x000fc4000f8ec0ff */
[----:B------:R-:W-:-:S04]  /*0730*/  IMAD.WIDE.U32 R30, R17, 0x10, R30 ;  /* 0x00000010111e7825 */ /* 0x000fc800078e001e */
[----:B------:R-:W-:Y:S01]  /*0740*/  IMAD.U32 R26, RZ, RZ, UR5 ;  /* 0x00000005ff1a7e24 */ /* 0x000fe2000f8e00ff */
[----:B-1----:R-:W-:Y:S02]  /*0750*/  MOV R32, UR10 ;  /* 0x0000000a00207c02 */ /* 0x002fe40008000f00 */
[----:B------:R-:W-:-:S07]  /*0760*/  MOV R33, UR11 ;  /* 0x0000000b00217c02 */ /* 0x000fce0008000f00 */
.L_x_107:
[----:B------:R-:W-:-:S04]  /*0770*/  IADD3 R34, P1, PT, R30, R24, RZ ;  /* 0x000000181e227210 */ /* 0x000fc80007f3e0ff */
[----:B------:R-:W-:-:S05]  /*0780*/  IADD3.X R35, PT, PT, R31, R25, RZ, P1, !PT ;  /* 0x000000191f237210 */ /* 0x000fca0000ffe4ff */
[----:B012---:R-:W2:Y:S04]  /*0790*/  LDG.E.128.CONSTANT R16, desc[UR8][R34.64+-0x10] ;  /* 0xfffff00822107981 */ /* 0x007ea8000c1e9d00 */
[----:B------:R-:W3:Y:S01]  /*07a0*/  LDG.E.128.CONSTANT R20, desc[UR8][R34.64] ;  /* 0x0000000822147981 */ /* 0x000ee2000c1e9d00 */
[----:B------:R-:W-:Y:S01]  /*07b0*/  UMOV UR5, 0xffffffff ;  /* 0xffffffff00057882 */ /* 0x000fe20000000000 */
        /* <DEDUP_REMOVED lines=18> */
.L_x_140:
[----:B------:R-:W2:Y:S01]  /*08e0*/  S2R R17, SR_TID.X ;  /* 0x0000000000117919 */ /* 0x000ea20000002100 */
[----:B------:R-:W-:Y:S01]  /*08f0*/  IADD3 R16, PT, PT, R2, R27, RZ ;  /* 0x0000001b02107210 */ /* 0x000fe20007ffe0ff */
[----:B--2---:R-:W-:-:S05]  /*0900*/  IMAD.SHL.U32 R17, R17, 0x2, RZ ;  /* 0x0000000211117824 */ /* 0x004fca00078e00ff */
[----:B------:R-:W-:-:S05]  /*0910*/  LEA R17, R16, R17, 0x6 ;  /* 0x0000001110117211 */ /* 0x000fca00078e30ff */
[----:B------:R-:W-:-:S05]  /*0920*/  IMAD.WIDE.U32 R34, R17, 0x10, R24 ;  /* 0x0000001011227825 */ /* 0x000fca00078e0018 */
[----:B------:R-:W2:Y:S04]  /*0930*/  LDG.E.128.CONSTANT R16, desc[UR8][R34.64] ;  /* 0x0000000822107981 */ /* 0x000ea8000c1e9d00 */
[----:B------:R-:W3:Y:S01]  /*0940*/  LDG.E.128.CONSTANT R20, desc[UR8][R34.64+0x10] ;  /* 0x0000100822147981 */ /* 0x000ee2000c1e9d00 */
[----:B------:R-:W-:Y:S01]  /*0950*/  BSSY.RECONVERGENT B0, `(.L_x_102) ;  /* 0x0000011000007945 */ /* 0x000fe20003800200 */
[----:B-1----:R-:W-:Y:S01]  /*0960*/  FADD R37, R28, R37 ;  /* 0x000000251c257221 */ /* 0x002fe20000000000 */
[----:B--2---:R-:W-:-:S04]  /*0970*/  FFMA R16, R4, R16, RZ ;  /* 0x0000001004107223 */ /* 0x004fc800000000ff */
[----:B------:R-:W-:-:S04]  /*0980*/  FFMA R17, R17, R5, R16 ;  /* 0x0000000511117223 */ /* 0x000fc80000000010 */
[----:B------:R-:W-:-:S04]  /*0990*/  FFMA R18, R18, R6, R17 ;  /* 0x0000000612127223 */ /* 0x000fc80000000011 */
[----:B------:R-:W-:-:S04]  /*09a0*/  FFMA R19, R19, R7, R18 ;  /* 0x0000000713137223 */ /* 0x000fc80000000012 */
[----:B---3--:R-:W-:-:S04]  /*09b0*/  FFMA R20, R12, R20, R19 ;  /* 0x000000140c147223 */ /* 0x008fc80000000013 */
[----:B------:R-:W-:-:S04]  /*09c0*/  FFMA R21, R21, R13, R20 ;  /* 0x0000000d15157223 */ /* 0x000fc80000000014 */
[----:B------:R-:W-:Y:S01]  /*09d0*/  FFMA R22, R22, R14, R21 ;  /* 0x0000000e16167223 */ /* 0x000fe20000000015 */
[----:B------:R-:W-:Y:S06]  /*09e0*/  @P0 BRA `(.L_x_103) ;  /* 0x00000000001c0947 */ /* 0x000fec0003800000 */
[----:B------:R-:W-:-:S06]  /*09f0*/  IMAD.WIDE.U32 R16, R27, 0x4, R32 ;  /* 0x000000041b107825 */ /* 0x000fcc00078e0020 */
[----:B------:R-:W2:Y:S01]  /*0a00*/  LDG.E.CONSTANT R16, desc[UR8][R16.64] ;  /* 0x0000000810107981 */ /* 0x000ea2000c1e9900 */
[----:B------:R-:W-:Y:S01]  /*0a10*/  LEA R18, R27, R26, 0x2 ;  /* 0x0000001a1b127211 */ /* 0x000fe200078e10ff */
[----:B--2---:R-:W-:-:S05]  /*0a20*/  FADD R37, R37, R16 ;  /* 0x0000001025257221 */ /* 0x004fca0000000000 */
[----:B------:R-:W-:-:S13]  /*0a30*/  FSETP.GE.AND P1, PT, R37, RZ, PT ;  /* 0x000000ff2500720b */ /* 0x000fda0003f26000 */
[----:B------:R1:W-:Y:S04]  /*0a40*/  @P1 STS [R18], R37 ;  /* 0x0000002512001388 */ /* 0x0003e80000000800 */
[----:B------:R1:W-:Y:S02]  /*0a50*/  @!P1 STS [R18], RZ ;  /* 0x000000ff12009388 */ /* 0x0003e40000000800 */
.L_x_103:
[----:B------:R-:W-:Y:S05]  /*0a60*/  BSYNC.RECONVERGENT B0 ;  /* 0x0000000000007941 */ /* 0x000fea0003800200 */
.L_x_102:
[----:B------:R-:W-:Y:S01]  /*0a70*/  UMOV UR5, 0xffffffff ;  /* 0xffffffff00057882 */ /* 0x000fe20000000000 */
[----:B------:R-:W-:Y:S02]  /*0a80*/  FFMA R19, R23, R15, R22 ;  /* 0x0000000f17137223 */ /* 0x000fe40000000016 */
[----:B------:R-:W-:Y:S05]  /*0a90*/  BRA.DIV UR5, `(.L_x_104) ;  /* 0x0000001605e07947 */ /* 0x000fea000b800000 */
[----:B------:R-:W2:Y:S02]  /*0aa0*/  SHFL.DOWN PT, R22, R19, 0x10, 0x1f ;  /* 0x0a001f0013167f89 */ /* 0x000ea400000e0000 */
[----:B--2---:R-:W-:-:S05]  /*0ab0*/  FADD R19, R19, R22 ;  /* 0x0000001613137221 */ /* 0x004fca0000000000 */
[----:B------:R-:W2:Y:S02]  /*0ac0*/  SHFL.DOWN PT, R22, R19, 0x8, 0x1f ;  /* 0x09001f0013167f89 */ /* 0x000ea400000e0000 */
[----:B--2---:R-:W-:-:S05]  /*0ad0*/  FADD R20, R19, R22 ;  /* 0x0000001613147221 */ /* 0x004fca0000000000 */
[----:B------:R-:W2:Y:S02]  /*0ae0*/  SHFL.DOWN PT, R22, R20, 0x4, 0x1f ;  /* 0x08801f0014167f89 */ /* 0x000ea400000e0000 */
[----:B--2---:R-:W-:-:S05]  /*0af0*/  FADD R21, R20, R22 ;  /* 0x0000001614157221 */ /* 0x004fca0000000000 */
[----:B------:R-:W2:Y:S02]  /*0b00*/  SHFL.DOWN PT, R22, R21, 0x2, 0x1f ;  /* 0x08401f0015167f89 */ /* 0x000ea400000e0000 */
[----:B--2---:R-:W-:-:S05]  /*0b10*/  FADD R23, R21, R22 ;  /* 0x0000001615177221 */ /* 0x004fca0000000000 */
[----:B------:R2:W3:Y:S02]  /*0b20*/  SHFL.DOWN PT, R22, R23, 0x1, 0x1f ;  /* 0x08201f0017167f89 */ /* 0x0004e400000e0000 */
.L_x_147:
[----:B------:R-:W-:Y:S01]  /*0b30*/  BSSY.RECONVERGENT B0, `(.L_x_105) ;  /* 0x000000c000007945 */ /* 0x000fe20003800200 */
[----:B--23--:R-:W-:-:S03]  /*0b40*/  FADD R23, R23, R22 ;  /* 0x0000001617177221 */ /* 0x00cfc60000000000 */
[----:B------:R-:W-:Y:S05]  /*0b50*/  @P0 BRA `(.L_x_106) ;  /* 0x0000000000240947 */ /* 0x000fea0003800000 */
[----:B------:R-:W-:-:S04]  /*0b60*/  IMAD.IADD R17, R2, 0x1, R27 ;  /* 0x0000000102117824 */ /* 0x000fc800078e021b */
[----:B------:R-:W-:-:S06]  /*0b70*/  IMAD.WIDE.U32 R16, R17, 0x4, R32 ;  /* 0x0000000411107825 */ /* 0x000fcc00078e0020 */
[----:B------:R-:W2:Y:S01]  /*0b80*/  LDG.E.CONSTANT R16, desc[UR8][R16.64] ;  /* 0x0000000810107981 */ /* 0x000ea2000c1e9900 */
[----:B------:R-:W-:-:S04]  /*0b90*/  IADD3 R19, PT, PT, R2, R27, RZ ;  /* 0x0000001b02137210 */ /* 0x000fc80007ffe0ff */
[----:B-1----:R-:W-:Y:S01]  /*0ba0*/  LEA R18, R19, R26, 0x2 ;  /* 0x0000001a13127211 */ /* 0x002fe200078e10ff */
[----:B--2---:R-:W-:-:S05]  /*0bb0*/  FADD R23, R23, R16 ;  /* 0x0000001017177221 */ /* 0x004fca0000000000 */
[----:B------:R-:W-:-:S13]  /*0bc0*/  FSETP.GE.AND P1, PT, R23, RZ, PT ;  /* 0x000000ff1700720b */ /* 0x000fda0003f26000 */
[----:B------:R2:W-:Y:S04]  /*0bd0*/  @P1 STS [R18], R23 ;  /* 0x0000001712001388 */ /* 0x0005e80000000800 */
[----:B------:R2:W-:Y:S02]  /*0be0*/  @!P1 STS [R18], RZ ;  /* 0x000000ff12009388 */ /* 0x0005e40000000800 */
.L_x_106:
[----:B------:R-:W-:Y:S05]  /*0bf0*/  BSYNC.RECONVERGENT B0 ;  /* 0x0000000000007941 */ /* 0x000fea0003800200 */
.L_x_105:
[C---:B------:R-:W-:Y:S01]  /*0c00*/  IADD3 R29, PT, PT, R2.reuse, R29, R2 ;  /* 0x0000001d021d7210 */ /* 0x040fe20007ffe002 */
[----:B------:R-:W-:-:S03]  /*0c10*/  IMAD.WIDE.U32 R24, R2, 0x800, R24 ;  /* 0x0000080002187825 */ /* 0x000fc600078e0018 */
[----:B------:R-:W-:Y:S01]  /*0c20*/  ISETP.GE.U32.AND P1, PT, R29, 0x78, PT ;  /* 0x000000781d00780c */ /* 0x000fe20003f26070 */
[C---:B------:R-:W-:Y:S02]  /*0c30*/  IMAD R26, R2.reuse, 0x8, R26 ;  /* 0x00000008021a7824 */ /* 0x040fe400078e021a */
[----:B------:R-:W-:-:S10]  /*0c40*/  IMAD.WIDE.U32 R32, R2, 0x8, R32 ;  /* 0x0000000802207825 */ /* 0x000fd400078e0020 */
[----:B------:R-:W-:Y:S05]  /*0c50*/  @!P1 BRA `(.L_x_107) ;  /* 0xfffffff800c49947 */ /* 0x000fea000383ffff */
.L_x_97:
[----:B------:R-:W3:Y:S01]  /*0c60*/  S2UR UR6, SR_CgaCtaId ;  /* 0x00000000000679c3 */ /* 0x000ee20000008800 */
[----:B------:R-:W4:Y:S01]  /*0c70*/  S2R R14, SR_TID.X ;  /* 0x00000000000e7919 */ /* 0x000f220000002100 */
[----:B------:R-:W-:Y:S02]  /*0c80*/  UMOV UR5, 0x400 ;  /* 0x0000040000057882 */ /* 0x000fe40000000000 */
[----:B---3--:R-:W-:-:S06]  /*0c90*/  ULEA UR5, UR6, UR5, 0x18 ;  /* 0x0000000506057291 */ /* 0x008fcc000f8ec0ff */
[C---:B------:R-:W-:Y:S01]  /*0ca0*/  LEA R13, R0.reuse, UR5, 0x2 ;  /* 0x00000005000d7c11 */ /* 0x040fe2000f8e10ff */
[----:B------:R-:W-:Y:S05]  /*0cb0*/  WARPSYNC.ALL ;  /* 0x0000000000007948 */ /* 0x000fea0003800000 */
[----:B------:R-:W3:Y:S01]  /*0cc0*/  S2R R20, SR_CgaCtaId ;  /* 0x0000000000147919 */ /* 0x000ee20000008800 */
[----:B------:R-:W-:Y:S01]  /*0cd0*/  BAR.SYNC.DEFER_BLOCKING 0x0 ;  /* 0x0000000000007b1d */ /* 0x000fe20000010000 */
[----:B------:R-:W-:Y:S02]  /*0ce0*/  ISETP.GT.U32.AND P0, PT, R0, 0x77, PT ;  /* 0x000000770000780c */ /* 0x000fe40003f04070 */
[----:B------:R-:W-:-:S03]  /*0cf0*/  MOV R21, 0x400 ;  /* 0x0000040000157802 */ /* 0x000fc60000000f00 */
[----:B------:R-:W0:Y:S01]  /*0d00*/  LDCU.64 UR6, c[0x0][0x388] ;  /* 0x00007100ff0677ac */ /* 0x000e220008000a00 */
[----:B------:R-:W0:Y:S07]  /*0d10*/  LDCU.64 UR10, c[0x0][0x3b8] ;  /* 0x00007700ff0a77ac */ /* 0x000e2e0008000a00 */
[----:B--2---:R-:W-:-:S04]  /*0d20*/  @!P0 IADD3 R5, PT, PT, R21, 0x400, RZ ;  /* 0x0000040015058810 */ /* 0x004fc80007ffe0ff */
[----:B---3--:R-:W-:-:S04]  /*0d30*/  @!P0 LEA R5, R20, R5, 0x18 ;  /* 0x0000000514058211 */ /* 0x008fc800078ec0ff */
[----:B------:R-:W-:Y:S02]  /*0d40*/  @!P0 LEA R4, R0, R5, 0x2 ;  /* 0x0000000500048211 */ /* 0x000fe400078e10ff */
[----:B------:R-:W-:-:S04]  /*0d50*/  LEA R5, R20, R21, 0x18 ;  /* 0x0000001514057211 */ /* 0x000fc800078ec0ff */
[----:B------:R-:W2:Y:S01]  /*0d60*/  @!P0 LDS R4, [R4] ;  /* 0x0000000004048984 */ /* 0x000ea20000000800 */
[----:B----4-:R-:W-:-:S03]  /*0d70*/  IMAD R12, R14, 0x10, R5 ;  /* 0x000000100e0c7824 */ /* 0x010fc600078e0205 */
[----:B--2---:R2:W-:Y:S01]  /*0d80*/  @!P0 STS [R13], R4 ;  /* 0x000000040d008388 */ /* 0x0045e20000000800 */
[----:B------:R-:W-:Y:S01]  /*0d90*/  BAR.SYNC.DEFER_BLOCKING 0x0 ;  /* 0x0000000000007b1d */ /* 0x000fe20000010000 */
[----:B------:R-:W-:-:S13]  /*0da0*/  ISETP.GT.U32.AND P0, PT, R3, 0x53, PT ;  /* 0x000000530300780c */ /* 0x000fda0003f04070 */
[----:B0-2---:R-:W-:Y:S05]  /*0db0*/  @P0 BRA `(.L_x_108) ;  /* 0x0000000800680947 */ /* 0x005fea0003800000 */
[----:B------:R-:W0:Y:S01]  /*0dc0*/  I2F.U32.RP R7, R2 ;  /* 0x0000000200077306 */ /* 0x000e220000209000 */
[----:B------:R-:W-:Y:S01]  /*0dd0*/  IMAD.IADD R23, R3, 0x1, R2 ;  /* 0x0000000103177824 */ /* 0x000fe200078e0202 */
[----:B------:R-:W-:Y:S01]  /*0de0*/  ISETP.NE.U32.AND P2, PT, R2, RZ, PT ;  /* 0x000000ff0200720c */ /* 0x000fe20003f45070 */
[----:B------:R-:W-:Y:S03]  /*0df0*/  BSSY B0, `(.L_x_109) ;  /* 0x0000043000007945 */ /* 0x000fe60003800000 */
[C---:B------:R-:W-:Y:S02]  /*0e00*/  ISETP.GE.U32.AND P0, PT, R23.reuse, 0x54, PT ;  /* 0x000000541700780c */ /* 0x040fe40003f06070 */
[----:B------:R-:W-:Y:S02]  /*0e10*/  VIMNMX.U32 R6, PT, PT, R23, 0x54, !PT ;  /* 0x0000005417067848 */ /* 0x000fe40007fe0000 */
[----:B------:R-:W-:Y:S01]  /*0e20*/  SEL R24, RZ, 0x1, P0 ;  /* 0x00000001ff187807 */ /* 0x000fe20000000000 */
[----:B0-----:R-:W0:Y:S02]  /*0e30*/  MUFU.RCP R7, R7 ;  /* 0x0000000700077308 */ /* 0x001e240000001000 */
[----:B0-----:R-:W-:-:S06]  /*0e40*/  IADD3 R4, PT, PT, R7, 0xffffffe, RZ ;  /* 0x0ffffffe07047810 */ /* 0x001fcc0007ffe0ff */
[----:B------:R0:W2:Y:S02]  /*0e50*/  F2I.FTZ.U32.TRUNC.NTZ R5, R4 ;  /* 0x0000000400057305 */ /* 0x0000a4000021f000 */
[----:B0-----:R-:W-:Y:S01]  /*0e60*/  HFMA2 R4, -RZ, RZ, 0, 0 ;  /* 0x00000000ff047431 */ /* 0x001fe200000001ff */
[----:B--2---:R-:W-:-:S05]  /*0e70*/  IADD3 R15, PT, PT, RZ, -R5, RZ ;  /* 0x80000005ff0f7210 */ /* 0x004fca0007ffe0ff */
[----:B------:R-:W-:-:S04]  /*0e80*/  IMAD R15, R15, R2, RZ ;  /* 0x000000020f0f7224 */ /* 0x000fc800078e02ff */
[----:B------:R-:W-:Y:S01]  /*0e90*/  IMAD.HI.U32 R16, R5, R15, R4 ;  /* 0x0000000f05107227 */ /* 0x000fe200078e0004 */
[----:B------:R-:W-:Y:S02]  /*0ea0*/  IADD3 R5, PT, PT, R6, -R23, -R24 ;  /* 0x8000001706057210 */ /* 0x000fe40007ffe818 */
[----:B------:R-:W-:-:S03]  /*0eb0*/  MOV R15, R3 ;  /* 0x00000003000f7202 */ /* 0x000fc60000000f00 */
[----:B------:R-:W-:-:S05]  /*0ec0*/  IMAD.HI.U32 R7, R16, R5, RZ ;  /* 0x0000000510077227 */ /* 0x000fca00078e00ff */
[----:B------:R-:W-:-:S05]  /*0ed0*/  IADD3 R4, PT, PT, -R7, RZ, RZ ;  /* 0x000000ff07047210 */ /* 0x000fca0007ffe1ff */
[----:B------:R-:W-:-:S05]  /*0ee0*/  IMAD R5, R2, R4, R5 ;  /* 0x0000000402057224 */ /* 0x000fca00078e0205 */
[----:B------:R-:W-:-:S13]  /*0ef0*/  ISETP.GE.U32.AND P0, PT, R5, R2, PT ;  /* 0x000000020500720c */ /* 0x000fda0003f06070 */
[----:B------:R-:W-:Y:S01]  /*0f00*/  @P0 IMAD.IADD R5, R5, 0x1, -R2 ;  /* 0x0000000105050824 */ /* 0x000fe200078e0a02 */
[----:B------:R-:W-:-:S04]  /*0f10*/  @P0 IADD3 R7, PT, PT, R7, 0x1, RZ ;  /* 0x0000000107070810 */ /* 0x000fc80007ffe0ff */
[----:B------:R-:W-:-:S13]  /*0f20*/  ISETP.GE.U32.AND P1, PT, R5, R2, PT ;  /* 0x000000020500720c */ /* 0x000fda0003f26070 */
[----:B------:R-:W-:Y:S02]  /*0f30*/  @P1 IADD3 R7, PT, PT, R7, 0x1, RZ ;  /* 0x0000000107071810 */ /* 0x000fe40007ffe0ff */
[----:B------:R-:W-:-:S05]  /*0f40*/  @!P2 LOP3.LUT R7, RZ, R2, RZ, 0x33, !PT ;  /* 0x00000002ff07a212 */ /* 0x000fca00078e33ff */
[----:B------:R-:W-:-:S05]  /*0f50*/  IMAD.IADD R24, R24, 0x1, R7 ;  /* 0x0000000118187824 */ /* 0x000fca00078e0207 */
        /* <DEDUP_REMOVED lines=10> */
[----:B-1----:R-:W1:Y:S03]  /*1000*/  LDS.128 R16, [R12] ;  /* 0x000000000c107984 */ /* 0x002e660000000c00 */
[----:B0-----:R-:W-:-:S06]  /*1010*/  IMAD.WIDE.U32 R4, R7, 0x10, R4 ;  /* 0x0000001007047825 */ /* 0x001fcc00078e0004 */
[----:B------:R-:W1:Y:S02]  /*1020*/  LDG.E.128.CONSTANT R4, desc[UR8][R4.64] ;  /* 0x0000000804047981 */ /* 0x000e64000c1e9d00 */
[----:B-1----:R-:W-:-:S04]  /*1030*/  FFMA R16, R4, R16, RZ ;  /* 0x0000001004107223 */ /* 0x002fc800000000ff */
[----:B------:R-:W-:-:S04]  /*1040*/  FFMA R17, R5, R17, R16 ;  /* 0x0000001105117223 */ /* 0x000fc80000000010 */
[----:B------:R-:W-:-:S04]  /*1050*/  FFMA R6, R6, R18, R17 ;  /* 0x0000001206067223 */ /* 0x000fc80000000011 */
[----:B------:R-:W-:-:S07]  /*1060*/  FFMA R19, R7, R19, R6 ;  /* 0x0000001307137223 */ /* 0x000fce0000000006 */
.L_x_112:
[----:B------:R-:W-:Y:S05]  /*1070*/  BSYNC.RECONVERGENT B1 ;  /* 0x0000000000017941 */ /* 0x000fea0003800200 */
.L_x_111:
        /* <DEDUP_REMOVED lines=10> */
[----:B------:R0:W2:Y:S02]  /*1120*/  SHFL.DOWN PT, R22, R7, 0x1, 0x1f ;  /* 0x08201f0007167f89 */ /* 0x0000a400000e0000 */
.L_x_153:
[----:B0-2---:R-:W-:Y:S01]  /*1130*/  FADD R7, R7, R22 ;  /* 0x0000001607077221 */ /* 0x005fe20000000000 */
[----:B------:R-:W-:Y:S01]  /*1140*/  IMAD.MOV.U32 R15, RZ, RZ, R23 ;  /* 0x000000ffff0f7224 */ /* 0x000fe200078e0017 */
[----:B------:R-:W-:Y:S06]  /*1150*/  @P2 BRA `(.L_x_110) ;  /* 0x0000000000302947 */ /* 0x000fec0003800000 */
[----:B------:R-:W0:Y:S02]  /*1160*/  LDC.64 R4, c[0x0][0x3a0] ;  /* 0x0000e800ff047b82 */ /* 0x000e240000000a00 */
[----:B0-----:R-:W-:-:S06]  /*1170*/  IMAD.WIDE.U32 R4, R3, 0x4, R4 ;  /* 0x0000000403047825 */ /* 0x001fcc00078e0004 */
[----:B------:R-:W2:Y:S02]  /*1180*/  LDG.E.CONSTANT R4, desc[UR8][R4.64] ;  /* 0x0000000804047981 */ /* 0x000ea4000c1e9900 */
[----:B--2---:R-:W-:Y:S01]  /*1190*/  FADD R17, R7, R4 ;  /* 0x0000000407117221 */ /* 0x004fe20000000000 */
[----:B------:R-:W-:-:S04]  /*11a0*/  IADD3 R7, PT, PT, R21, 0x5e0, RZ ;  /* 0x000005e015077810 */ /* 0x000fc80007ffe0ff */
[----:B------:R-:W-:Y:S02]  /*11b0*/  FSETP.GE.AND P0, PT, R17, RZ, PT ;  /* 0x000000ff1100720b */ /* 0x000fe40003f06000 */
[----:B------:R-:W-:-:S04]  /*11c0*/  LEA R6, R20, R7, 0x18 ;  /* 0x0000000714067211 */ /* 0x000fc800078ec0ff */
[----:B------:R-:W-:-:S07]  /*11d0*/  LEA R6, R3, R6, 0x2 ;  /* 0x0000000603067211 */ /* 0x000fce00078e10ff */
[----:B------:R0:W-:Y:S01]  /*11e0*/  @P0 STS [R6], R17 ;  /* 0x0000001106000388 */ /* 0x0001e20000000800 */
[----:B------:R-:W-:Y:S01]  /*11f0*/  @P0 IMAD.MOV.U32 R15, RZ, RZ, R23 ;  /* 0x000000ffff0f0224 */ /* 0x000fe200078e0017 */
[----:B------:R-:W-:Y:S02]  /*1200*/  @!P0 MOV R15, R23 ;  /* 0x00000017000f8202 */ /* 0x000fe40000000f00 */
[----:B------:R0:W-:Y:S05]  /*1210*/  @!P0 STS [R6], RZ ;  /* 0x000000ff06008388 */ /* 0x0001ea0000000800 */
.L_x_110:
[----:B------:R-:W-:Y:S05]  /*1220*/  BSYNC B0 ;  /* 0x0000000000007941 */ /* 0x000fea0003800000 */
.L_x_109:
[----:B------:R-:W-:-:S13]  /*1230*/  ISETP.NE.AND P0, PT, R24, RZ, PT ;  /* 0x000000ff1800720c */ /* 0x000fda0003f05270 */
[----:B------:R-:W-:Y:S05]  /*1240*/  @!P0 BRA `(.L_x_108) ;  /* 0x0000000400448947 */ /* 0x000fea0003800000 */
[----:B------:R-:W-:Y:S01]  /*1250*/  IADD3 R5, PT, PT, R21, 0x5e0, RZ ;  /* 0x000005e015057810 */ /* 0x000fe20007ffe0ff */
[C---:B------:R-:W-:Y:S01]  /*1260*/  IMAD.IADD R21, R15.reuse, 0x1, R2 ;  /* 0x000000010f157824 */ /* 0x040fe200078e0202 */
[----:B------:R-:W-:Y:S01]  /*1270*/  ISETP.GT.U32.AND P0, PT, R14, 0x1d, PT ;  /* 0x0000001d0e00780c */ /* 0x000fe20003f04070 */
[----:B------:R-:W-:Y:S01]  /*1280*/  IMAD.MOV.U32 R27, RZ, RZ, R15 ;  /* 0x000000ffff1b7224 */ /* 0x000fe200078e000f */
[----:B------:R-:W-:Y:S01]  /*1290*/  LEA R20, R20, R5, 0x18 ;  /* 0x0000000514147211 */ /* 0x000fe200078ec0ff */
[--C-:B------:R-:W-:Y:S01]  /*12a0*/  IMAD R29, R15, 0x1e, R14.reuse ;  /* 0x0000001e0f1d7824 */ /* 0x100fe200078e020e */
[-C--:B------:R-:W-:Y:S01]  /*12b0*/  MOV R23, R15.reuse ;  /* 0x0000000f00177202 */ /* 0x080fe20000000f00 */
[----:B------:R-:W-:Y:S01]  /*12c0*/  IMAD R31, R21, 0x1e, R14 ;  /* 0x0000001e151f7824 */ /* 0x000fe200078e020e */
[----:B------:R-:W-:-:S07]  /*12d0*/  MOV R25, R15 ;  /* 0x0000000f00197202 */ /* 0x000fce0000000f00 */
.L_x_122:
[----:B------:R-:W-:Y:S01]  /*12e0*/  @!P0 IMAD.WIDE.U32 R4, R29, 0x10, R8 ;  /* 0x000000101d048825 */ /* 0x000fe200078e0008 */
[----:B01----:R-:W0:Y:S05]  /*12f0*/  @!P0 LDS.128 R16, [R12] ;  /* 0x000000000c108984 */ /* 0x003e2a0000000c00 */
[----:B------:R-:W0:Y:S01]  /*1300*/  @!P0 LDG.E.128.CONSTANT R4, desc[UR8][R4.64] ;  /* 0x0000000804048981 */ /* 0x000e22000c1e9d00 */
[----:B------:R-:W-:Y:S01]  /*1310*/  HFMA2 R24, -RZ, RZ, 0, 0 ;  /* 0x00000000ff187431 */ /* 0x000fe200000001ff */
[----:B------:R-:W-:Y:S01]  /*1320*/  UMOV UR4, 0xffffffff ;  /* 0xffffffff00047882 */ /* 0x000fe20000000000 */
[----:B------:R-:W-:Y:S01]  /*1330*/  ISETP.NE.AND P2, PT, R14, RZ, PT ;  /* 0x000000ff0e00720c */ /* 0x000fe20003f45270 */
[----:B0-----:R-:W-:-:S04]  /*1340*/  @!P0 FFMA R16, R4, R16, RZ ;  /* 0x0000001004108223 */ /* 0x001fc800000000ff */
[----:B------:R-:W-:-:S04]  /*1350*/  @!P0 FFMA R17, R5, R17, R16 ;  /* 0x0000001105118223 */ /* 0x000fc80000000010 */
[----:B------:R-:W-:-:S04]  /*1360*/  @!P0 FFMA R6, R6, R18, R17 ;  /* 0x0000001206068223 */ /* 0x000fc80000000011 */
[----:B------:R-:W-:Y:S01]  /*1370*/  @!P0 FFMA R24, R7, R19, R6 ;  /* 0x0000001307188223 */ /* 0x000fe20000000006 */
        /* <DEDUP_REMOVED lines=10> */
.L_x_160:
        /* <DEDUP_REMOVED lines=9> */
[----:B0-----:R-:W-:Y:S01]  /*14b0*/  @P1 IMAD R6, R25, 0x4, R20 ;  /* 0x0000000419061824 */ /* 0x001fe200078e0214 */
[----:B------:R-:W-:-:S04]  /*14c0*/  @!P1 LEA R7, R23, R20, 0x2 ;  /* 0x0000001417079211 */ /* 0x000fc800078e10ff */
[----:B------:R1:W-:Y:S04]  /*14d0*/  @P1 STS [R6], R17 ;  /* 0x0000001106001388 */ /* 0x0003e80000000800 */
[----:B------:R1:W-:Y:S02]  /*14e0*/  @!P1 STS [R7], RZ ;  /* 0x000000ff07009388 */ /* 0x0003e40000000800 */
.L_x_116:
[----:B------:R-:W-:Y:S05]  /*14f0*/  BSYNC.RECONVERGENT B0 ;  /* 0x0000000000007941 */ /* 0x000fea0003800200 */
.L_x_115:
[----:B------:R-:W-:Y:S04]  /*1500*/  BSSY.RECONVERGENT B0, `(.L_x_117) ;  /* 0x0000009000007945 */ /* 0x000fe80003800200 */
[----:B------:R-:W-:Y:S05]  /*1510*/  @P0 BRA `(.L_x_118) ;  /* 0x00000000001c0947 */ /* 0x000fea0003800000 */
[----:B------:R-:W-:Y:S01]  /*1520*/  IMAD.WIDE.U32 R4, R31, 0x10, R8 ;  /* 0x000000101f047825 */ /* 0x000fe200078e0008 */
[----:B-1----:R-:W1:Y:S05]  /*1530*/  LDS.128 R16, [R12] ;  /* 0x000000000c107984 */ /* 0x002e6a0000000c00 */
[----:B0-----:R-:W1:Y:S02]  /*1540*/  LDG.E.128.CONSTANT R4, desc[UR8][R4.64] ;  /* 0x0000000804047981 */ /* 0x001e64000c1e9d00 */
[----:B-1----:R-:W-:-:S04]  /*1550*/  FFMA R16, R4, R16, RZ ;  /* 0x0000001004107223 */ /* 0x002fc800000000ff */
[----:B------:R-:W-:-:S04]  /*1560*/  FFMA R17, R5, R17, R16 ;  /* 0x0000001105117223 */ /* 0x000fc80000000010 */
[----:B------:R-:W-:-:S04]  /*1570*/  FFMA R6, R6, R18, R17 ;  /* 0x0000001206067223 */ /* 0x000fc80000000011 */
[----:B------:R-:W-:-:S07]  /*1580*/  FFMA R19, R7, R19, R6 ;  /* 0x0000001307137223 */ /* 0x000fce0000000006 */
.L_x_118:
[----:B------:R-:W-:Y:S05]  /*1590*/  BSYNC.RECONVERGENT B0 ;  /* 0x0000000000007941 */ /* 0x000fea0003800200 */
.L_x_117:
[----:B------:R-:W-:-:S03]  /*15a0*/  UMOV UR4, 0xffffffff ;  /* 0xffffffff00047882 */ /* 0x000fc60000000000 */
[----:B------:R-:W-:Y:S05]  /*15b0*/  BRA.DIV UR4, `(.L_x_119) ;  /* 0x0000001204a87947 */ /* 0x000fea000b800000 */
[----:B------:R-:W2:Y:S02]  /*15c0*/  SHFL.DOWN PT, R22, R19, 0x10, 0x1f ;  /* 0x0a001f0013167f89 */ /* 0x000ea400000e0000 */
[----:B--2---:R-:W-:-:S05]  /*15d0*/  FADD R19, R22, R19 ;  /* 0x0000001316137221 */ /* 0x004fca0000000000 */
[----:B------:R-:W2:Y:S02]  /*15e0*/  SHFL.DOWN PT, R22, R19, 0x8, 0x1f ;  /* 0x09001f0013167f89 */ /* 0x000ea400000e0000 */
[----:B--2---:R-:W-:-:S05]  /*15f0*/  FADD R4, R19, R22 ;  /* 0x0000001613047221 */ /* 0x004fca0000000000 */
[----:B------:R-:W2:Y:S02]  /*1600*/  SHFL.DOWN PT, R22, R4, 0x4, 0x1f ;  /* 0x08801f0004167f89 */ /* 0x000ea400000e0000 */
[----:B--2---:R-:W-:-:S05]  /*1610*/  FADD R5, R4, R22 ;  /* 0x0000001604057221 */ /* 0x004fca0000000000 */
[----:B------:R-:W0:Y:S02]  /*1620*/  SHFL.DOWN PT, R22, R5, 0x2, 0x1f ;  /* 0x08401f0005167f89 */ /* 0x000e2400000e0000 */
[----:B01----:R-:W-:-:S05]  /*1630*/  FADD R6, R5, R22 ;  /* 0x0000001605067221 */ /* 0x003fca0000000000 */
[----:B------:R0:W1:Y:S02]  /*1640*/  SHFL.DOWN PT, R22, R6, 0x1, 0x1f ;  /* 0x08201f0006167f89 */ /* 0x00006400000e0000 */
.L_x_167:
[----:B------:R-:W-:Y:S01]  /*1650*/  BSSY.RECONVERGENT B0, `(.L_x_120) ;  /* 0x000000a000007945 */ /* 0x000fe20003800200 */
[----:B-1----:R-:W-:-:S03]  /*1660*/  FADD R7, R6, R22 ;  /* 0x0000001606077221 */ /* 0x002fc60000000000 */
[----:B------:R-:W-:Y:S05]  /*1670*/  @P2 BRA `(.L_x_121) ;  /* 0x00000000001c2947 */ /* 0x000fea0003800000 */
[----:B------:R-:W-:-:S06]  /*1680*/  IMAD.WIDE.U32 R4, R21, 0x4, R10 ;  /* 0x0000000415047825 */ /* 0x000fcc00078e000a */
[----:B------:R-:W2:Y:S01]  /*1690*/  LDG.E.CONSTANT R4, desc[UR8][R4.64] ;  /* 0x0000000804047981 */ /* 0x000ea2000c1e9900 */
[----:B0-----:R-:W-:Y:S01]  /*16a0*/  LEA R6, R21, R20, 0x2 ;  /* 0x0000001415067211 */ /* 0x001fe200078e10ff */
[----:B--2---:R-:W-:-:S05]  /*16b0*/  FADD R7, R7, R4 ;  /* 0x0000000407077221 */ /* 0x004fca0000000000 */
[----:B------:R-:W-:-:S13]  /*16c0*/  FSETP.GE.AND P1, PT, R7, RZ, PT ;  /* 0x000000ff0700720b */ /* 0x000fda0003f26000 */
[----:B------:R1:W-:Y:S04]  /*16d0*/  @P1 STS [R6], R7 ;  /* 0x0000000706001388 */ /* 0x0003e80000000800 */
[----:B------:R1:W-:Y:S02]  /*16e0*/  @!P1 STS [R6], RZ ;  /* 0x000000ff06009388 */ /* 0x0003e40000000800 */
.L_x_121:
[----:B------:R-:W-:Y:S05]  /*16f0*/  BSYNC.RECONVERGENT B0 ;  /* 0x0000000000007941 */ /* 0x000fea0003800200 */
.L_x_120:
[C---:B------:R-:W-:Y:S01]  /*1700*/  IADD3 R15, PT, PT, R2.reuse, R15, R2 ;  /* 0x0000000f020f7210 */ /* 0x040fe20007ffe002 */
[C---:B------:R-:W-:Y:S02]  /*1710*/  IMAD R20, R2.reuse, 0x8, R20 ;  /* 0x0000000802147824 */ /* 0x040fe400078e0214 */
[----:B------:R-:W-:Y:S01]  /*1720*/  IMAD.WIDE.U32 R10, R2, 0x8, R10 ;  /* 0x00000008020a7825 */ /* 0x000fe200078e000a */
[----:B------:R-:W-:-:S03]  /*1730*/  ISETP.GE.U32.AND P1, PT, R15, 0x54, PT ;  /* 0x000000540f00780c */ /* 0x000fc60003f26070 */
[----:B------:R-:W-:-:S10]  /*1740*/  IMAD.WIDE.U32 R8, R2, 0x3c0, R8 ;  /* 0x000003c002087825 */ /* 0x000fd400078e0008 */
[----:B------:R-:W-:Y:S05]  /*1750*/  @!P1 BRA `(.L_x_122) ;  /* 0xfffffff800e09947 */ /* 0x000fea000383ffff */
.L_x_108:
[----:B------:R-:W-:Y:S01]  /*1760*/  ISETP.GT.U32.AND P0, PT, R0, 0x53, PT ;  /* 0x000000530000780c */ /* 0x000fe20003f04070 */
[----:B------:R-:W-:Y:S05]  /*1770*/  WARPSYNC.ALL ;  /* 0x0000000000007948 */ /* 0x000fea0003800000 */
[----:B------:R-:W-:Y:S07]  /*1780*/  BAR.SYNC.DEFER_BLOCKING 0x0 ;  /* 0x0000000000007b1d */ /* 0x000fee0000010000 */
[----:B------:R-:W-:Y:S01]  /*1790*/  @!P0 MOV R4, 0x400 ;  /* 0x0000040000048802 */ /* 0x000fe20000000f00 */
[----:B------:R-:W2:Y:S03]  /*17a0*/  @!P0 S2R R5, SR_CgaCtaId ;  /* 0x0000000000058919 */ /* 0x000ea60000008800 */
[----:B------:R-:W-:-:S04]  /*17b0*/  @!P0 IADD3 R4, PT, PT, R4, 0x5e0, RZ ;  /* 0x000005e004048810 */ /* 0x000fc80007ffe0ff */
[----:B--2---:R-:W-:-:S04]  /*17c0*/  @!P0 LEA R5, R5, R4, 0x18 ;  /* 0x0000000405058211 */ /* 0x004fc800078ec0ff */
[----:B------:R-:W-:-:S06]  /*17d0*/  @!P0 LEA R4, R0, R5, 0x2 ;  /* 0x0000000500048211 */ /* 0x000fcc00078e10ff */
        /* <DEDUP_REMOVED lines=14> */
.L_x_127:
[----:B------:R-:W-:-:S13]  /*18c0*/  ISETP.GT.U32.AND P1, PT, R14, 0x14, PT ;  /* 0x000000140e00780c */ /* 0x000fda0003f24070 */
[----:B01----:R-:W2:Y:S01]  /*18d0*/  @!P1 LDG.E.128.CONSTANT R4, desc[UR8][R24.64] ;  /* 0x0000000818049981 */ /* 0x003ea2000c1e9d00 */
[----:B------:R-:W-:Y:S01]  /*18e0*/  UMOV UR4, 0xffffffff ;  /* 0xffffffff00047882 */ /* 0x000fe20000000000 */
[----:B------:R-:W-:Y:S01]  /*18f0*/  IMAD.MOV.U32 R19, RZ, RZ, RZ ;  /* 0x000000ffff137224 */ /* 0x000fe200078e00ff */
[----:B------:R-:W-:Y:S01]  /*1900*/  ISETP.NE.AND P0, PT, R14, RZ, PT ;  /* 0x000000ff0e00720c */ /* 0x000fe20003f05270 */
[----:B------:R-:W2:Y:S02]  /*1910*/  @!P1 LDS.128 R8, [R12] ;  /* 0x000000000c089984 */ /* 0x000ea40000000c00 */
[----:B--2---:R-:W-:-:S04]  /*1920*/  @!P1 FFMA R4, R4, R8, RZ ;  /* 0x0000000804049223 */ /* 0x004fc800000000ff */
        /* <DEDUP_REMOVED lines=13> */
.L_x_174:
[----:B------:R-:W-:Y:S01]  /*1a00*/  BSSY.RECONVERGENT B0, `(.L_x_125) ;  /* 0x000000e000007945 */ /* 0x000fe20003800200 */
[----:B-1----:R-:W-:-:S03]  /*1a10*/  FADD R7, R6, R22 ;  /* 0x0000001606077221 */ /* 0x002fc60000000000 */
[----:B------:R-:W-:Y:S05]  /*1a20*/  @P0 BRA `(.L_x_126) ;  /* 0x00000000002c0947 */ /* 0x000fea0003800000 */
[----:B------:R-:W-:-:S04]  /*1a30*/  IADD3 R4, P0, PT, R20, UR6, RZ ;  /* 0x0000000614047c10 */ /* 0x000fc8000ff1e0ff */
[----:B------:R-:W-:-:S05]  /*1a40*/  IADD3.X R5, PT, PT, R21, UR7, RZ, P0, !PT ;  /* 0x0000000715057c10 */ /* 0x000fca00087fe4ff */
[----:B------:R-:W2:Y:S01]  /*1a50*/  LDG.E.CONSTANT R4, desc[UR8][R4.64] ;  /* 0x0000000804047981 */ /* 0x000ea2000c1e9900 */
[----:B0-----:R-:W-:Y:S01]  /*1a60*/  IADD3 R6, P1, PT, R20, UR10, RZ ;  /* 0x0000000a14067c10 */ /* 0x001fe2000ff3e0ff */
[----:B--2---:R-:W-:-:S03]  /*1a70*/  FADD R8, R7, R4 ;  /* 0x0000000407087221 */ /* 0x004fc60000000000 */
[----:B------:R-:W-:Y:S02]  /*1a80*/  IADD3.X R7, PT, PT, R21, UR11, RZ, P1, !PT ;  /* 0x0000000b15077c10 */ /* 0x000fe40008ffe4ff */
[----:B------:R-:W-:-:S13]  /*1a90*/  FSETP.GE.AND P0, PT, R8, RZ, PT ;  /* 0x000000ff0800720b */ /* 0x000fda0003f06000 */
[----:B------:R1:W-:Y:S04]  /*1aa0*/  @P0 STS [R13], R8 ;  /* 0x000000080d000388 */ /* 0x0003e80000000800 */
[----:B------:R1:W-:Y:S04]  /*1ab0*/  @P0 STG.E desc[UR8][R6.64], R8 ;  /* 0x0000000806000986 */ /* 0x0003e8000c101908 */
[----:B------:R1:W-:Y:S04]  /*1ac0*/  @!P0 STG.E desc[UR8][R6.64], RZ ;  /* 0x000000ff06008986 */ /* 0x0003e8000c101908 */
[----:B------:R1:W-:Y:S02]  /*1ad0*/  @!P0 STS [R13], RZ ;  /* 0x000000ff0d008388 */ /* 0x0003e40000000800 */
.L_x_126:
[----:B------:R-:W-:Y:S05]  /*1ae0*/  BSYNC.RECONVERGENT B0 ;  /* 0x0000000000007941 */ /* 0x000fea0003800200 */
.L_x_125:
[C---:B------:R-:W-:Y:S01]  /*1af0*/  IADD3 R3, PT, PT, R2.reuse, R3, RZ ;  /* 0x0000000302037210 */ /* 0x040fe20007ffe0ff */
[C---:B------:R-:W-:Y:S01]  /*1b00*/  IMAD.WIDE.U32 R24, R2.reuse, 0x150, R24 ;  /* 0x0000015002187825 */ /* 0x040fe200078e0018 */
[C---:B-1----:R-:W-:Y:S02]  /*1b10*/  LEA R13, R2.reuse, R13, 0x2 ;  /* 0x0000000d020d7211 */ /* 0x042fe400078e10ff */
[----:B------:R-:W-:Y:S01]  /*1b20*/  ISETP.GE.U32.AND P0, PT, R3, 0xa, PT ;  /* 0x0000000a0300780c */ /* 0x000fe20003f06070 */
[----:B------:R-:W-:-:S12]  /*1b30*/  IMAD.WIDE.U32 R20, R2, 0x4, R20 ;  /* 0x0000000402147825 */ /* 0x000fd800078e0014 */
[----:B------:R-:W-:Y:S05]  /*1b40*/  @!P0 BRA `(.L_x_127) ;  /* 0xfffffffc005c8947 */ /* 0x000fea000383ffff */
.L_x_123:
        /* <DEDUP_REMOVED lines=8> */
[----:B01----:R-:W0:Y:S01]  /*1bd0*/  LDS.128 R4, [UR4+0x740] ;  /* 0x00074004ff047984 */ /* 0x003e220008000c00 */
[----:B--2---:R-:W-:-:S04]  /*1be0*/  FMNMX R8, RZ, R8, !PT ;  /* 0x00000008ff087209 */ /* 0x004fc80007800000 */
[----:B------:R-:W-:-:S04]  /*1bf0*/  FSETP.GEU.AND P0, PT, R8, R9, PT ;  /* 0x000000090800720b */ /* 0x000fc80003f0e000 */
[----:B------:R-:W-:Y:S02]  /*1c00*/  FSEL R3, R9, R8, !P0 ;  /* 0x0000000809037208 */ /* 0x000fe40004000000 */
[----:B------:R-:W-:Y:S02]  /*1c10*/  FSET.BF.LT.AND R8, R8, R9, PT ;  /* 0x000000090808720a */ /* 0x000fe40003801000 */
[----:B------:R-:W-:Y:S01]  /*1c20*/  FSETP.GEU.AND P3, PT, R3, R10, PT ;  /* 0x0000000a0300720b */ /* 0x000fe20003f6e000 */
[----:B------:R-:W1:Y:S03]  /*1c30*/  LDC R9, c[0x0][0x3c8] ;  /* 0x0000f200ff097b82 */ /* 0x000e660000000800 */
[----:B------:R-:W-:Y:S02]  /*1c40*/  FSEL R10, R10, R3, !P3 ;  /* 0x000000030a0a7208 */ /* 0x000fe40005800000 */
[----:B------:R-:W2:Y:S01]  /*1c50*/  LDS.64 R2, [UR4+0x750] ;  /* 0x00075004ff027984 */ /* 0x000ea20008000a00 */
[----:B------:R-:W-:-:S02]  /*1c60*/  FSEL R8, R8, 2, P3 ;  /* 0x4000000008087808 */ /* 0x000fc40001800000 */
[----:B------:R-:W-:-:S04]  /*1c70*/  FSETP.GEU.AND P4, PT, R10, R11, PT ;  /* 0x0000000b0a00720b */ /* 0x000fc80003f8e000 */
[----:B------:R-:W-:Y:S02]  /*1c80*/  FSEL R11, R11, R10, !P4 ;  /* 0x0000000a0b0b7208 */ /* 0x000fe40006000000 */
[----:B------:R-:W-:Y:S02]  /*1c90*/  FSEL R8, R8, 3, P4 ;  /* 0x4040000008087808 */ /* 0x000fe40002000000 */
[----:B0-----:R-:W-:-:S04]  /*1ca0*/  FSETP.GEU.AND P2, PT, R11, R4, PT ;  /* 0x000000040b00720b */ /* 0x001fc80003f4e000 */
        /* <DEDUP_REMOVED lines=12> */
[----:B--2---:R-:W-:-:S04]  /*1d70*/  FSETP.GEU.AND P1, PT, R7, R2, PT ;  /* 0x000000020700720b */ /* 0x004fc80003f2e000 */
[----:B------:R-:W-:Y:S02]  /*1d80*/  FSEL R2, R2, R7, !P1 ;  /* 0x0000000702027208 */ /* 0x000fe40004800000 */
[----:B------:R-:W-:Y:S02]  /*1d90*/  FSEL R8, R8, 8, P1 ;  /* 0x4100000008087808 */ /* 0x000fe40000800000 */
[----:B------:R-:W-:-:S04]  /*1da0*/  FSETP.GEU.AND P0, PT, R2, R3, PT ;  /* 0x000000030200720b */ /* 0x000fc80003f0e000 */
[----:B------:R-:W-:Y:S01]  /*1db0*/  FSEL R8, R8, 9, P0 ;  /* 0x4110000008087808 */ /* 0x000fe20000000000 */
[----:B-1----:R-:W-:-:S03]  /*1dc0*/  IMAD.WIDE R2, R9, 0x4, R4 ;  /* 0x0000000409027825 */ /* 0x002fc600078e0204 */
[----:B------:R-:W0:Y:S02]  /*1dd0*/  F2I.TRUNC.NTZ R7, R8 ;  /* 0x0000000800077305 */ /* 0x000e24000020f100 */
[----:B0-----:R-:W-:Y:S01]  /*1de0*/  STG.E desc[UR8][R2.64], R7 ;  /* 0x0000000702007986 */ /* 0x001fe2000c101908 */
[----:B------:R-:W-:Y:S05]  /*1df0*/  EXIT ;  /* 0x000000000000794d */ /* 0x000fea0003800000 */
.L_x_100:
[----:B------:R-:W-:Y:S02]  /*1e00*/  HFMA2 R17, -RZ, RZ, 0, 1.847743988037109375e-06 ;  /* 0x0000001fff117431 */ /* 0x000fe400000001ff */
[----:B------:R-:W-:Y:S01]  /*1e10*/  IMAD.MOV.U32 R18, RZ, RZ, 0x10 ;  /* 0x00000010ff127424 */ /* 0x000fe200078e00ff */
[----:B------:R-:W-:-:S07]  /*1e20*/  MOV R16, 0xffffffff ;  /* 0xffffffff00107802 */ /* 0x000fce0000000f00 */
[----:B------:R-:W-:Y:S05]  /*1e30*/  WARPSYNC.COLLECTIVE R16, `(.L_x_128) ;  /* 0x0000000010087348 */ /* 0x000fea0003c00000 */
[----:B------:R0:W1:Y:S02]  /*1e40*/  SHFL.DOWN P1, R22, R19, R18, R17 ;  /* 0x0800001213167389 */ /* 0x0000640000020011 */
[----:B01----:R-:W-:Y:S05]  /*1e50*/  ENDCOLLECTIVE ;  /* 0x000000000000791b */ /* 0x003fea0003800000 */
.L_x_128:
[----:B------:R-:W-:Y:S02]  /*1e60*/  HFMA2 R18, -RZ, RZ, 0, 4.76837158203125e-07 ;  /* 0x00000008ff127431 */ /* 0x000fe400000001ff */
[----:B------:R-:W-:-:S04]  /*1e70*/  FADD R20, R19, R22 ;  /* 0x0000001613147221 */ /* 0x000fc80000000000 */
[----:B------:R-:W-:-:S07]  /*1e80*/  IMAD.MOV.U32 R19, RZ, RZ, R20 ;  /* 0x000000ffff137224 */ /* 0x000fce00078e0014 */
[----:B------:R-:W-:Y:S05]  /*1e90*/  WARPSYNC.COLLECTIVE R16, `(.L_x_129) ;  /* 0x0000000010087348 */ /* 0x000fea0003c00000 */
[----:B------:R0:W1:Y:S02]  /*1ea0*/  SHFL.DOWN P1, R22, R19, R18, R17 ;  /* 0x0800001213167389 */ /* 0x0000640000020011 */
[----:B01----:R-:W-:Y:S05]  /*1eb0*/  ENDCOLLECTIVE ;  /* 0x000000000000791b */ /* 0x003fea0003800000 */
.L_x_129:
[----:B------:R-:W-:Y:S02]  /*1ec0*/  IMAD.MOV.U32 R18, RZ, RZ, 0x4 ;  /* 0x00000004ff127424 */ /* 0x000fe400078e00ff */
[----:B------:R-:W-:-:S05]  /*1ed0*/  FADD R21, R20, R22 ;  /* 0x0000001614157221 */ /* 0x000fca0000000000 */
[----:B------:R-:W-:-:S07]  /*1ee0*/  MOV R19, R21 ;  /* 0x0000001500137202 */ /* 0x000fce0000000f00 */
[----:B------:R-:W-:Y:S05]  /*1ef0*/  WARPSYNC.COLLECTIVE R16, `(.L_x_130) ;  /* 0x0000000010087348 */ /* 0x000fea0003c00000 */
[----:B------:R0:W1:Y:S02]  /*1f00*/  SHFL.DOWN P1, R22, R19, R18, R17 ;  /* 0x0800001213167389 */ /* 0x0000640000020011 */
[----:B01----:R-:W-:Y:S05]  /*1f10*/  ENDCOLLECTIVE ;  /* 0x000000000000791b */ /* 0x003fea0003800000 */
.L_x_130:
[----:B------:R-:W-:Y:S02]  /*1f20*/  HFMA2 R18, -RZ, RZ, 0, 1.1920928955078125e-07 ;  /* 0x00000002ff127431 */ /* 0x000fe400000001ff */
[----:B------:R-:W-:-:S05]  /*1f30*/  FADD R23, R21, R22 ;  /* 0x0000001615177221 */ /* 0x000fca0000000000 */
[----:B------:R-:W-:-:S07]  /*1f40*/  MOV R19, R23 ;  /* 0x0000001700137202 */ /* 0x000fce0000000f00 */
[----:B------:R-:W-:Y:S05]  /*1f50*/  WARPSYNC.COLLECTIVE R16, `(.L_x_131) ;  /* 0x0000000010087348 */ /* 0x000fea0003c00000 */
[----:B------:R0:W1:Y:S02]  /*1f60*/  SHFL.DOWN P1, R22, R19, R18, R17 ;  /* 0x0800001213167389 */ /* 0x0000640000020011 */
[----:B01----:R-:W-:Y:S05]  /*1f70*/  ENDCOLLECTIVE ;  /* 0x000000000000791b */ /* 0x003fea0003800000 */
.L_x_131:
[----:B------:R-:W-:Y:S01]  /*1f80*/  MOV R18, 0x1 ;  /* 0x0000000100127802 */ /* 0x000fe20000000f00 */
[----:B------:R-:W-:-:S04]  /*1f90*/  FADD R27, R23, R22 ;  /* 0x00000016171b7221 */ /* 0x000fc80000000000 */
[----:B------:R-:W-:-:S07]  /*1fa0*/  IMAD.MOV.U32 R19, RZ, RZ, R27 ;  /* 0x000000ffff137224 */ /* 0x000fce00078e001b */
[----:B------:R-:W-:Y:S05]  /*1fb0*/  WARPSYNC.COLLECTIVE R16, `(.L_x_132) ;  /* 0x0000000010087348 */ /* 0x000fea0003c00000 */
[----:B------:R0:W1:Y:S02]  /*1fc0*/  SHFL.DOWN P1, R22, R19, R18, R17 ;  /* 0x0800001213167389 */ /* 0x0000640000020011 */
[----:B01----:R-:W-:Y:S05]  /*1fd0*/  ENDCOLLECTIVE ;  /* 0x000000000000791b */ /* 0x003fea0003800000 */
.L_x_132:
[----:B------:R-:W-:Y:S05]  /*1fe0*/  BRA `(.L_x_133) ;  /* 0xffffffe4005c7947 */ /* 0x000fea000383ffff */
.L_x_101:
[----:B------:R-:W-:Y:S01]  /*1ff0*/  HFMA2 R18, -RZ, RZ, 0, 9.5367431640625e-07 ;  /* 0x00000010ff127431 */ /* 0x000fe200000001ff */
[----:B------:R-:W-:Y:S01]  /*2000*/  BSSY B0, `(.L_x_134) ;  /* 0x0000006000007945 */ /* 0x000fe20003800000 */
[----:B------:R-:W-:Y:S01]  /*2010*/  IMAD.MOV.U32 R17, RZ, RZ, 0x1f ;  /* 0x0000001fff117424 */ /* 0x000fe200078e00ff */
[----:B------:R-:W-:-:S07]  /*2020*/  MOV R16, 0xffffffff ;  /* 0xffffffff00107802 */ /* 0x000fce0000000f00 */
[----:B------:R-:W-:Y:S05]  /*2030*/  WARPSYNC.COLLECTIVE R16, `(.L_x_135) ;  /* 0x0000000010087348 */ /* 0x000fea0003c00000 */
[----:B------:R0:W1:Y:S02]  /*2040*/  SHFL.DOWN P1, R22, R19, R18, R17 ;  /* 0x0800001213167389 */ /* 0x0000640000020011 */
[----:B01----:R-:W-:Y:S05]  /*2050*/  ENDCOLLECTIVE ;  /* 0x000000000000791b */ /* 0x003fea0003800000 */
.L_x_135:
[----:B------:R-:W-:Y:S05]  /*2060*/  BSYNC B0 ;  /* 0x0000000000007941 */ /* 0x000fea0003800000 */
.L_x_134:
[----:B------:R-:W-:Y:S02]  /*2070*/  HFMA2 R18, -RZ, RZ, 0, 4.76837158203125e-07 ;  /* 0x00000008ff127431 */ /* 0x000fe400000001ff */
[----:B------:R-:W-:Y:S01]  /*2080*/  FADD R19, R19, R22 ;  /* 0x0000001613137221 */ /* 0x000fe20000000000 */
[----:B------:R-:W-:Y:S01]  /*2090*/  IMAD.MOV.U32 R17, RZ, RZ, 0x1f ;  /* 0x0000001fff117424 */ /* 0x000fe200078e00ff */
[----:B------:R-:W-:-:S07]  /*20a0*/  MOV R16, 0xffffffff ;  /* 0xffffffff00107802 */ /* 0x000fce0000000f00 */
[----:B------:R-:W-:Y:S05]  /*20b0*/  WARPSYNC.COLLECTIVE R16, `(.L_x_136) ;  /* 0x0000000010087348 */ /* 0x000fea0003c00000 */
[----:B------:R0:W1:Y:S02]  /*20c0*/  SHFL.DOWN P1, R22, R19, R18, R17 ;  /* 0x0800001213167389 */ /* 0x0000640000020011 */
[----:B01----:R-:W-:Y:S05]  /*20d0*/  ENDCOLLECTIVE ;  /* 0x000000000000791b */ /* 0x003fea0003800000 */
.L_x_136:
[----:B------:R-:W-:Y:S02]  /*20e0*/  IMAD.MOV.U32 R18, RZ, RZ, 0x4 ;  /* 0x00000004ff127424 */ /* 0x000fe400078e00ff */
[----:B------:R-:W-:-:S05]  /*20f0*/  FADD R20, R19, R22 ;  /* 0x0000001613147221 */ /* 0x000fca0000000000 */
[----:B------:R-:W-:-:S07]  /*2100*/  MOV R19, R20 ;  /* 0x0000001400137202 */ /* 0x000fce0000000f00 */
[----:B------:R-:W-:Y:S05]  /*2110*/  WARPSYNC.COLLECTIVE R16, `(.L_x_137) ;  /* 0x0000000010087348 */ /* 0x000fea0003c00000 */
[----:B------:R0:W1:Y:S02]  /*2120*/  SHFL.DOWN P1, R22, R19, R18, R17 ;  /* 0x0800001213167389 */ /* 0x0000640000020011 */
[----:B01----:R-:W-:Y:S05]  /*2130*/  ENDCOLLECTIVE ;  /* 0x000000000000791b */ /* 0x003fea0003800000 */
.L_x_137:
[----:B------:R-:W-:Y:S02]  /*2140*/  HFMA2 R18, -RZ, RZ, 0, 1.1920928955078125e-07 ;  /* 0x00000002ff127431 */ /* 0x000fe400000001ff */
[----:B------:R-:W-:-:S05]  /*2150*/  FADD R21, R20, R22 ;  /* 0x0000001614157221 */ /* 0x000fca0000000000 */
[----:B------:R-:W-:-:S07]  /*2160*/  MOV R19, R21 ;  /* 0x0000001500137202 */ /* 0x000fce0000000f00 */
[----:B------:R-:W-:Y:S05]  /*2170*/  WARPSYNC.COLLECTIVE R16, `(.L_x_138) ;  /* 0x0000000010087348 */ /* 0x000fea0003c00000 */
[----:B------:R0:W1:Y:S02]  /*2180*/  SHFL.DOWN P1, R22, R19, R18, R17 ;  /* 0x0800001213167389 */ /* 0x0000640000020011 */
[----:B01----:R-:W-:Y:S05]  /*2190*/  ENDCOLLECTIVE ;  /* 0x000000000000791b */ /* 0x003fea0003800000 */
.L_x_138:
[----:B------:R-:W-:Y:S01]  /*21a0*/  MOV R18, 0x1 ;  /* 0x0000000100127802 */ /* 0x000fe20000000f00 */
[----:B------:R-:W-:-:S04]  /*21b0*/  FADD R28, R21, R22 ;  /* 0x00000016151c7221 */ /* 0x000fc80000000000 */
[----:B------:R-:W-:-:S07]  /*21c0*/  IMAD.MOV.U32 R19, RZ, RZ, R28 ;  /* 0x000000ffff137224 */ /* 0x000fce00078e001c */
[----:B------:R-:W-:Y:S05]  /*21d0*/  WARPSYNC.COLLECTIVE R16, `(.L_x_139) ;  /* 0x0000000010087348 */ /* 0x000fea0003c00000 */
[----:B------:R0:W1:Y:S02]  /*21e0*/  SHFL.DOWN P1, R22, R19, R18, R17 ;  /* 0x0800001213167389 */ /* 0x0000640000020011 */
[----:B01----:R-:W-:Y:S05]  /*21f0*/  ENDCOLLECTIVE ;  /* 0x000000000000791b */ /* 0x003fea0003800000 */
.L_x_139:
[----:B------:R-:W-:Y:S01]  /*2200*/  MOV R37, R22 ;  /* 0x0000001600257202 */ /* 0x000fe20000000f00 */
[----:B------:R-:W-:Y:S06]  /*2210*/  BRA `(.L_x_140) ;  /* 0xffffffe400b07947 */ /* 0x000fec000383ffff */
.L_x_104:
[----:B------:R-:W-:Y:S01]  /*2220*/  HFMA2 R17, -RZ, RZ, 0, 1.847743988037109375e-06 ;  /* 0x0000001fff117431 */ /* 0x000fe200000001ff */
[----:B------:R-:W-:Y:S01]  /*2230*/  BSSY B0, `(.L_x_141) ;  /* 0x0000006000007945 */ /* 0x000fe20003800000 */
[----:B-1----:R-:W-:Y:S01]  /*2240*/  IMAD.MOV.U32 R18, RZ, RZ, 0x10 ;  /* 0x00000010ff127424 */ /* 0x002fe200078e00ff */
[----:B------:R-:W-:-:S07]  /*2250*/  MOV R16, 0xffffffff ;  /* 0xffffffff00107802 */ /* 0x000fce0000000f00 */
[----:B0-----:R-:W-:Y:S05]  /*2260*/  WARPSYNC.COLLECTIVE R16, `(.L_x_142) ;  /* 0x0000000010087348 */ /* 0x001fea0003c00000 */
[----:B------:R1:W2:Y:S02]  /*2270*/  SHFL.DOWN P1, R22, R19, R18, R17 ;  /* 0x0800001213167389 */ /* 0x0002a40000020011 */
[----:B012---:R-:W-:Y:S05]  /*2280*/  ENDCOLLECTIVE ;  /* 0x000000000000791b */ /* 0x007fea0003800000 */
.L_x_142:
[----:B------:R-:W-:Y:S05]  /*2290*/  BSYNC B0 ;  /* 0x0000000000007941 */ /* 0x000fea0003800000 */
.L_x_141:
[----:B------:R-:W-:Y:S02]  /*22a0*/  HFMA2 R17, -RZ, RZ, 0, 1.847743988037109375e-06 ;  /* 0x0000001fff117431 */ /* 0x000fe400000001ff */
[----:B------:R-:W-:Y:S01]  /*22b0*/  FADD R19, R19, R22 ;  /* 0x0000001613137221 */ /* 0x000fe20000000000 */
[----:B------:R-:W-:Y:S01]  /*22c0*/  IMAD.MOV.U32 R18, RZ, RZ, 0x8 ;  /* 0x00000008ff127424 */ /* 0x000fe200078e00ff */
[----:B------:R-:W-:-:S07]  /*22d0*/  MOV R16, 0xffffffff ;  /* 0xffffffff00107802 */ /* 0x000fce0000000f00 */
[----:B------:R-:W-:Y:S05]  /*22e0*/  WARPSYNC.COLLECTIVE R16, `(.L_x_143) ;  /* 0x0000000010087348 */ /* 0x000fea0003c00000 */
[----:B------:R0:W1:Y:S02]  /*22f0*/  SHFL.DOWN P1, R22, R19, R18, R17 ;  /* 0x0800001213167389 */ /* 0x0000640000020011 */
[----:B01----:R-:W-:Y:S05]  /*2300*/  ENDCOLLECTIVE ;  /* 0x000000000000791b */ /* 0x003fea0003800000 */
.L_x_143:
[----:B------:R-:W-:Y:S02]  /*2310*/  HFMA2 R18, -RZ, RZ, 0, 2.384185791015625e-07 ;  /* 0x00000004ff127431 */ /* 0x000fe400000001ff */
[----:B------:R-:W-:-:S04]  /*2320*/  FADD R20, R19, R22 ;  /* 0x0000001613147221 */ /* 0x000fc80000000000 */
[----:B------:R-:W-:-:S07]  /*2330*/  IMAD.MOV.U32 R19, RZ, RZ, R20 ;  /* 0x000000ffff137224 */ /* 0x000fce00078e0014 */
[----:B------:R-:W-:Y:S05]  /*2340*/  WARPSYNC.COLLECTIVE R16, `(.L_x_144) ;  /* 0x0000000010087348 */ /* 0x000fea0003c00000 */
[----:B------:R0:W1:Y:S02]  /*2350*/  SHFL.DOWN P1, R22, R19, R18, R17 ;  /* 0x0800001213167389 */ /* 0x0000640000020011 */
[----:B01----:R-:W-:Y:S05]  /*2360*/  ENDCOLLECTIVE ;  /* 0x000000000000791b */ /* 0x003fea0003800000 */
.L_x_144:
[----:B------:R-:W-:Y:S02]  /*2370*/  IMAD.MOV.U32 R18, RZ, RZ, 0x2 ;  /* 0x00000002ff127424 */ /* 0x000fe400078e00ff */
[----:B------:R-:W-:-:S05]  /*2380*/  FADD R21, R20, R22 ;  /* 0x0000001614157221 */ /* 0x000fca0000000000 */
[----:B------:R-:W-:-:S07]  /*2390*/  MOV R19, R21 ;  /* 0x0000001500137202 */ /* 0x000fce0000000f00 */
[----:B------:R-:W-:Y:S05]  /*23a0*/  WARPSYNC.COLLECTIVE R16, `(.L_x_145) ;  /* 0x0000000010087348 */ /* 0x000fea0003c00000 */
[----:B------:R0:W1:Y:S02]  /*23b0*/  SHFL.DOWN P1, R22, R19, R18, R17 ;  /* 0x0800001213167389 */ /* 0x0000640000020011 */
[----:B01----:R-:W-:Y:S05]  /*23c0*/  ENDCOLLECTIVE ;  /* 0x000000000000791b */ /* 0x003fea0003800000 */
.L_x_145:
[----:B------:R-:W-:Y:S02]  /*23d0*/  HFMA2 R18, -RZ, RZ, 0, 5.9604644775390625e-08 ;  /* 0x00000001ff127431 */ /* 0x000fe400000001ff */
[----:B------:R-:W-:-:S05]  /*23e0*/  FADD R23, R21, R22 ;  /* 0x0000001615177221 */ /* 0x000fca0000000000 */
[----:B------:R-:W-:-:S07]  /*23f0*/  MOV R19, R23 ;  /* 0x0000001700137202 */ /* 0x000fce0000000f00 */
[----:B------:R-:W-:Y:S05]  /*2400*/  WARPSYNC.COLLECTIVE R16, `(.L_x_146) ;  /* 0x0000000010087348 */ /* 0x000fea0003c00000 */
[----:B------:R0:W1:Y:S02]  /*2410*/  SHFL.DOWN P1, R22, R19, R18, R17 ;  /* 0x0800001213167389 */ /* 0x0000640000020011 */
[----:B01----:R-:W-:Y:S05]  /*2420*/  ENDCOLLECTIVE ;  /* 0x000000000000791b */ /* 0x003fea0003800000 */
.L_x_146:
[----:B------:R-:W-:Y:S05]  /*2430*/  BRA `(.L_x_147) ;  /* 0xffffffe400bc7947 */ /* 0x000fea000383ffff */
.L_x_113:
[----:B-1----:R-:W-:Y:S01]  /*2440*/  IMAD.MOV.U32 R18, RZ, RZ, 0x10 ;  /* 0x00000010ff127424 */ /* 0x002fe200078e00ff */
[----:B------:R-:W-:Y:S02]  /*2450*/  MOV R17, 0x1f ;  /* 0x0000001f00117802 */ /* 0x000fe40000000f00 */
[----:B------:R-:W-:-:S07]  /*2460*/  MOV R16, 0xffffffff ;  /* 0xffffffff00107802 */ /* 0x000fce0000000f00 */
[----:B------:R-:W-:Y:S05]  /*2470*/  WARPSYNC.COLLECTIVE R16, `(.L_x_148) ;  /* 0x0000000010087348 */ /* 0x000fea0003c00000 */
[----:B------:R0:W1:Y:S02]  /*2480*/  SHFL.DOWN P1, R22, R19, R18, R17 ;  /* 0x0800001213167389 */ /* 0x0000640000020011 */
[----:B01----:R-:W-:Y:S05]  /*2490*/  ENDCOLLECTIVE ;  /* 0x000000000000791b */ /* 0x003fea0003800000 */
.L_x_148:
[----:B------:R-:W-:Y:S02]  /*24a0*/  HFMA2 R18, -RZ, RZ, 0, 4.76837158203125e-07 ;  /* 0x00000008ff127431 */ /* 0x000fe400000001ff */
[----:B------:R-:W-:-:S04]  /*24b0*/  FADD R4, R22, R19 ;  /* 0x0000001316047221 */ /* 0x000fc80000000000 */
[----:B------:R-:W-:-:S07]  /*24c0*/  IMAD.MOV.U32 R19, RZ, RZ, R4 ;  /* 0x000000ffff137224 */ /* 0x000fce00078e0004 */
[----:B------:R-:W-:Y:S05]  /*24d0*/  WARPSYNC.COLLECTIVE R16, `(.L_x_149) ;  /* 0x0000000010087348 */ /* 0x000fea0003c00000 */
[----:B------:R0:W1:Y:S02]  /*24e0*/  SHFL.DOWN P1, R22, R19, R18, R17 ;  /* 0x0800001213167389 */ /* 0x0000640000020011 */
[----:B01----:R-:W-:Y:S05]  /*24f0*/  ENDCOLLECTIVE ;  /* 0x000000000000791b */ /* 0x003fea0003800000 */
.L_x_149:
[----:B------:R-:W-:Y:S02]  /*2500*/  IMAD.MOV.U32 R18, RZ, RZ, 0x4 ;  /* 0x00000004ff127424 */ /* 0x000fe400078e00ff */
[----:B------:R-:W-:-:S05]  /*2510*/  FADD R5, R4, R22 ;  /* 0x0000001604057221 */ /* 0x000fca0000000000 */
[----:B------:R-:W-:-:S07]  /*2520*/  MOV R19, R5 ;  /* 0x0000000500137202 */ /* 0x000fce0000000f00 */
[----:B------:R-:W-:Y:S05]  /*2530*/  WARPSYNC.COLLECTIVE R16, `(.L_x_150) ;  /* 0x0000000010087348 */ /* 0x000fea0003c00000 */
[----:B------:R0:W1:Y:S02]  /*2540*/  SHFL.DOWN P1, R22, R19, R18, R17 ;  /* 0x0800001213167389 */ /* 0x0000640000020011 */
[----:B01----:R-:W-:Y:S05]  /*2550*/  ENDCOLLECTIVE ;  /* 0x000000000000791b */ /* 0x003fea0003800000 */
.L_x_150:
[----:B------:R-:W-:Y:S02]  /*2560*/  HFMA2 R18, -RZ, RZ, 0, 1.1920928955078125e-07 ;  /* 0x00000002ff127431 */ /* 0x000fe400000001ff */
[----:B------:R-:W-:-:S05]  /*2570*/  FADD R6, R5, R22 ;  /* 0x0000001605067221 */ /* 0x000fca0000000000 */
[----:B------:R-:W-:-:S07]  /*2580*/  MOV R19, R6 ;  /* 0x0000000600137202 */ /* 0x000fce0000000f00 */
[----:B------:R-:W-:Y:S05]  /*2590*/  WARPSYNC.COLLECTIVE R16, `(.L_x_151) ;  /* 0x0000000010087348 */ /* 0x000fea0003c00000 */
[----:B------:R0:W1:Y:S02]  /*25a0*/  SHFL.DOWN P1, R22, R19, R18, R17 ;  /* 0x0800001213167389 */ /* 0x0000640000020011 */
[----:B01----:R-:W-:Y:S05]  /*25b0*/  ENDCOLLECTIVE ;  /* 0x000000000000791b */ /* 0x003fea0003800000 */
.L_x_151:
[----:B------:R-:W-:Y:S01]  /*25c0*/  MOV R18, 0x1 ;  /* 0x0000000100127802 */ /* 0x000fe20000000f00 */
[----:B------:R-:W-:-:S04]  /*25d0*/  FADD R7, R6, R22 ;  /* 0x0000001606077221 */ /* 0x000fc80000000000 */
[----:B------:R-:W-:-:S07]  /*25e0*/  IMAD.MOV.U32 R19, RZ, RZ, R7 ;  /* 0x000000ffff137224 */ /* 0x000fce00078e0007 */
[----:B------:R-:W-:Y:S05]  /*25f0*/  WARPSYNC.COLLECTIVE R16, `(.L_x_152) ;  /* 0x0000000010087348 */ /* 0x000fea0003c00000 */
[----:B------:R0:W1:Y:S02]  /*2600*/  SHFL.DOWN P1, R22, R19, R18, R17 ;  /* 0x0800001213167389 */ /* 0x0000640000020011 */
[----:B01----:R-:W-:Y:S05]  /*2610*/  ENDCOLLECTIVE ;  /* 0x000000000000791b */ /* 0x003fea0003800000 */
.L_x_152:
[----:B------:R-:W-:Y:S05]  /*2620*/  BRA `(.L_x_153) ;  /* 0xffffffe800c07947 */ /* 0x000fea000383ffff */
.L_x_114:
[----:B------:R-:W-:Y:S01]  /*2630*/  BSSY B0, `(.L_x_154) ;  /* 0x0000008000007945 */ /* 0x000fe20003800000 */
[----:B------:R-:W-:Y:S01]  /*2640*/  MOV R19, R24 ;  /* 0x0000001800137202 */ /* 0x000fe20000000f00 */
[----:B------:R-:W-:Y:S01]  /*2650*/  IMAD.MOV.U32 R18, RZ, RZ, 0x10 ;  /* 0x00000010ff127424 */ /* 0x000fe200078e00ff */
[----:B------:R-:W-:Y:S02]  /*2660*/  MOV R17, 0x1f ;  /* 0x0000001f00117802 */ /* 0x000fe40000000f00 */
[----:B------:R-:W-:-:S07]  /*2670*/  MOV R16, 0xffffffff ;  /* 0xffffffff00107802 */ /* 0x000fce0000000f00 */
[----:B------:R-:W-:Y:S05]  /*2680*/  WARPSYNC.COLLECTIVE R16, `(.L_x_155) ;  /* 0x0000000010087348 */ /* 0x000fea0003c00000 */
[----:B------:R0:W1:Y:S02]  /*2690*/  SHFL.DOWN P1, R22, R19, R18, R17 ;  /* 0x0800001213167389 */ /* 0x0000640000020011 */
[----:B01----:R-:W-:Y:S05]  /*26a0*/  ENDCOLLECTIVE ;  /* 0x000000000000791b */ /* 0x003fea0003800000 */
.L_x_155:
[----:B------:R-:W-:Y:S05]  /*26b0*/  BSYNC B0 ;  /* 0x0000000000007941 */ /* 0x000fea0003800000 */
.L_x_154:
[----:B------:R-:W-:Y:S02]  /*26c0*/  HFMA2 R17, -RZ, RZ, 0, 1.847743988037109375e-06 ;  /* 0x0000001fff117431 */ /* 0x000fe400000001ff */
[----:B------:R-:W-:Y:S01]  /*26d0*/  FADD R19, R22, R24 ;  /* 0x0000001816137221 */ /* 0x000fe20000000000 */
[----:B------:R-:W-:Y:S01]  /*26e0*/  IMAD.MOV.U32 R18, RZ, RZ, 0x8 ;  /* 0x00000008ff127424 */ /* 0x000fe200078e00ff */
[----:B------:R-:W-:-:S07]  /*26f0*/  MOV R16, 0xffffffff ;  /* 0xffffffff00107802 */ /* 0x000fce0000000f00 */
[----:B------:R-:W-:Y:S05]  /*2700*/  WARPSYNC.COLLECTIVE R16, `(.L_x_156) ;  /* 0x0000000010087348 */ /* 0x000fea0003c00000 */
[----:B------:R0:W1:Y:S02]  /*2710*/  SHFL.DOWN P1, R22, R19, R18, R17 ;  /* 0x0800001213167389 */ /* 0x0000640000020011 */
[----:B01----:R-:W-:Y:S05]  /*2720*/  ENDCOLLECTIVE ;  /* 0x000000000000791b */ /* 0x003fea0003800000 */
.L_x_156:
[----:B------:R-:W-:Y:S02]  /*2730*/  HFMA2 R18, -RZ, RZ, 0, 2.384185791015625e-07 ;  /* 0x00000004ff127431 */ /* 0x000fe400000001ff */
[----:B------:R-:W-:-:S04]  /*2740*/  FADD R4, R19, R22 ;  /* 0x0000001613047221 */ /* 0x000fc80000000000 */
[----:B------:R-:W-:-:S07]  /*2750*/  IMAD.MOV.U32 R19, RZ, RZ, R4 ;  /* 0x000000ffff137224 */ /* 0x000fce00078e0004 */
[----:B------:R-:W-:Y:S05]  /*2760*/  WARPSYNC.COLLECTIVE R16, `(.L_x_157) ;  /* 0x0000000010087348 */ /* 0x000fea0003c00000 */
[----:B------:R0:W1:Y:S02]  /*2770*/  SHFL.DOWN P1, R22, R19, R18, R17 ;  /* 0x0800001213167389 */ /* 0x0000640000020011 */
[----:B01----:R-:W-:Y:S05]  /*2780*/  ENDCOLLECTIVE ;  /* 0x000000000000791b */ /* 0x003fea0003800000 */
.L_x_157:
[----:B------:R-:W-:Y:S02]  /*2790*/  IMAD.MOV.U32 R18, RZ, RZ, 0x2 ;  /* 0x00000002ff127424 */ /* 0x000fe400078e00ff */
[----:B------:R-:W-:-:S05]  /*27a0*/  FADD R5, R4, R22 ;  /* 0x0000001604057221 */ /* 0x000fca0000000000 */
[----:B------:R-:W-:-:S07]  /*27b0*/  MOV R19, R5 ;  /* 0x0000000500137202 */ /* 0x000fce0000000f00 */
[----:B------:R-:W-:Y:S05]  /*27c0*/  WARPSYNC.COLLECTIVE R16, `(.L_x_158) ;  /* 0x0000000010087348 */ /* 0x000fea0003c00000 */
[----:B------:R0:W1:Y:S02]  /*27d0*/  SHFL.DOWN P1, R22, R19, R18, R17 ;  /* 0x0800001213167389 */ /* 0x0000640000020011 */
[----:B01----:R-:W-:Y:S05]  /*27e0*/  ENDCOLLECTIVE ;  /* 0x000000000000791b */ /* 0x003fea0003800000 */
.L_x_158:
[----:B------:R-:W-:Y:S02]  /*27f0*/  HFMA2 R18, -RZ, RZ, 0, 5.9604644775390625e-08 ;  /* 0x00000001ff127431 */ /* 0x000fe400000001ff */
[----:B------:R-:W-:-:S05]  /*2800*/  FADD R6, R5, R22 ;  /* 0x0000001605067221 */ /* 0x000fca0000000000 */
[----:B------:R-:W-:-:S07]  /*2810*/  MOV R19, R6 ;  /* 0x0000000600137202 */ /* 0x000fce0000000f00 */
[----:B------:R-:W-:Y:S05]  /*2820*/  WARPSYNC.COLLECTIVE R16, `(.L_x_159) ;  /* 0x0000000010087348 */ /* 0x000fea0003c00000 */
[----:B------:R0:W1:Y:S02]  /*2830*/  SHFL.DOWN P1, R22, R19, R18, R17 ;  /* 0x0800001213167389 */ /* 0x0000640000020011 */
[----:B01----:R-:W-:Y:S05]  /*2840*/  ENDCOLLECTIVE ;  /* 0x000000000000791b */ /* 0x003fea0003800000 */
.L_x_159:
[----:B------:R-:W-:Y:S05]  /*2850*/  BRA `(.L_x_160) ;  /* 0xffffffe800f07947 */ /* 0x000fea000383ffff */
.L_x_119:
[----:B------:R-:W-:Y:S01]  /*2860*/  BSSY B0, `(.L_x_161) ;  /* 0x0000007000007945 */ /* 0x000fe20003800000 */
[----:B------:R-:W-:Y:S01]  /*2870*/  IMAD.MOV.U32 R18, RZ, RZ, 0x10 ;  /* 0x00000010ff127424 */ /* 0x000fe200078e00ff */
[----:B-1----:R-:W-:Y:S02]  /*2880*/  MOV R17, 0x1f ;  /* 0x0000001f00117802 */ /* 0x002fe40000000f00 */
[----:B------:R-:W-:-:S07]  /*2890*/  MOV R16, 0xffffffff ;  /* 0xffffffff00107802 */ /* 0x000fce0000000f00 */
[----:B0-----:R-:W-:Y:S05]  /*28a0*/  WARPSYNC.COLLECTIVE R16, `(.L_x_162) ;  /* 0x0000000010087348 */ /* 0x001fea0003c00000 */
[----:B------:R1:W2:Y:S02]  /*28b0*/  SHFL.DOWN P1, R22, R19, R18, R17 ;  /* 0x0800001213167389 */ /* 0x0002a40000020011 */
[----:B012---:R-:W-:Y:S05]  /*28c0*/  ENDCOLLECTIVE ;  /* 0x000000000000791b */ /* 0x007fea0003800000 */
.L_x_162:
[----:B------:R-:W-:Y:S05]  /*28d0*/  BSYNC B0 ;  /* 0x0000000000007941 */ /* 0x000fea0003800000 */
.L_x_161:
[----:B------:R-:W-:Y:S02]  /*28e0*/  HFMA2 R17, -RZ, RZ, 0, 1.847743988037109375e-06 ;  /* 0x0000001fff117431 */ /* 0x000fe400000001ff */
[----:B------:R-:W-:Y:S01]  /*28f0*/  FADD R19, R22, R19 ;  /* 0x0000001316137221 */ /* 0x000fe20000000000 */
[----:B------:R-:W-:Y:S01]  /*2900*/  IMAD.MOV.U32 R18, RZ, RZ, 0x8 ;  /* 0x00000008ff127424 */ /* 0x000fe200078e00ff */
[----:B------:R-:W-:-:S07]  /*2910*/  MOV R16, 0xffffffff ;  /* 0xffffffff00107802 */ /* 0x000fce0000000f00 */
[----:B------:R-:W-:Y:S05]  /*2920*/  WARPSYNC.COLLECTIVE R16, `(.L_x_163) ;  /* 0x0000000010087348 */ /* 0x000fea0003c00000 */
[----:B------:R0:W1:Y:S02]  /*2930*/  SHFL.DOWN P1, R22, R19, R18, R17 ;  /* 0x0800001213167389 */ /* 0x0000640000020011 */
[----:B01----:R-:W-:Y:S05]  /*2940*/  ENDCOLLECTIVE ;  /* 0x000000000000791b */ /* 0x003fea0003800000 */
.L_x_163:
[----:B------:R-:W-:Y:S02]  /*2950*/  HFMA2 R18, -RZ, RZ, 0, 2.384185791015625e-07 ;  /* 0x00000004ff127431 */ /* 0x000fe400000001ff */
[----:B------:R-:W-:-:S04]  /*2960*/  FADD R4, R19, R22 ;  /* 0x0000001613047221 */ /* 0x000fc80000000000 */
[----:B------:R-:W-:-:S07]  /*2970*/  IMAD.MOV.U32 R19, RZ, RZ, R4 ;  /* 0x000000ffff137224 */ /* 0x000fce00078e0004 */
[----:B------:R-:W-:Y:S05]  /*2980*/  WARPSYNC.COLLECTIVE R16, `(.L_x_164) ;  /* 0x0000000010087348 */ /* 0x000fea0003c00000 */
[----:B------:R0:W1:Y:S02]  /*2990*/  SHFL.DOWN P1, R22, R19, R18, R17 ;  /* 0x0800001213167389 */ /* 0x0000640000020011 */
[----:B01----:R-:W-:Y:S05]  /*29a0*/  ENDCOLLECTIVE ;  /* 0x000000000000791b */ /* 0x003fea0003800000 */
.L_x_164:
[----:B------:R-:W-:Y:S02]  /*29b0*/  IMAD.MOV.U32 R18, RZ, RZ, 0x2 ;  /* 0x00000002ff127424 */ /* 0x000fe400078e00ff */
[----:B------:R-:W-:-:S05]  /*29c0*/  FADD R5, R4, R22 ;  /* 0x0000001604057221 */ /* 0x000fca0000000000 */
[----:B------:R-:W-:-:S07]  /*29d0*/  MOV R19, R5 ;  /* 0x0000000500137202 */ /* 0x000fce0000000f00 */
[----:B------:R-:W-:Y:S05]  /*29e0*/  WARPSYNC.COLLECTIVE R16, `(.L_x_165) ;  /* 0x0000000010087348 */ /* 0x000fea0003c00000 */
[----:B------:R0:W1:Y:S02]  /*29f0*/  SHFL.DOWN P1, R22, R19, R18, R17 ;  /* 0x0800001213167389 */ /* 0x0000640000020011 */
[----:B01----:R-:W-:Y:S05]  /*2a00*/  ENDCOLLECTIVE ;  /* 0x000000000000791b */ /* 0x003fea0003800000 */
.L_x_165:
[----:B------:R-:W-:Y:S02]  /*2a10*/  HFMA2 R18, -RZ, RZ, 0, 5.9604644775390625e-08 ;  /* 0x00000001ff127431 */ /* 0x000fe400000001ff */
[----:B------:R-:W-:-:S05]  /*2a20*/  FADD R6, R5, R22 ;  /* 0x0000001605067221 */ /* 0x000fca0000000000 */
[----:B------:R-:W-:-:S07]  /*2a30*/  MOV R19, R6 ;  /* 0x0000000600137202 */ /* 0x000fce0000000f00 */
[----:B------:R-:W-:Y:S05]  /*2a40*/  WARPSYNC.COLLECTIVE R16, `(.L_x_166) ;  /* 0x0000000010087348 */ /* 0x000fea0003c00000 */
[----:B------:R0:W1:Y:S02]  /*2a50*/  SHFL.DOWN P1, R22, R19, R18, R17 ;  /* 0x0800001213167389 */ /* 0x0000640000020011 */
[----:B01----:R-:W-:Y:S05]  /*2a60*/  ENDCOLLECTIVE ;  /* 0x000000000000791b */ /* 0x003fea0003800000 */
.L_x_166:
[----:B------:R-:W-:Y:S05]  /*2a70*/  BRA `(.L_x_167) ;  /* 0xffffffe800f47947 */ /* 0x000fea000383ffff */
.L_x_124:
[----:B------:R-:W-:Y:S01]  /*2a80*/  BSSY B0, `(.L_x_168) ;  /* 0x0000007000007945 */ /* 0x000fe20003800000 */
[----:B------:R-:W-:Y:S01]  /*2a90*/  IMAD.MOV.U32 R18, RZ, RZ, 0x10 ;  /* 0x00000010ff127424 */ /* 0x000fe200078e00ff */
[----:B------:R-:W-:Y:S02]  /*2aa0*/  MOV R17, 0x1f ;  /* 0x0000001f00117802 */ /* 0x000fe40000000f00 */
[----:B------:R-:W-:-:S07]  /*2ab0*/  MOV R16, 0xffffffff ;  /* 0xffffffff00107802 */ /* 0x000fce0000000f00 */
[----:B------:R-:W-:Y:S05]  /*2ac0*/  WARPSYNC.COLLECTIVE R16, `(.L_x_169) ;  /* 0x0000000010087348 */ /* 0x000fea0003c00000 */
[----:B------:R0:W1:Y:S02]  /*2ad0*/  SHFL.DOWN P1, R22, R19, R18, R17 ;  /* 0x0800001213167389 */ /* 0x0000640000020011 */
[----:B01----:R-:W-:Y:S05]  /*2ae0*/  ENDCOLLECTIVE ;  /* 0x000000000000791b */ /* 0x003fea0003800000 */
.L_x_169:
[----:B------:R-:W-:Y:S05]  /*2af0*/  BSYNC B0 ;  /* 0x0000000000007941 */ /* 0x000fea0003800000 */
.L_x_168:
[----:B------:R-:W-:Y:S02]  /*2b00*/  HFMA2 R17, -RZ, RZ, 0, 1.847743988037109375e-06 ;  /* 0x0000001fff117431 */ /* 0x000fe400000001ff */
[----:B------:R-:W-:Y:S01]  /*2b10*/  FADD R19, R22, R19 ;  /* 0x0000001316137221 */ /* 0x000fe20000000000 */
[----:B------:R-:W-:Y:S01]  /*2b20*/  IMAD.MOV.U32 R18, RZ, RZ, 0x8 ;  /* 0x00000008ff127424 */ /* 0x000fe200078e00ff */
[----:B------:R-:W-:-:S07]  /*2b30*/  MOV R16, 0xffffffff ;  /* 0xffffffff00107802 */ /* 0x000fce0000000f00 */
[----:B------:R-:W-:Y:S05]  /*2b40*/  WARPSYNC.COLLECTIVE R16, `(.L_x_170) ;  /* 0x0000000010087348 */ /* 0x000fea0003c00000 */
[----:B------:R0:W1:Y:S02]  /*2b50*/  SHFL.DOWN P1, R22, R19, R18, R17 ;  /* 0x0800001213167389 */ /* 0x0000640000020011 */
[----:B01----:R-:W-:Y:S05]  /*2b60*/  ENDCOLLECTIVE ;  /* 0x000000000000791b */ /* 0x003fea0003800000 */
.L_x_170:
[----:B------:R-:W-:Y:S02]  /*2b70*/  HFMA2 R18, -RZ, RZ, 0, 2.384185791015625e-07 ;  /* 0x00000004ff127431 */ /* 0x000fe400000001ff */
[----:B------:R-:W-:-:S04]  /*2b80*/  FADD R4, R19, R22 ;  /* 0x0000001613047221 */ /* 0x000fc80000000000 */
[----:B------:R-:W-:-:S07]  /*2b90*/  IMAD.MOV.U32 R19, RZ, RZ, R4 ;  /* 0x000000ffff137224 */ /* 0x000fce00078e0004 */
[----:B------:R-:W-:Y:S05]  /*2ba0*/  WARPSYNC.COLLECTIVE R16, `(.L_x_171) ;  /* 0x0000000010087348 */ /* 0x000fea0003c00000 */
[----:B------:R0:W1:Y:S02]  /*2bb0*/  SHFL.DOWN P1, R22, R19, R18, R17 ;  /* 0x0800001213167389 */ /* 0x0000640000020011 */
[----:B01----:R-:W-:Y:S05]  /*2bc0*/  ENDCOLLECTIVE ;  /* 0x000000000000791b */ /* 0x003fea0003800000 */
.L_x_171:
[----:B------:R-:W-:Y:S02]  /*2bd0*/  IMAD.MOV.U32 R18, RZ, RZ, 0x2 ;  /* 0x00000002ff127424 */ /* 0x000fe400078e00ff */
[----:B------:R-:W-:-:S05]  /*2be0*/  FADD R5, R4, R22 ;  /* 0x0000001604057221 */ /* 0x000fca0000000000 */
[----:B------:R-:W-:-:S07]  /*2bf0*/  MOV R19, R5 ;  /* 0x0000000500137202 */ /* 0x000fce0000000f00 */
[----:B------:R-:W-:Y:S05]  /*2c00*/  WARPSYNC.COLLECTIVE R16, `(.L_x_172) ;  /* 0x0000000010087348 */ /* 0x000fea0003c00000 */
[----:B------:R0:W1:Y:S02]  /*2c10*/  SHFL.DOWN P1, R22, R19, R18, R17 ;  /* 0x0800001213167389 */ /* 0x0000640000020011 */
[----:B01----:R-:W-:Y:S05]  /*2c20*/  ENDCOLLECTIVE ;  /* 0x000000000000791b */ /* 0x003fea0003800000 */
.L_x_172:
[----:B------:R-:W-:Y:S02]  /*2c30*/  HFMA2 R18, -RZ, RZ, 0, 5.9604644775390625e-08 ;  /* 0x00000001ff127431 */ /* 0x000fe400000001ff */
[----:B------:R-:W-:-:S05]  /*2c40*/  FADD R6, R5, R22 ;  /* 0x0000001605067221 */ /* 0x000fca0000000000 */
[----:B------:R-:W-:-:S07]  /*2c50*/  MOV R19, R6 ;  /* 0x0000000600137202 */ /* 0x000fce0000000f00 */
[----:B------:R-:W-:Y:S05]  /*2c60*/  WARPSYNC.COLLECTIVE R16, `(.L_x_173) ;  /* 0x0000000010087348 */ /* 0x000fea0003c00000 */
[----:B------:R0:W1:Y:S02]  /*2c70*/  SHFL.DOWN P1, R22, R19, R18, R17 ;  /* 0x0800001213167389 */ /* 0x0000640000020011 */
[----:B01----:R-:W-:Y:S05]  /*2c80*/  ENDCOLLECTIVE ;  /* 0x000000000000791b */ /* 0x003fea0003800000 */
.L_x_173:
[----:B------:R-:W-:Y:S05]  /*2c90*/  BRA `(.L_x_174) ;  /* 0xffffffec00587947 */ /* 0x000fea000383ffff */
.L_x_175:
        /* <DEDUP_REMOVED lines=14> */
.L_x_262:


//--------------------- .text._Z14_conv2d_fusionPfS_PKfS1_S_S1_S1_ --------------------------
	.section	.text._Z14_conv2d_fusionPfS_PKfS1_S_S1_S1_,"ax",@progbits
	.align	128
        .global         _Z14_conv2d_fusionPfS_PKfS1_S_S1_S1_
        .type           _Z14_conv2d_fusionPfS_PKfS1_S_S1_S1_,@function
        .size           _Z14_conv2d_fusionPfS_PKfS1_S_S1_S1_,(.L_x_263 - _Z14_conv2d_fusionPfS_PKfS1_S_S1_S1_)
        .other          _Z14_conv2d_fusionPfS_PKfS1_S_S1_S1_,@"STO_CUDA_ENTRY STV_DEFAULT"
_Z14_conv2d_fusionPfS_PKfS1_S_S1_S1_:
.text._Z14_conv2d_fusionPfS_PKfS1_S_S1_S1_:
        /* <DEDUP_REMOVED lines=15> */
[----:B------:R-:W-:Y:S01]  /*00f0*/  IMAD R19, R0, 0x17, R5 ;  /* 0x0000001700137824 */ /* 0x000fe200078e0205 */
[----:B------:R-:W-:Y:S02]  /*0100*/  IADD3 R2, PT, PT, R4, 0x1880, RZ ;  /* 0x0000188004027810 */ /* 0x000fe40007ffe0ff */
[----:B------:R-:W-:Y:S01]  /*0110*/  ISETP.GE.U32.AND P0, PT, R10, 0x5, PT ;  /* 0x000000050a00780c */ /* 0x000fe20003f06070 */
[----:B----4-:R-:W-:Y:S01]  /*0120*/  IMAD.WIDE.U32 R24, R19, 0x4, R24 ;  /* 0x0000000413187825 */ /* 0x010fe200078e0018 */
[----:B---3--:R-:W-:-:S05]  /*0130*/  LEA R7, R13, R2, 0x18 ;  /* 0x000000020d077211 */ /* 0x008fca00078ec0ff */
[----:B------:R-:W-:-:S05]  /*0140*/  IMAD R2, R0, 0x14, R7 ;  /* 0x0000001400027824 */ /* 0x000fca00078e0207 */
[----:B------:R-:W-:Y:S01]  /*0150*/  LEA R2, R3, R2, 0x2 ;  /* 0x0000000203027211 */ /* 0x000fe200078e10ff */
[----:B------:R1:W5:Y:S04]  /*0160*/  @!P0 LDG.E.CONSTANT R29, desc[UR8][R26.64+0x64] ;  /* 0x000064081a1d8981 */ /* 0x000368000c1e9900 */
[----:B0-----:R1:W5:Y:S04]  /*0170*/  LDG.E.CONSTANT R7, desc[UR8][R22.64] ;  /* 0x0000000816077981 */ /* 0x001368000c1e9900 */
[----:B--2---:R0:W-:Y:S01]  /*0180*/  @!P1 STS [R2], R9 ;  /* 0x0000000902009388 */ /* 0x0041e20000000800 */
[----:B------:R-:W-:Y:S06]  /*0190*/  BAR.SYNC.DEFER_BLOCKING 0x0 ;  /* 0x0000000000007b1d */ /* 0x000fec0000010000 */
[----:B------:R-:W2:Y:S01]  /*01a0*/  @!P2 LDG.E R11, desc[UR8][R24.64] ;  /* 0x00000008180ba981 */ /* 0x000ea2000c1e1900 */
[----:B------:R-:W-:-:S02]  /*01b0*/  LEA R17, R13, R4, 0x18 ;  /* 0x000000040d117211 */ /* 0x000fc400078ec0ff */
[----:B------:R-:W-:-:S03]  /*01c0*/  ISETP.GE.U32.AND P3, PT, R10, 0x18, PT ;  /* 0x000000180a00780c */ /* 0x000fc60003f66070 */
[----:B------:R-:W-:Y:S01]  /*01d0*/  IMAD R6, R0, 0x70, R17 ;  /* 0x0000007000067824 */ /* 0x000fe200078e0211 */
[----:B------:R-:W-:-:S04]  /*01e0*/  IADD3 R8, PT, PT, R4, 0xc40, RZ ;  /* 0x00000c4004087810 */ /* 0x000fc80007ffe0ff */
[----:B------:R-:W-:Y:S02]  /*01f0*/  LEA R4, R3, R6, 0x2 ;  /* 0x0000000603047211 */ /* 0x000fe400078e10ff */
[----:B0-----:R-:W-:Y:S01]  /*0200*/  LEA R9, R13, R8, 0x18 ;  /* 0x000000080d097211 */ /* 0x001fe200078ec0ff */
[----:B------:R-:W-:Y:S01]  /*0210*/  BSSY.RECONVERGENT B0, `(.L_x_176) ;  /* 0x0000040000007945 */ /* 0x000fe20003800200 */
[----:B------:R-:W-:Y:S01]  /*0220*/  HFMA2 R8, -RZ, RZ, 0, 0 ;  /* 0x00000000ff087431 */ /* 0x000fe200000001ff */
[----:B------:R-:W-:Y:S02]  /*0230*/  ISETP.GE.U32.AND P1, PT, R10, 0xc, PT ;  /* 0x0000000c0a00780c */ /* 0x000fe40003f26070 */
[----:B------:R-:W-:Y:S01]  /*0240*/  IMAD R6, R0, 0x70, R9 ;  /* 0x0000007000067824 */ /* 0x000fe200078e0209 */
[----:B--2---:R1:W-:Y:S01]  /*0250*/  @!P2 STS [R4], R11 ;  /* 0x0000000b0400a388 */ /* 0x0043e20000000800 */
[----:B------:R-:W-:Y:S06]  /*0260*/  BAR.SYNC.DEFER_BLOCKING 0x0 ;  /* 0x0000000000007b1d */ /* 0x000fec0000010000 */
[----:B------:R-:W-:Y:S05]  /*0270*/  @P3 BRA `(.L_x_177) ;  /* 0x0000000000e43947 */ /* 0x000fea0003800000 */
[----:B------:R-:W-:Y:S04]  /*0280*/  LDS R13, [R4] ;  /* 0x00000000040d7984 */ /* 0x000fe80000000800 */
[----:B-1----:R-:W0:Y:S04]  /*0290*/  LDS.128 R8, [R17+0x1880] ;  /* 0x0018800011087984 */ /* 0x002e280000000c00 */
[----:B------:R-:W1:Y:S04]  /*02a0*/  LDS R15, [R4+0x4] ;  /* 0x00000400040f7984 */ /* 0x000e680000000800 */
[----:B------:R-:W2:Y:S04]  /*02b0*/  LDS R12, [R4+0x8] ;  /* 0x00000800040c7984 */ /* 0x000ea80000000800 */
[----:B------:R-:W-:Y:S04]  /*02c0*/  LDS R16, [R4+0x70] ;  /* 0x0000700004107984 */ /* 0x000fe80000000800 */
[----:B------:R-:W-:Y:S04]  /*02d0*/  LDS R21, [R4+0x74] ;  /* 0x0000740004157984 */ /* 0x000fe80000000800 */
[----:B------:R-:W-:Y:S01]  /*02e0*/  LDS R18, [R4+0x1c8] ;  /* 0x0001c80004127984 */ /* 0x000fe20000000800 */
[----:B0-----:R-:W-:-:S04]  /*02f0*/  FFMA R8, R13, R8, RZ ;  /* 0x000000080d087223 */ /* 0x001fc800000000ff */
[----:B-1----:R-:W-:Y:S02]  /*0300*/  FFMA R15, R15, R9, R8 ;  /* 0x000000090f0f7223 */ /* 0x002fe40000000008 */
[----:B------:R-:W0:Y:S02]  /*0310*/  LDS R8, [R4+0xc] ;  /* 0x00000c0004087984 */ /* 0x000e240000000800 */
[----:B--2---:R-:W-:Y:S02]  /*0320*/  FFMA R10, R12, R10, R15 ;  /* 0x0000000a0c0a7223 */ /* 0x004fe4000000000f */
[----:B------:R-:W-:Y:S04]  /*0330*/  LDS R9, [R4+0x10] ;  /* 0x0000100004097984 */ /* 0x000fe80000000800 */
[----:B------:R-:W1:Y:S01]  /*0340*/  LDS.128 R12, [R17+0x1890] ;  /* 0x00189000110c7984 */ /* 0x000e620000000c00 */
[----:B0-----:R-:W-:-:S04]  /*0350*/  FFMA R8, R8, R11, R10 ;  /* 0x0000000b08087223 */ /* 0x001fc8000000000a */
[----:B-1----:R-:W-:Y:S02]  /*0360*/  FFMA R8, R9, R12, R8 ;  /* 0x0000000c09087223 */ /* 0x002fe40000000008 */
[----:B------:R-:W0:Y:S02]  /*0370*/  LDS R12, [R4+0x78] ;  /* 0x00007800040c7984 */ /* 0x000e240000000800 */
[----:B------:R-:W-:Y:S02]  /*0380*/  FFMA R8, R16, R13, R8 ;  /* 0x0000000d10087223 */ /* 0x000fe40000000008 */
[----:B------:R-:W-:Y:S02]  /*0390*/  LDS R13, [R4+0x7c] ;  /* 0x00007c00040d7984 */ /* 0x000fe40000000800 */
[----:B------:R-:W-:Y:S02]  /*03a0*/  FFMA R14, R21, R14, R8 ;  /* 0x0000000e150e7223 */ /* 0x000fe40000000008 */
[----:B------:R-:W1:Y:S04]  /*03b0*/  LDS.128 R8, [R17+0x18a0] ;  /* 0x0018a00011087984 */ /* 0x000e680000000c00 */
[----:B------:R-:W2:Y:S04]  /*03c0*/  LDS R16, [R4+0x80] ;  /* 0x0000800004107984 */ /* 0x000ea80000000800 */
[----:B------:R-:W3:Y:S01]  /*03d0*/  LDS R21, [R4+0xe0] ;  /* 0x0000e00004157984 */ /* 0x000ee20000000800 */
[----:B0-----:R-:W-:-:S04]  /*03e0*/  FFMA R12, R12, R15, R14 ;  /* 0x0000000f0c0c7223 */ /* 0x001fc8000000000e */
[----:B-1----:R-:W-:Y:S02]  /*03f0*/  FFMA R8, R13, R8, R12 ;  /* 0x000000080d087223 */ /* 0x002fe4000000000c */
[----:B------:R-:W-:Y:S02]  /*0400*/  LDS.128 R12, [R17+0x18b0] ;  /* 0x0018b000110c7984 */ /* 0x000fe40000000c00 */
[----:B--2---:R-:W-:Y:S02]  /*0410*/  FFMA R8, R16, R9, R8 ;  /* 0x0000000910087223 */ /* 0x004fe40000000008 */
[----:B------:R-:W0:Y:S02]  /*0420*/  LDS R16, [R4+0xe4] ;  /* 0x0000e40004107984 */ /* 0x000e240000000800 */
[----:B---3--:R-:W-:Y:S02]  /*0430*/  FFMA R8, R21, R10, R8 ;  /* 0x0000000a15087223 */ /* 0x008fe40000000008 */
[----:B------:R-:W1:Y:S04]  /*0440*/  LDS R9, [R4+0xe8] ;  /* 0x0000e80004097984 */ /* 0x000e680000000800 */
[----:B------:R-:W2:Y:S04]  /*0450*/  LDS R10, [R4+0xec] ;  /* 0x0000ec00040a7984 */ /* 0x000ea80000000800 */
[----:B------:R-:W3:Y:S01]  /*0460*/  LDS R21, [R4+0xf0] ;  /* 0x0000f00004157984 */ /* 0x000ee20000000800 */
[----:B0-----:R-:W-:-:S03]  /*0470*/  FFMA R8, R16, R11, R8 ;  /* 0x0000000b10087223 */ /* 0x001fc60000000008 */
[----:B------:R-:W-:Y:S01]  /*0480*/  LDS R16, [R4+0x160] ;  /* 0x0001600004107984 */ /* 0x000fe20000000800 */
[----:B-1----:R-:W-:-:S03]  /*0490*/  FFMA R8, R9, R12, R8 ;  /* 0x0000000c09087223 */ /* 0x002fc60000000008 */
[----:B------:R-:W0:Y:S01]  /*04a0*/  LDS R12, [R4+0x150] ;  /* 0x00015000040c7984 */ /* 0x000e220000000800 */
[----:B--2---:R-:W-:-:S03]  /*04b0*/  FFMA R8, R10, R13, R8 ;  /* 0x0000000d0a087223 */ /* 0x004fc60000000008 */
[----:B------:R-:W-:Y:S01]  /*04c0*/  LDS R13, [R4+0x154] ;  /* 0x00015400040d7984 */ /* 0x000fe20000000800 */
[----:B---3--:R-:W-:-:S03]  /*04d0*/  FFMA R21, R21, R14, R8 ;  /* 0x0000000e15157223 */ /* 0x008fc60000000008 */
[----:B------:R-:W1:Y:S04]  /*04e0*/  LDS.128 R8, [R17+0x18c0] ;  /* 0x0018c00011087984 */ /* 0x000e680000000c00 */
[----:B------:R-:W2:Y:S01]  /*04f0*/  LDS R14, [R4+0x158] ;  /* 0x00015800040e7984 */ /* 0x000ea20000000800 */
[----:B0-----:R-:W-:-:S03]  /*0500*/  FFMA R12, R12, R15, R21 ;  /* 0x0000000f0c0c7223 */ /* 0x001fc60000000015 */
[----:B------:R-:W0:Y:S01]  /*0510*/  LDS R21, [R4+0x15c] ;  /* 0x00015c0004157984 */ /* 0x000e220000000800 */
[----:B-1----:R-:W-:-:S04]  /*0520*/  FFMA R8, R13, R8, R12 ;  /* 0x000000080d087223 */ /* 0x002fc8000000000c */
[----:B--2---:R-:W-:Y:S02]  /*0530*/  FFMA R8, R14, R9, R8 ;  /* 0x000000090e087223 */ /* 0x004fe40000000008 */
[----:B------:R-:W-:Y:S04]  /*0540*/  LDS R9, [R4+0x1c0] ;  /* 0x0001c00004097984 */ /* 0x000fe80000000800 */
[----:B------:R-:W1:Y:S01]  /*0550*/  LDS.128 R12, [R17+0x18d0] ;  /* 0x0018d000110c7984 */ /* 0x000e620000000c00 */
[----:B0-----:R-:W-:-:S03]  /*0560*/  FFMA R21, R21, R10, R8 ;  /* 0x0000000a15157223 */ /* 0x001fc60000000008 */
[----:B------:R-:W0:Y:S01]  /*0570*/  LDS R8, [R4+0x1c4] ;  /* 0x0001c40004087984 */ /* 0x000e220000000800 */
[----:B------:R-:W-:-:S03]  /*0580*/  FFMA R16, R16, R11, R21 ;  /* 0x0000000b10107223 */ /* 0x000fc60000000015 */
[----:B------:R-:W2:Y:S04]  /*0590*/  LDS R10, [R4+0x1cc] ;  /* 0x0001cc00040a7984 */ /* 0x000ea80000000800 */
[----:B------:R-:W-:Y:S01]  /*05a0*/  LDS R11, [R17+0x18e0] ;  /* 0x0018e000110b7984 */ /* 0x000fe20000000800 */
[----:B-1----:R-:W-:-:S03]  /*05b0*/  FFMA R9, R9, R12, R16 ;  /* 0x0000000c09097223 */ /* 0x002fc60000000010 */
[----:B------:R-:W1:Y:S01]  /*05c0*/  LDS R12, [R4+0x1d0] ;  /* 0x0001d000040c7984 */ /* 0x000e620000000800 */
[----:B0-----:R-:W-:-:S04]  /*05d0*/  FFMA R9, R8, R13, R9 ;  /* 0x0000000d08097223 */ /* 0x001fc80000000009 */
[----:B------:R-:W-:-:S04]  /*05e0*/  FFMA R9, R18, R14, R9 ;  /* 0x0000000e12097223 */ /* 0x000fc80000000009 */
[----:B--2---:R-:W-:-:S04]  /*05f0*/  FFMA R9, R10, R15, R9 ;  /* 0x0000000f0a097223 */ /* 0x004fc80000000009 */
[----:B-1----:R-:W-:-:S07]  /*0600*/  FFMA R8, R12, R11, R9 ;  /* 0x0000000b0c087223 */ /* 0x002fce0000000009 */
.L_x_177:
[----:B------:R-:W-:Y:S05]  /*0610*/  BSYNC.RECONVERGENT B0 ;  /* 0x0000000000007941 */ /* 0x000fea0003800200 */
.L_x_176:
[----:B-----5:R-:W-:Y:S01]  /*0620*/  @!P3 FADD R12, R7, R8 ;  /* 0x00000008070cb221 */ /* 0x020fe20000000000 */
[-C--:B------:R-:W-:Y:S01]  /*0630*/  LEA R7, R3, R6.reuse, 0x2 ;  /* 0x0000000603077211 */ /* 0x080fe200078e10ff */
[C---:B------:R-:W-:Y:S01]  /*0640*/  IMAD R9, R0.reuse, 0xe, R3 ;  /* 0x0000000e00097824 */ /* 0x040fe200078e0203 */
[----:B------:R-:W0:Y:S01]  /*0650*/  LDC.64 R20, c[0x0][0x388] ;  /* 0x0000e200ff147b82 */ /* 0x000e220000000a00 */
[----:B------:R-:W-:Y:S01]  /*0660*/  IMAD R19, R0, -0x10, R19 ;  /* 0xfffffff000137824 */ /* 0x000fe200078e0213 */
[----:B------:R2:W5:Y:S02]  /*0670*/  LDG.E.CONSTANT R16, desc[UR8][R22.64+0x4] ;  /* 0x0000040816107981 */ /* 0x000564000c1e9900 */
[----:B------:R-:W-:Y:S02]  /*0680*/  LEA R6, R9, R6, 0x3 ;  /* 0x0000000609067211 */ /* 0x000fe400078e18ff */
[----:B------:R-:W-:Y:S02]  /*0690*/  @!P3 STS [R7], R12 ;  /* 0x0000000c0700b388 */ /* 0x000fe40000000800 */
[----:B------:R-:W-:Y:S01]  /*06a0*/  BAR.SYNC.DEFER_BLOCKING 0x0 ;  /* 0x0000000000007b1d */ /* 0x000fe20000010000 */
[----:B0-----:R-:W-:-:S05]  /*06b0*/  IMAD.WIDE.U32 R20, R19, 0x4, R20 ;  /* 0x0000000413147825 */ /* 0x001fca00078e0014 */
[----:B-1----:R-:W0:Y:S04]  /*06c0*/  @!P1 LDS.64 R10, [R6] ;  /* 0x00000000060a9984 */ /* 0x002e280000000a00 */
[----:B------:R-:W1:Y:S04]  /*06d0*/  @!P1 LDS.64 R8, [R6+0x70] ;  /* 0x0000700006089984 */ /* 0x000e680000000a00 */
[----:B------:R2:W-:Y:S01]  /*06e0*/  @!P0 STS [R2], R29 ;  /* 0x0000001d02008388 */ /* 0x0005e20000000800 */
[----:B0-----:R-:W-:-:S04]  /*06f0*/  @!P1 FMNMX3 R10, R10, RZ, R11, !PT ;  /* 0x000000ff0a0a9276 */ /* 0x001fc8000780000b */
[----:B-1----:R-:W-:-:S05]  /*0700*/  @!P1 FMNMX3 R9, R10, R8, R9, !PT ;  /* 0x000000080a099276 */ /* 0x002fca0007800009 */
[----:B------:R2:W-:Y:S01]  /*0710*/  @!P1 STG.E desc[UR8][R20.64], R9 ;  /* 0x0000000914009986 */ /* 0x0005e2000c101908 */
[----:B------:R-:W-:Y:S06]  /*0720*/  BAR.SYNC.DEFER_BLOCKING 0x0 ;  /* 0x0000000000007b1d */ /* 0x000fec0000010000 */
[----:B------:R-:W3:Y:S01]  /*0730*/  @!P2 LDG.E R11, desc[UR8][R24.64] ;  /* 0x00000008180ba981 */ /* 0x000ee2000c1e1900 */
[----:B------:R-:W-:Y:S01]  /*0740*/  BSSY.RECONVERGENT B0, `(.L_x_178) ;  /* 0x000003e000007945 */ /* 0x000fe20003800200 */
[----:B------:R-:W-:Y:S02]  /*0750*/  MOV R13, RZ ;  /* 0x000000ff000d7202 */ /* 0x000fe40000000f00 */
[----:B---3--:R2:W-:Y:S01]  /*0760*/  @!P2 STS [R4], R11 ;  /* 0x0000000b0400a388 */ /* 0x0085e20000000800 */
[----:B------:R-:W-:Y:S06]  /*0770*/  BAR.SYNC.DEFER_BLOCKING 0x0 ;  /* 0x0000000000007b1d */ /* 0x000fec0000010000 */
[----:B------:R-:W-:Y:S05]  /*0780*/  @P3 BRA `(.L_x_179) ;  /* 0x0000000000e43947 */ /* 0x000fea0003800000 */
[----:B------:R-:W-:Y:S04]  /*0790*/  LDS R13, [R4] ;  /* 0x00000000040d7984 */ /* 0x000fe80000000800 */
[----:B--2---:R-:W0:Y:S04]  /*07a0*/  LDS.128 R8, [R17+0x1880] ;  /* 0x0018800011087984 */ /* 0x004e280000000c00 */
[----:B------:R-:W1:Y:S04]  /*07b0*/  LDS R15, [R4+0x4] ;  /* 0x00000400040f7984 */ /* 0x000e680000000800 */
[----:B------:R-:W2:Y:S04]  /*07c0*/  LDS R12, [R4+0x8] ;  /* 0x00000800040c7984 */ /* 0x000ea80000000800 */
[----:B------:R-:W3:Y:S01]  /*07d0*/  LDS R18, [R4+0xc] ;  /* 0x00000c0004127984 */ /* 0x000ee20000000800 */
[----:B0-----:R-:W-:-:S04]  /*07e0*/  FFMA R8, R13, R8, RZ ;  /* 0x000000080d087223 */ /* 0x001fc800000000ff */
[----:B-1----:R-:W-:Y:S02]  /*07f0*/  FFMA R15, R15, R9, R8 ;  /* 0x000000090f0f7223 */ /* 0x002fe40000000008 */
[----:B------:R-:W-:Y:S02]  /*0800*/  LDS R9, [R4+0x10] ;  /* 0x0000100004097984 */ /* 0x000fe40000000800 */
[----:B--2---:R-:W-:Y:S02]  /*0810*/  FFMA R29, R12, R10, R15 ;  /* 0x0000000a0c1d7223 */ /* 0x004fe4000000000f */
[----:B------:R-:W0:Y:S02]  /*0820*/  LDS.128 R12, [R17+0x1890] ;  /* 0x00189000110c7984 */ /* 0x000e240000000c00 */
[----:B---3--:R-:W-:Y:S02]  /*0830*/  FFMA R18, R18, R11, R29 ;  /* 0x0000000b12127223 */ /* 0x008fe4000000001d */
[----:B------:R-:W1:Y:S04]  /*0840*/  LDS R29, [R4+0x70] ;  /* 0x00007000041d7984 */ /* 0x000e680000000800 */
[----:B------:R-:W2:Y:S01]  /*0850*/  LDS R11, [R4+0x74] ;  /* 0x00007400040b7984 */ /* 0x000ea20000000800 */
[----:B0-----:R-:W-:-:S03]  /*0860*/  FFMA R18, R9, R12, R18 ;  /* 0x0000000c09127223 */ /* 0x001fc60000000012 */
[----:B------:R-:W0:Y:S01]  /*0870*/  LDS R12, [R4+0x78] ;  /* 0x00007800040c7984 */ /* 0x000e220000000800 */
[----:B-1----:R-:W-:-:S03]  /*0880*/  FFMA R18, R29, R13, R18 ;  /* 0x0000000d1d127223 */ /* 0x002fc60000000012 */
[----:B------:R-:W-:Y:S01]  /*0890*/  LDS R13, [R4+0x7c] ;  /* 0x00007c00040d7984 */ /* 0x000fe20000000800 */
[----:B--2---:R-:W-:-:S03]  /*08a0*/  FFMA R29, R11, R14, R18 ;  /* 0x0000000e0b1d7223 */ /* 0x004fc60000000012 */
[----:B------:R-:W1:Y:S01]  /*08b0*/  LDS.128 R8, [R17+0x18a0] ;  /* 0x0018a00011087984 */ /* 0x000e620000000c00 */
[----:B0-----:R-:W-:-:S03]  /*08c0*/  FFMA R12, R12, R15, R29 ;  /* 0x0000000f0c0c7223 */ /* 0x001fc6000000001d */
[----:B------:R-:W0:Y:S04]  /*08d0*/  LDS R29, [R4+0x80] ;  /* 0x00008000041d7984 */ /* 0x000e280000000800 */
[----:B------:R-:W2:Y:S01]  /*08e0*/  LDS R15, [R4+0xe0] ;  /* 0x0000e000040f7984 */ /* 0x000ea20000000800 */
[----:B-1----:R-:W-:-:S03]  /*08f0*/  FFMA R12, R13, R8, R12 ;  /* 0x000000080d0c7223 */ /* 0x002fc6000000000c */
[----:B------:R-:W1:Y:S01]  /*0900*/  LDS R8, [R4+0xe4] ;  /* 0x0000e40004087984 */ /* 0x000e620000000800 */
[----:B0-----:R-:W-:-:S03]  /*0910*/  FFMA R12, R29, R9, R12 ;  /* 0x000000091d0c7223 */ /* 0x001fc6000000000c */
[----:B------:R-:W-:Y:S01]  /*0920*/  LDS R9, [R4+0xe8] ;  /* 0x0000e80004097984 */ /* 0x000fe20000000800 */
[----:B--2---:R-:W-:-:S03]  /*0930*/  FFMA R29, R15, R10, R12 ;  /* 0x0000000a0f1d7223 */ /* 0x004fc6000000000c */
[----:B------:R-:W0:Y:S01]  /*0940*/  LDS.128 R12, [R17+0x18b0] ;  /* 0x0018b000110c7984 */ /* 0x000e220000000c00 */
[----:B-1----:R-:W-:-:S03]  /*0950*/  FFMA R8, R8, R11, R29 ;  /* 0x0000000b08087223 */ /* 0x002fc6000000001d */
        /* <DEDUP_REMOVED lines=25> */
[----:B------:R-:W1:Y:S01]  /*0af0*/  LDS R13, [R17+0x18e0] ;  /* 0x0018e000110d7984 */ /* 0x000e620000000800 */
[----:B0-----:R-:W-:-:S04]  /*0b00*/  FFMA R9, R9, R15, R10 ;  /* 0x0000000f09097223 */ /* 0x001fc8000000000a */
[----:B-1----:R-:W-:-:S07]  /*0b10*/  FFMA R13, R8, R13, R9 ;  /* 0x0000000d080d7223 */ /* 0x002fce0000000009 */
.L_x_179:
[----:B------:R-:W-:Y:S05]  /*0b20*/  BSYNC.RECONVERGENT B0 ;  /* 0x0000000000007941 */ /* 0x000fea0003800200 */
.L_x_178:
[----:B------:R-:W3:Y:S01]  /*0b30*/  @!P0 LDG.E.CONSTANT R15, desc[UR8][R26.64+0xc8] ;  /* 0x0000c8081a0f8981 */ /* 0x000ee2000c1e9900 */
[----:B-----5:R-:W-:-:S03]  /*0b40*/  @!P3 FADD R12, R16, R13 ;  /* 0x0000000d100cb221 */ /* 0x020fc60000000000 */
[----:B------:R0:W5:Y:S04]  /*0b50*/  LDG.E.CONSTANT R16, desc[UR8][R22.64+0x8] ;  /* 0x0000080816107981 */ /* 0x000168000c1e9900 */
[----:B------:R-:W-:Y:S01]  /*0b60*/  @!P3 STS [R7], R12 ;  /* 0x0000000c0700b388 */ /* 0x000fe20000000800 */
[----:B------:R-:W-:Y:S06]  /*0b70*/  BAR.SYNC.DEFER_BLOCKING 0x0 ;  /* 0x0000000000007b1d */ /* 0x000fec0000010000 */
[----:B--2---:R-:W1:Y:S04]  /*0b80*/  @!P1 LDS.64 R8, [R6] ;  /* 0x0000000006089984 */ /* 0x004e680000000a00 */
[----:B------:R-:W2:Y:S01]  /*0b90*/  @!P1 LDS.64 R10, [R6+0x70] ;  /* 0x00007000060a9984 */ /* 0x000ea20000000a00 */
[----:B-1----:R-:W-:-:S04]  /*0ba0*/  @!P1 FMNMX3 R8, R8, RZ, R9, !PT ;  /* 0x000000ff08089276 */ /* 0x002fc80007800009 */
[----:B--2---:R-:W-:-:S05]  /*0bb0*/  @!P1 FMNMX3 R11, R8, R10, R11, !PT ;  /* 0x0000000a080b9276 */ /* 0x004fca000780000b */
[----:B------:R0:W-:Y:S04]  /*0bc0*/  @!P1 STG.E desc[UR8][R20.64+0x240], R11 ;  /* 0x0002400b14009986 */ /* 0x0001e8000c101908 */
[----:B---3--:R0:W-:Y:S01]  /*0bd0*/  @!P0 STS [R2], R15 ;  /* 0x0000000f02008388 */ /* 0x0081e20000000800 */
        /* <DEDUP_REMOVED lines=64> */
.L_x_181:
[----:B------:R-:W-:Y:S05]  /*0fe0*/  BSYNC.RECONVERGENT B0 ;  /* 0x0000000000007941 */ /* 0x000fea0003800200 */
.L_x_180:
[----:B0-----:R-:W2:Y:S01]  /*0ff0*/  @!P0 LDG.E.CONSTANT R15, desc[UR8][R26.64+0x12c] ;  /* 0x00012c081a0f8981 */ /* 0x001ea2000c1e9900 */
[----:B-----5:R-:W-:-:S03]  /*1000*/  @!P3 FADD R12, R16, R13 ;  /* 0x0000000d100cb221 */ /* 0x020fc60000000000 */
[----:B------:R0:W5:Y:S04]  /*1010*/  LDG.E.CONSTANT R16, desc[UR8][R22.64+0xc] ;  /* 0x00000c0816107981 */ /* 0x000168000c1e9900 */
[----:B------:R-:W-:Y:S01]  /*1020*/  @!P3 STS [R7], R12 ;  /* 0x0000000c0700b388 */ /* 0x000fe20000000800 */
[----:B------:R-:W-:Y:S06]  /*1030*/  BAR.SYNC.DEFER_BLOCKING 0x0 ;  /* 0x0000000000007b1d */ /* 0x000fec0000010000 */
[----:B------:R-:W1:Y:S04]  /*1040*/  @!P1 LDS.64 R8, [R6] ;  /* 0x0000000006089984 */ /* 0x000e680000000a00 */
[----:B------:R-:W3:Y:S01]  /*1050*/  @!P1 LDS.64 R10, [R6+0x70] ;  /* 0x00007000060a9984 */ /* 0x000ee20000000a00 */
[----:B-1----:R-:W-:-:S04]  /*1060*/  @!P1 FMNMX3 R8, R8, RZ, R9, !PT ;  /* 0x000000ff08089276 */ /* 0x002fc80007800009 */
[----:B---3--:R-:W-:-:S05]  /*1070*/  @!P1 FMNMX3 R11, R8, R10, R11, !PT ;  /* 0x0000000a080b9276 */ /* 0x008fca000780000b */
[----:B------:R0:W-:Y:S04]  /*1080*/  @!P1 STG.E desc[UR8][R20.64+0x480], R11 ;  /* 0x0004800b14009986 */ /* 0x0001e8000c101908 */
[----:B--2---:R0:W-:Y:S01]  /*1090*/  @!P0 STS [R2], R15 ;  /* 0x0000000f02008388 */ /* 0x0041e20000000800 */
[----:B------:R-:W-:Y:S06]  /*10a0*/  BAR.SYNC.DEFER_BLOCKING 0x0 ;  /* 0x0000000000007b1d */ /* 0x000fec0000010000 */
[----:B------:R-:W2:Y:S01]  /*10b0*/  @!P2 LDG.E R9, desc[UR8][R24.64] ;  /* 0x000000081809a981 */ /* 0x000ea2000c1e1900 */
[----:B------:R-:W-:Y:S01]  /*10c0*/  BSSY.RECONVERGENT B0, `(.L_x_182) ;  /* 0x000003e000007945 */ /* 0x000fe20003800200 */
[----:B------:R-:W-:-:S02]  /*10d0*/  MOV R13, RZ ;  /* 0x000000ff000d7202 */ /* 0x000fc40000000f00 */
        /* <DEDUP_REMOVED lines=60> */
.L_x_183:
[----:B------:R-:W-:Y:S05]  /*14a0*/  BSYNC.RECONVERGENT B0 ;  /* 0x0000000000007941 */ /* 0x000fea0003800200 */
.L_x_182:
[----:B0-----:R-:W2:Y:S01]  /*14b0*/  @!P0 LDG.E.CONSTANT R15, desc[UR8][R26.64+0x190] ;  /* 0x000190081a0f8981 */ /* 0x001ea2000c1e9900 */
[----:B-----5:R-:W-:-:S03]  /*14c0*/  @!P3 FADD R12, R16, R13 ;  /* 0x0000000d100cb221 */ /* 0x020fc60000000000 */
[----:B------:R0:W5:Y:S04]  /*14d0*/  LDG.E.CONSTANT R16, desc[UR8][R22.64+0x10] ;  /* 0x0000100816107981 */ /* 0x000168000c1e9900 */
[----:B------:R-:W-:Y:S01]  /*14e0*/  @!P3 STS [R7], R12 ;  /* 0x0000000c0700b388 */ /* 0x000fe20000000800 */
[----:B------:R-:W-:Y:S06]  /*14f0*/  BAR.SYNC.DEFER_BLOCKING 0x0 ;  /* 0x0000000000007b1d */ /* 0x000fec0000010000 */
[----:B------:R0:W5:Y:S04]  /*1500*/  @!P0 LDG.E.CONSTANT R27, desc[UR8][R26.64+0x1f4] ;  /* 0x0001f4081a1b8981 */ /* 0x000168000c1e9900 */
        /* <DEDUP_REMOVED lines=25> */
[----:B------:R-:W2:Y:S04]  /*16a0*/  LDS R10, [R4+0x74] ;  /* 0x00007400040a7984 */ /* 0x000ea80000000800 */
[----:B------:R-:W3:Y:S01]  /*16b0*/  LDS R18, [R4+0x78] ;  /* 0x0000780004127984 */ /* 0x000ee20000000800 */
[----:B0-----:R-:W-:-:S04]  /*16c0*/  FFMA R8, R9, R12, R8 ;  /* 0x0000000c09087223 */ /* 0x001fc80000000008 */
        /* <DEDUP_REMOVED lines=17> */
[----:B0-----:R-:W-:-:S03]  /*17e0*/  FFMA R8, R9, R12, R8 ;  /* 0x0000000c09087223 */ /* 0x001fc60000000008 */
[----:B------:R-:W-:Y:S01]  /*17f0*/  LDS R12, [R4+0x15c] ;  /* 0x00015c00040c7984 */ /* 0x000fe20000000800 */
[----:B-1----:R-:W-:-:S03]  /*1800*/  FFMA R11, R11, R13, R8 ;  /* 0x0000000d0b0b7223 */ /* 0x002fc60000000008 */
[----:B------:R-:W-:Y:S01]  /*1810*/  LDS R13, [R4+0x154] ;  /* 0x00015400040d7984 */ /* 0x000fe20000000800 */
[----:B--2---:R-:W-:-:S03]  /*1820*/  FFMA R29, R10, R14, R11 ;  /* 0x0000000e0a1d7223 */ /* 0x004fc6000000000b */
[----:B------:R-:W0:Y:S01]  /*1830*/  LDS.128 R8, [R17+0x18c0] ;  /* 0x0018c00011087984 */ /* 0x000e220000000c00 */
[----:B---3--:R-:W-:-:S03]  /*1840*/  FFMA R18, R18, R15, R29 ;  /* 0x0000000f12127223 */ /* 0x008fc6000000001d */
[----:B------:R-:W1:Y:S01]  /*1850*/  LDS R15, [R4+0x158] ;  /* 0x00015800040f7984 */ /* 0x000e620000000800 */
[----:B0-----:R-:W-:-:S03]  /*1860*/  FFMA R18, R13, R8, R18 ;  /* 0x000000080d127223 */ /* 0x001fc60000000012 */
[----:B------:R-:W0:Y:S01]  /*1870*/  LDS R8, [R4+0x160] ;  /* 0x0001600004087984 */ /* 0x000e220000000800 */
[----:B-1----:R-:W-:-:S03]  /*1880*/  FFMA R15, R15, R9, R18 ;  /* 0x000000090f0f7223 */ /* 0x002fc60000000012 */
[----:B------:R-:W-:Y:S01]  /*1890*/  LDS R9, [R4+0x1c0] ;  /* 0x0001c00004097984 */ /* 0x000fe20000000800 */
[----:B------:R-:W-:-:S03]  /*18a0*/  FFMA R29, R12, R10, R15 ;  /* 0x0000000a0c1d7223 */ /* 0x000fc6000000000f */
[----:B------:R-:W1:Y:S04]  /*18b0*/  LDS.128 R12, [R17+0x18d0] ;  /* 0x0018d000110c7984 */ /* 0x000e680000000c00 */
[----:B------:R-:W-:Y:S01]  /*18c0*/  LDS R10, [R4+0x1d0] ;  /* 0x0001d000040a7984 */ /* 0x000fe20000000800 */
[----:B0-----:R-:W-:-:S03]  /*18d0*/  FFMA R8, R8, R11, R29 ;  /* 0x0000000b08087223 */ /* 0x001fc6000000001d */
[----:B------:R-:W0:Y:S04]  /*18e0*/  LDS R29, [R4+0x1c4] ;  /* 0x0001c400041d7984 */ /* 0x000e280000000800 */
[----:B------:R-:W2:Y:S01]  /*18f0*/  LDS R11, [R4+0x1c8] ;  /* 0x0001c800040b7984 */ /* 0x000ea20000000800 */
[----:B-1----:R-:W-:-:S03]  /*1900*/  FFMA R8, R9, R12, R8 ;  /* 0x0000000c09087223 */ /* 0x002fc60000000008 */
[----:B------:R-:W1:Y:S04]  /*1910*/  LDS R9, [R4+0x1cc] ;  /* 0x0001cc0004097984 */ /* 0x000e680000000800 */
[----:B------:R-:W3:Y:S01]  /*1920*/  LDS R12, [R17+0x18e0] ;  /* 0x0018e000110c7984 */ /* 0x000ee20000000800 */
[----:B0-----:R-:W-:-:S04]  /*1930*/  FFMA R8, R29, R13, R8 ;  /* 0x0000000d1d087223 */ /* 0x001fc80000000008 */
[----:B--2---:R-:W-:-:S04]  /*1940*/  FFMA R8, R11, R14, R8 ;  /* 0x0000000e0b087223 */ /* 0x004fc80000000008 */
[----:B-1----:R-:W-:-:S04]  /*1950*/  FFMA R8, R9, R15, R8 ;  /* 0x0000000f09087223 */ /* 0x002fc80000000008 */
[----:B---3--:R-:W-:-:S07]  /*1960*/  FFMA R13, R10, R12, R8 ;  /* 0x0000000c0a0d7223 */ /* 0x008fce0000000008 */
.L_x_185:
[----:B------:R-:W-:Y:S05]  /*1970*/  BSYNC.RECONVERGENT B0 ;  /* 0x0000000000007941 */ /* 0x000fea0003800200 */
.L_x_184:
[----:B-----5:R-:W-:Y:S01]  /*1980*/  @!P3 FADD R16, R16, R13 ;  /* 0x0000000d1010b221 */ /* 0x020fe20000000000 */
[----:B0-----:R0:W5:Y:S04]  /*1990*/  LDG.E.CONSTANT R22, desc[UR8][R22.64+0x14] ;  /* 0x0000140816167981 */ /* 0x001168000c1e9900 */
[----:B------:R-:W-:Y:S01]  /*19a0*/  @!P3 STS [R7], R16 ;  /* 0x000000100700b388 */ /* 0x000fe20000000800 */
[----:B------:R-:W-:Y:S06]  /*19b0*/  BAR.SYNC.DEFER_BLOCKING 0x0 ;  /* 0x0000000000007b1d */ /* 0x000fec0000010000 */
[----:B------:R-:W1:Y:S04]  /*19c0*/  @!P1 LDS.64 R8, [R6] ;  /* 0x0000000006089984 */ /* 0x000e680000000a00 */
[----:B------:R-:W2:Y:S04]  /*19d0*/  @!P1 LDS.64 R10, [R6+0x70] ;  /* 0x00007000060a9984 */ /* 0x000ea80000000a00 */
[----:B------:R0:W-:Y:S01]  /*19e0*/  @!P0 STS [R2], R27 ;  /* 0x0000001b02008388 */ /* 0x0001e20000000800 */
[----:B-1----:R-:W-:-:S04]  /*19f0*/  @!P1 FMNMX3 R8, R8, RZ, R9, !PT ;  /* 0x000000ff08089276 */ /* 0x002fc80007800009 */
[----:B--2---:R-:W-:-:S05]  /*1a00*/  @!P1 FMNMX3 R11, R8, R10, R11, !PT ;  /* 0x0000000a080b9276 */ /* 0x004fca000780000b */
[----:B------:R0:W-:Y:S01]  /*1a10*/  @!P1 STG.E desc[UR8][R20.64+0x900], R11 ;  /* 0x0009000b14009986 */ /* 0x0001e2000c101908 */
[----:B------:R-:W-:Y:S06]  /*1a20*/  BAR.SYNC.DEFER_BLOCKING 0x0 ;  /* 0x0000000000007b1d */ /* 0x000fec0000010000 */
[----:B------:R-:W2:Y:S01]  /*1a30*/  @!P2 LDG.E R25, desc[UR8][R24.64] ;  /* 0x000000081819a981 */ /* 0x000ea2000c1e1900 */
[----:B------:R-:W-:Y:S01]  /*1a40*/  BSSY.RECONVERGENT B0, `(.L_x_186) ;  /* 0x000003e000007945 */ /* 0x000fe20003800200 */
[----:B------:R-:W-:Y:S02]  /*1a50*/  MOV R9, RZ ;  /* 0x000000ff00097202 */ /* 0x000fe40000000f00 */
        /* <DEDUP_REMOVED lines=10> */
[----:B------:R-:W4:Y:S04]  /*1b00*/  LDS R24, [R4+0x70] ;  /* 0x0000700004187984 */ /* 0x000f280000000800 */
[----:B------:R-:W-:Y:S04]  /*1b10*/  LDS R16, [R4+0x78] ;  /* 0x0000780004107984 */ /* 0x000fe80000000800 */
[----:B------:R-:W-:Y:S01]  /*1b20*/  LDS R26, [R4+0x150] ;  /* 0x00015000041a7984 */ /* 0x000fe20000000800 */
[----:B0-----:R-:W-:-:S03]  /*1b30*/  FFMA R8, R23, R8, RZ ;  /* 0x0000000817087223 */ /* 0x001fc600000000ff */
[----:B------:R-:W0:Y:S01]  /*1b40*/  LDS R23, [R4+0x74] ;  /* 0x0000740004177984 */ /* 0x000e220000000800 */
[----:B-1----:R-:W-:-:S04]  /*1b50*/  FFMA R8, R29, R9, R8 ;  /* 0x000000091d087223 */ /* 0x002fc80000000008 */
[----:B--2---:R-:W-:-:S04]  /*1b60*/  FFMA R25, R25, R10, R8 ;  /* 0x0000000a19197223 */ /* 0x004fc80000000008 */
[----:B---3--:R-:W-:Y:S02]  /*1b70*/  FFMA R18, R18, R11, R25 ;  /* 0x0000000b12127223 */ /* 0x008fe40000000019 */
[----:B------:R-:W-:Y:S04]  /*1b80*/  LDS R25, [R4+0x7c] ;  /* 0x00007c0004197984 */ /* 0x000fe80000000800 */
[----:B------:R-:W1:Y:S01]  /*1b90*/  LDS.128 R8, [R17+0x18a0] ;  /* 0x0018a00011087984 */ /* 0x000e620000000c00 */
[----:B----4-:R-:W-:-:S03]  /*1ba0*/  FFMA R27, R27, R12, R18 ;  /* 0x0000000c1b1b7223 */ /* 0x010fc60000000012 */
[----:B------:R-:W2:Y:S01]  /*1bb0*/  LDS R18, [R4+0x80] ;  /* 0x0000800004127984 */ /* 0x000ea20000000800 */
[----:B------:R-:W-:-:S03]  /*1bc0*/  FFMA R24, R24, R13, R27 ;  /* 0x0000000d18187223 */ /* 0x000fc6000000001b */
[----:B------:R-:W3:Y:S01]  /*1bd0*/  LDS R27, [R4+0xe0] ;  /* 0x0000e000041b7984 */ /* 0x000ee20000000800 */
[----:B0-----:R-:W-:-:S03]  /*1be0*/  FFMA R23, R23, R14, R24 ;  /* 0x0000000e17177223 */ /* 0x001fc60000000018 */
[----:B------:R-:W0:Y:S01]  /*1bf0*/  LDS R24, [R4+0xe4] ;  /* 0x0000e40004187984 */ /* 0x000e220000000800 */
[----:B------:R-:W-:-:S03]  /*1c00*/  FFMA R16, R16, R15, R23 ;  /* 0x0000000f10107223 */ /* 0x000fc60000000017 */
[----:B------:R-:W-:Y:S04]  /*1c10*/  LDS R23, [R4+0xe8] ;  /* 0x0000e80004177984 */ /* 0x000fe80000000800 */
[----:B------:R-:W4:Y:S01]  /*1c20*/  LDS.128 R12, [R17+0x18b0] ;  /* 0x0018b000110c7984 */ /* 0x000f220000000c00 */
[----:B-1----:R-:W-:-:S03]  /*1c30*/  FFMA R25, R25, R8, R16 ;  /* 0x0000000819197223 */ /* 0x002fc60000000010 */
[----:B------:R-:W1:Y:S01]  /*1c40*/  LDS R16, [R4+0xec] ;  /* 0x0000ec0004107984 */ /* 0x000e620000000800 */
[----:B--2---:R-:W-:-:S03]  /*1c50*/  FFMA R18, R18, R9, R25 ;  /* 0x0000000912127223 */ /* 0x004fc60000000019 */
[----:B------:R-:W2:Y:S01]  /*1c60*/  LDS R25, [R4+0xf0] ;  /* 0x0000f00004197984 */ /* 0x000ea20000000800 */
[----:B---3--:R-:W-:-:S03]  /*1c70*/  FFMA R27, R27, R10, R18 ;  /* 0x0000000a1b1b7223 */ /* 0x008fc60000000012 */
[----:B------:R-:W-:Y:S01]  /*1c80*/  LDS R18, [R4+0x158] ;  /* 0x0001580004127984 */ /* 0x000fe20000000800 */
[----:B0-----:R-:W-:-:S03]  /*1c90*/  FFMA R24, R24, R11, R27 ;  /* 0x0000000b18187223 */ /* 0x001fc6000000001b */
[----:B------:R-:W-:Y:S04]  /*1ca0*/  LDS R27, [R4+0x154] ;  /* 0x00015400041b7984 */ /* 0x000fe80000000800 */
[----:B------:R-:W0:Y:S01]  /*1cb0*/  LDS.128 R8, [R17+0x18c0] ;  /* 0x0018c00011087984 */ /* 0x000e220000000c00 */
[----:B----4-:R-:W-:-:S03]  /*1cc0*/  FFMA R23, R23, R12, R24 ;  /* 0x0000000c17177223 */ /* 0x010fc60000000018 */
[----:B------:R-:W-:Y:S01]  /*1cd0*/  LDS R24, [R4+0x1d0] ;  /* 0x0001d00004187984 */ /* 0x000fe20000000800 */
[----:B-1----:R-:W-:-:S03]  /*1ce0*/  FFMA R16, R16, R13, R23 ;  /* 0x0000000d10107223 */ /* 0x002fc60000000017 */
[----:B------:R-:W1:Y:S01]  /*1cf0*/  LDS R23, [R4+0x15c] ;  /* 0x00015c0004177984 */ /* 0x000e620000000800 */
[----:B--2---:R-:W-:-:S03]  /*1d00*/  FFMA R25, R25, R14, R16 ;  /* 0x0000000e19197223 */ /* 0x004fc60000000010 */
[----:B------:R-:W2:Y:S01]  /*1d10*/  LDS R16, [R4+0x160] ;  /* 0x0001600004107984 */ /* 0x000ea20000000800 */
[----:B------:R-:W-:-:S03]  /*1d20*/  FFMA R26, R26, R15, R25 ;  /* 0x0000000f1a1a7223 */ /* 0x000fc60000000019 */
[----:B------:R-:W-:Y:S04]  /*1d30*/  LDS R25, [R4+0x1c0] ;  /* 0x0001c00004197984 */ /* 0x000fe80000000800 */
[----:B------:R-:W3:Y:S01]  /*1d40*/  LDS.128 R12, [R17+0x18d0] ;  /* 0x0018d000110c7984 */ /* 0x000ee20000000c00 */
[----:B0-----:R-:W-:-:S03]  /*1d50*/  FFMA R27, R27, R8, R26 ;  /* 0x000000081b1b7223 */ /* 0x001fc6000000001a */
[----:B------:R-:W0:Y:S01]  /*1d60*/  LDS R8, [R4+0x1c4] ;  /* 0x0001c40004087984 */ /* 0x000e220000000800 */
[----:B------:R-:W-:-:S03]  /*1d70*/  FFMA R26, R18, R9, R27 ;  /* 0x00000009121a7223 */ /* 0x000fc6000000001b */
[----:B------:R-:W4:Y:S04]  /*1d80*/  LDS R9, [R4+0x1c8] ;  /* 0x0001c80004097984 */ /* 0x000f280000000800 */
[----:B------:R-:W4:Y:S01]  /*1d90*/  LDS R18, [R4+0x1cc] ;  /* 0x0001cc0004127984 */ /* 0x000f220000000800 */
[----:B-1----:R-:W-:-:S03]  /*1da0*/  FFMA R23, R23, R10, R26 ;  /* 0x0000000a17177223 */ /* 0x002fc6000000001a */
[----:B------:R-:W1:Y:S01]  /*1db0*/  LDS R27, [R17+0x18e0] ;  /* 0x0018e000111b7984 */ /* 0x000e620000000800 */
[----:B--2---:R-:W-:-:S04]  /*1dc0*/  FFMA R16, R16, R11, R23 ;  /* 0x0000000b10107223 */ /* 0x004fc80000000017 */
[----:B---3--:R-:W-:-:S04]  /*1dd0*/  FFMA R25, R25, R12, R16 ;  /* 0x0000000c19197223 */ /* 0x008fc80000000010 */
[----:B0-----:R-:W-:-:S04]  /*1de0*/  FFMA R8, R8, R13, R25 ;  /* 0x0000000d08087223 */ /* 0x001fc80000000019 */
[----:B----4-:R-:W-:-:S04]  /*1df0*/  FFMA R9, R9, R14, R8 ;  /* 0x0000000e09097223 */ /* 0x010fc80000000008 */
[----:B------:R-:W-:-:S04]  /*1e00*/  FFMA R9, R18, R15, R9 ;  /* 0x0000000f12097223 */ /* 0x000fc80000000009 */
[----:B-1----:R-:W-:-:S07]  /*1e10*/  FFMA R9, R24, R27, R9 ;  /* 0x0000001b18097223 */ /* 0x002fce0000000009 */
.L_x_187:
[----:B------:R-:W-:Y:S05]  /*1e20*/  BSYNC.RECONVERGENT B0 ;  /* 0x0000000000007941 */ /* 0x000fea0003800200 */
.L_x_186:
[----:B-----5:R-:W-:Y:S01]  /*1e30*/  @!P3 FADD R22, R22, R9 ;  /* 0x000000091616b221 */ /* 0x020fe20000000000 */
[----:B------:R-:W-:Y:S01]  /*1e40*/  HFMA2 R16, -RZ, RZ, 0, 0 ;  /* 0x00000000ff107431 */ /* 0x000fe200000001ff */
[C---:B------:R-:W-:Y:S01]  /*1e50*/  LOP3.LUT R17, R0.reuse, 0x3f8, R3, 0xc8, !PT ;  /* 0x000003f800117812 */ /* 0x040fe200078ec803 */
[----:B0-----:R-:W-:Y:S02]  /*1e60*/  IMAD R25, R0, -0x8, R19 ;  /* 0xfffffff800197824 */ /* 0x001fe400078e0213 */
[----:B------:R-:W-:Y:S01]  /*1e70*/  @!P3 STS [R7], R22 ;  /* 0x000000160700b388 */ /* 0x000fe20000000800 */
[----:B------:R-:W-:Y:S06]  /*1e80*/  BAR.SYNC.DEFER_BLOCKING 0x0 ;  /* 0x0000000000007b1d */ /* 0x000fec0000010000 */
[----:B------:R-:W0:Y:S04]  /*1e90*/  @!P1 LDS.64 R8, [R6] ;  /* 0x0000000006089984 */ /* 0x000e280000000a00 */
[----:B------:R-:W1:Y:S01]  /*1ea0*/  @!P1 LDS.64 R10, [R6+0x70] ;  /* 0x00007000060a9984 */ /* 0x000e620000000a00 */
[----:B0-----:R-:W-:-:S04]  /*1eb0*/  @!P1 FMNMX3 R8, R8, RZ, R9, !PT ;  /* 0x000000ff08089276 */ /* 0x001fc80007800009 */
[----:B-1----:R-:W-:-:S05]  /*1ec0*/  @!P1 FMNMX3 R11, R8, R10, R11, !PT ;  /* 0x0000000a080b9276 */ /* 0x002fca000780000b */
[----:B------:R0:W-:Y:S01]  /*1ed0*/  @!P1 STG.E desc[UR8][R20.64+0xb40], R11 ;  /* 0x000b400b14009986 */ /* 0x0001e2000c101908 */
[----:B------:R-:W-:Y:S06]  /*1ee0*/  BAR.SYNC.DEFER_BLOCKING 0x0 ;  /* 0x0000000000007b1d */ /* 0x000fec0000010000 */
.L_x_191:
[----:B-1----:R-:W1:Y:S02]  /*1ef0*/  LDC.64 R8, c[0x0][0x3b0] ;  /* 0x0000ec00ff087b82 */ /* 0x002e640000000a00 */
[----:B-1----:R-:W-:-:S05]  /*1f00*/  IMAD.WIDE.U32 R8, R16, 0x4, R8 ;  /* 0x0000000410087825 */ /* 0x002fca00078e0008 */
[----:B------:R1:W5:Y:S01]  /*1f10*/  LDG.E.CONSTANT R18, desc[UR8][R8.64] ;  /* 0x0000000808127981 */ /* 0x000362000c1e9900 */
[----:B------:R-:W-:Y:S01]  /*1f20*/  IMAD R23, R16, 0x96, R5 ;  /* 0x0000009610177824 */ /* 0x000fe200078e0205 */
[----:B------:R-:W-:Y:S01]  /*1f30*/  MOV R13, RZ ;  /* 0x000000ff000d7202 */ /* 0x000fe20000000f00 */
[----:B------:R-:W-:Y:S01]  /*1f40*/  UMOV UR4, URZ ;  /* 0x000000ff00047c82 */ /* 0x000fe20008000000 */
[----:B------:R-:W-:Y:S02]  /*1f50*/  MOV R22, R20 ;  /* 0x0000001400167202 */ /* 0x000fe40000000f00 */
[----:B------:R-:W-:-:S07]  /*1f60*/  MOV R19, R21 ;  /* 0x0000001500137202 */ /* 0x000fce0000000f00 */
.L_x_190:
[----:B-1----:R-:W1:Y:S02]  /*1f70*/  LDC.64 R8, c[0x0][0x3a8] ;  /* 0x0000ea00ff087b82 */ /* 0x002e640000000a00 */
[----:B-1----:R-:W-:-:S05]  /*1f80*/  IMAD.WIDE.U32 R8, R23, 0x4, R8 ;  /* 0x0000000417087825 */ /* 0x002fca00078e0008 */
[----:B0-----:R0:W2:Y:S02]  /*1f90*/  @!P0 LDG.E.CONSTANT R11, desc[UR8][R8.64] ;  /* 0x00000008080b8981 */ /* 0x0010a4000c1e9900 */
[----:B0-----:R-:W-:Y:S02]  /*1fa0*/  @!P1 MOV R8, R22 ;  /* 0x0000001600089202 */ /* 0x001fe40000000f00 */
[----:B------:R-:W-:Y:S01]  /*1fb0*/  @!P1 MOV R9, R19 ;  /* 0x0000001300099202 */ /* 0x000fe20000000f00 */
[----:B--2---:R0:W-:Y:S01]  /*1fc0*/  @!P0 STS [R2], R11 ;  /* 0x0000000b02008388 */ /* 0x0041e20000000800 */
[----:B------:R-:W-:Y:S06]  /*1fd0*/  BAR.SYNC.DEFER_BLOCKING 0x0 ;  /* 0x0000000000007b1d */ /* 0x000fec0000010000 */
[----:B------:R-:W2:Y:S01]  /*1fe0*/  @!P1 LDG.E R15, desc[UR8][R8.64] ;  /* 0x00000008080f9981 */ /* 0x000ea2000c1e1900 */
[----:B------:R-:W-:Y:S01]  /*1ff0*/  ISETP.NE.AND P2, PT, R17, RZ, PT ;  /* 0x000000ff1100720c */ /* 0x000fe20003f45270 */
[----:B------:R-:W-:Y:S01]  /*2000*/  UIADD3 UR4, UPT, UPT, UR4, 0x1, URZ ;  /* 0x0000000104047890 */ /* 0x000fe2000fffe0ff */
[----:B------:R-:W-:Y:S01]  /*2010*/  BSSY.RECONVERGENT B0, `(.L_x_188) ;  /* 0x0000042000007945 */ /* 0x000fe20003800200 */
[----:B------:R-:W-:-:S02]  /*2020*/  IADD3 R22, P3, PT, R22, 0x240, RZ ;  /* 0x0000024016167810 */ /* 0x000fc40007f7e0ff */
[----:B------:R-:W-:Y:S01]  /*2030*/  UISETP.NE.AND UP0, UPT, UR4, 0x6, UPT ;  /* 0x000000060400788c */ /* 0x000fe2000bf05270 */
[----:B--2---:R0:W-:Y:S01]  /*2040*/  @!P1 STS [R4], R15 ;  /* 0x0000000f04009388 */ /* 0x0041e20000000800 */
[----:B------:R-:W-:Y:S06]  /*2050*/  BAR.SYNC.DEFER_BLOCKING 0x0 ;  /* 0x0000000000007b1d */ /* 0x000fec0000010000 */
[----:B------:R-:W-:Y:S05]  /*2060*/  @P2 BRA `(.L_x_189) ;  /* 0x0000000000f02947 */ /* 0x000fea0003800000 */
[----:B------:R-:W1:Y:S01]  /*2070*/  S2UR UR6, SR_CgaCtaId ;  /* 0x00000000000679c3 */ /* 0x000e620000008800 */
[----:B------:R-:W-:Y:S01]  /*2080*/  UMOV UR5, 0x400 ;  /* 0x0000040000057882 */ /* 0x000fe20000000000 */
[----:B------:R-:W-:Y:S04]  /*2090*/  LDS R12, [R4] ;  /* 0x00000000040c7984 */ /* 0x000fe80000000800 */
[----:B0-----:R-:W-:Y:S04]  /*20a0*/  LDS R15, [R4+0x4] ;  /* 0x00000400040f7984 */ /* 0x001fe80000000800 */
[----:B------:R-:W-:Y:S04]  /*20b0*/  LDS R14, [R4+0x8] ;  /* 0x00000800040e7984 */ /* 0x000fe80000000800 */
[----:B------:R-:W-:Y:S04]  /*20c0*/  LDS R29, [R4+0xc] ;  /* 0x00000c00041d7984 */ /* 0x000fe80000000800 */
[----:B------:R-:W-:Y:S04]  /*20d0*/  LDS R27, [R4+0x74] ;  /* 0x00007400041b7984 */ /* 0x000fe80000000800 */
[----:B------:R-:W-:Y:S01]  /*20e0*/  LDS R24, [R4+0x160] ;  /* 0x0001600004187984 */ /* 0x000fe20000000800 */
[----:B-1----:R-:W-:-:S03]  /*20f0*/  ULEA UR5, UR6, UR5, 0x18 ;  /* 0x0000000506057291 */ /* 0x002fc6000f8ec0ff */
[----:B------:R-:W-:Y:S06]  /*2100*/  LDS R26, [R4+0x1c8] ;  /* 0x0001c800041a7984 */ /* 0x000fec0000000800 */
[----:B------:R-:W0:Y:S02]  /*2110*/  LDS.128 R8, [UR5+0x1880] ;  /* 0x00188005ff087984 */ /* 0x000e240008000c00 */
[----:B0-----:R-:W-:-:S04]  /*2120*/  FFMA R8, R12, R8, R13 ;  /* 0x000000080c087223 */ /* 0x001fc8000000000d */
[----:B------:R-:W-:Y:S02]  /*2130*/  FFMA R15, R15, R9, R8 ;  /* 0x000000090f0f7223 */ /* 0x000fe40000000008 */
[----:B------:R-:W-:Y:S02]  /*2140*/  LDS R9, [R4+0x10] ;  /* 0x0000100004097984 */ /* 0x000fe40000000800 */
[----:B------:R-:W-:Y:S02]  /*2150*/  FFMA R10, R14, R10, R15 ;  /* 0x0000000a0e0a7223 */ /* 0x000fe4000000000f */
[----:B------:R-:W0:Y:S02]  /*2160*/  LDS.128 R12, [UR5+0x1890] ;  /* 0x00189005ff0c7984 */ /* 0x000e240008000c00 */
[----:B------:R-:W-:Y:S02]  /*2170*/  FFMA R10, R29, R11, R10 ;  /* 0x0000000b1d0a7223 */ /* 0x000fe4000000000a */
[----:B------:R-:W1:Y:S04]  /*2180*/  LDS R8, [R4+0x70] ;  /* 0x0000700004087984 */ /* 0x000e680000000800 */
[----:B------:R-:W2:Y:S01]  /*2190*/  LDS R29, [R4+0x78] ;  /* 0x00007800041d7984 */ /* 0x000ea20000000800 */
[----:B0-----:R-:W-:-:S03]  /*21a0*/  FFMA R10, R9, R12, R10 ;  /* 0x0000000c090a7223 */ /* 0x001fc6000000000a */
[----:B------:R-:W-:Y:S01]  /*21b0*/  LDS R12, [R4+0x80] ;  /* 0x00008000040c7984 */ /* 0x000fe20000000800 */
[----:B-1----:R-:W-:-:S03]  /*21c0*/  FFMA R8, R8, R13, R10 ;  /* 0x0000000d08087223 */ /* 0x002fc6000000000a */
[----:B------:R-:W-:Y:S01]  /*21d0*/  LDS R13, [R4+0x7c] ;  /* 0x00007c00040d7984 */ /* 0x000fe20000000800 */
[----:B------:R-:W-:-:S03]  /*21e0*/  FFMA R14, R27, R14, R8 ;  /* 0x0000000e1b0e7223 */ /* 0x000fc60000000008 */
[----:B------:R-:W0:Y:S01]  /*21f0*/  LDS.128 R8, [UR5+0x18a0] ;  /* 0x0018a005ff087984 */ /* 0x000e220008000c00 */
[----:B--2---:R-:W-:-:S03]  /*2200*/  FFMA R14, R29, R15, R14 ;  /* 0x0000000f1d0e7223 */ /* 0x004fc6000000000e */
[----:B------:R-:W1:Y:S04]  /*2210*/  LDS R27, [R4+0xe0] ;  /* 0x0000e000041b7984 */ /* 0x000e680000000800 */
[----:B------:R-:W2:Y:S01]  /*2220*/  LDS R29, [R4+0xe4] ;  /* 0x0000e400041d7984 */ /* 0x000ea20000000800 */
[----:B0-----:R-:W-:-:S04]  /*2230*/  FFMA R8, R13, R8, R14 ;  /* 0x000000080d087223 */ /* 0x001fc8000000000e */
[----:B------:R-:W-:Y:S02]  /*2240*/  FFMA R8, R12, R9, R8 ;  /* 0x000000090c087223 */ /* 0x000fe40000000008 */
[----:B------:R-:W-:Y:S02]  /*2250*/  LDS R9, [R4+0xe8] ;  /* 0x0000e80004097984 */ /* 0x000fe40000000800 */
[----:B-1----:R-:W-:Y:S02]  /*2260*/  FFMA R8, R27, R10, R8 ;  /* 0x0000000a1b087223 */ /* 0x002fe40000000008 */
[----:B------:R-:W0:Y:S02]  /*2270*/  LDS.128 R12, [UR5+0x18b0] ;  /* 0x0018b005ff0c7984 */ /* 0x000e240008000c00 */
[----:B--2---:R-:W-:Y:S02]  /*2280*/  FFMA R8, R29, R11, R8 ;  /* 0x0000000b1d087223 */ /* 0x004fe40000000008 */
[----:B------:R-:W1:Y:S04]  /*2290*/  LDS R10, [R4+0xec] ;  /* 0x0000ec00040a7984 */ /* 0x000e680000000800 */
[----:B------:R-:W2:Y:S04]  /*22a0*/  LDS R27, [R4+0xf0] ;  /* 0x0000f000041b7984 */ /* 0x000ea80000000800 */
[----:B------:R-:W-:Y:S01]  /*22b0*/  LDS R29, [R4+0x158] ;  /* 0x00015800041d7984 */ /* 0x000fe20000000800 */
[----:B0-----:R-:W-:-:S03]  /*22c0*/  FFMA R8, R9, R12, R8 ;  /* 0x0000000c09087223 */ /* 0x001fc60000000008 */
[----:B------:R-:W0:Y:S01]  /*22d0*/  LDS R12, [R4+0x150] ;  /* 0x00015000040c7984 */ /* 0x000e220000000800 */
[----:B-1----:R-:W-:-:S03]  /*22e0*/  FFMA R8, R10, R13, R8 ;  /* 0x0000000d0a087223 */ /* 0x002fc60000000008 */
[----:B------:R-:W-:Y:S01]  /*22f0*/  LDS R13, [R4+0x154] ;  /* 0x00015400040d7984 */ /* 0x000fe20000000800 */
[----:B--2---:R-:W-:-:S03]  /*2300*/  FFMA R27, R27, R14, R8 ;  /* 0x0000000e1b1b7223 */ /* 0x004fc60000000008 */
[----:B------:R-:W1:Y:S01]  /*2310*/  LDS.128 R8, [UR5+0x18c0] ;  /* 0x0018c005ff087984 */ /* 0x000e620008000c00 */
[----:B0-----:R-:W-:-:S03]  /*2320*/  FFMA R12, R12, R15, R27 ;  /* 0x0000000f0c0c7223 */ /* 0x001fc6000000001b */
[----:B------:R-:W0:Y:S01]  /*2330*/  LDS R27, [R4+0x15c] ;  /* 0x00015c00041b7984 */ /* 0x000e220000000800 */
[----:B-1----:R-:W-:-:S03]  /*2340*/  FFMA R8, R13, R8, R12 ;  /* 0x000000080d087223 */ /* 0x002fc6000000000c */
[----:B------:R-:W-:Y:S01]  /*2350*/  LDS.128 R12, [UR5+0x18d0] ;  /* 0x0018d005ff0c7984 */ /* 0x000fe20008000c00 */
[----:B------:R-:W-:-:S03]  /*2360*/  FFMA R8, R29, R9, R8 ;  /* 0x000000091d087223 */ /* 0x000fc60000000008 */
[----:B------:R-:W1:Y:S01]  /*2370*/  LDS R9, [R4+0x1c0] ;  /* 0x0001c00004097984 */ /* 0x000e620000000800 */
[----:B0-----:R-:W-:-:S03]  /*2380*/  FFMA R27, R27, R10, R8 ;  /* 0x0000000a1b1b7223 */ /* 0x001fc60000000008 */
[----:B------:R-:W0:Y:S01]  /*2390*/  LDS R8, [R4+0x1c4] ;  /* 0x0001c40004087984 */ /* 0x000e220000000800 */
[----:B------:R-:W-:-:S03]  /*23a0*/  FFMA R24, R24, R11, R27 ;  /* 0x0000000b18187223 */ /* 0x000fc6000000001b */
[----:B------:R-:W2:Y:S04]  /*23b0*/  LDS R10, [R4+0x1cc] ;  /* 0x0001cc00040a7984 */ /* 0x000ea80000000800 */
[----:B------:R-:W-:Y:S01]  /*23c0*/  LDS R11, [UR5+0x18e0] ;  /* 0x0018e005ff0b7984 */ /* 0x000fe20008000800 */
[----:B-1----:R-:W-:-:S03]  /*23d0*/  FFMA R9, R9, R12, R24 ;  /* 0x0000000c09097223 */ /* 0x002fc60000000018 */
[----:B------:R-:W1:Y:S01]  /*23e0*/  LDS R12, [R4+0x1d0] ;  /* 0x0001d000040c7984 */ /* 0x000e620000000800 */
[----:B0-----:R-:W-:-:S04]  /*23f0*/  FFMA R9, R8, R13, R9 ;  /* 0x0000000d08097223 */ /* 0x001fc80000000009 */
[----:B------:R-:W-:-:S04]  /*2400*/  FFMA R9, R26, R14, R9 ;  /* 0x0000000e1a097223 */ /* 0x000fc80000000009 */
[----:B--2---:R-:W-:-:S04]  /*2410*/  FFMA R9, R10, R15, R9 ;  /* 0x0000000f0a097223 */ /* 0x004fc80000000009 */
[----:B-1----:R-:W-:-:S07]  /*2420*/  FFMA R13, R12, R11, R9 ;  /* 0x0000000b0c0d7223 */ /* 0x002fce0000000009 */
.L_x_189:
[----:B------:R-:W-:Y:S05]  /*2430*/  BSYNC.RECONVERGENT B0 ;  /* 0x0000000000007941 */ /* 0x000fea0003800200 */
.L_x_188:
[----:B------:R-:W-:Y:S02]  /*2440*/  IADD3.X R19, PT, PT, RZ, R19, RZ, P3, !PT ;  /* 0x00000013ff137210 */ /* 0x000fe40001ffe4ff */
[----:B------:R-:W-:Y:S01]  /*2450*/  IADD3 R23, PT, PT, R23, 0x19, RZ ;  /* 0x0000001917177810 */ /* 0x000fe20007ffe0ff */
[----:B------:R-:W-:Y:S06]  /*2460*/  BRA.U UP0, `(.L_x_190) ;  /* 0xfffffff900c07547 */ /* 0x000fec000b83ffff */
[----:B-----5:R-:W-:Y:S01]  /*2470*/  @!P2 FADD R18, R18, R13 ;  /* 0x0000000d1212a221 */ /* 0x020fe20000000000 */
[----:B------:R-:W-:-:S04]  /*2480*/  LOP3.LUT P3, RZ, R0, 0x3fc, R3, 0xc8, !PT ;  /* 0x000003fc00ff7812 */ /* 0x000fc8000786c803 */
[----:B------:R-:W-:Y:S01]  /*2490*/  @!P2 STS [R7], R18 ;  /* 0x000000120700a388 */ /* 0x000fe20000000800 */
[----:B------:R-:W-:Y:S08]  /*24a0*/  BAR.SYNC.DEFER_BLOCKING 0x0 ;  /* 0x0000000000007b1d */ /* 0x000ff00000010000 */
[C---:B0-----:R-:W-:Y:S01]  /*24b0*/  @!P3 LEA R15, R16.reuse, R25, 0x4 ;  /* 0x00000019100fb211 */ /* 0x041fe200078e20ff */
[----:B------:R-:W0:Y:S01]  /*24c0*/  @!P3 LDC.64 R10, c[0x0][0x3a0] ;  /* 0x0000e800ff0abb82 */ /* 0x000e220000000a00 */
[----:B------:R-:W-:-:S04]  /*24d0*/  IADD3 R16, PT, PT, R16, 0x1, RZ ;  /* 0x0000000110107810 */ /* 0x000fc80007ffe0ff */
[----:B------:R-:W-:Y:S01]  /*24e0*/  ISETP.NE.AND P2, PT, R16, 0x10, PT ;  /* 0x000000101000780c */ /* 0x000fe20003f45270 */
[----:B------:R-:W1:Y:S04]  /*24f0*/  @!P3 LDS.64 R12, [R6] ;  /* 0x00000000060cb984 */ /* 0x000e680000000a00 */
[----:B------:R-:W2:Y:S01]  /*2500*/  @!P3 LDS.64 R8, [R6+0x70] ;  /* 0x000070000608b984 */ /* 0x000ea20000000a00 */
[----:B0-----:R-:W-:Y:S01]  /*2510*/  @!P3 IMAD.WIDE.U32 R10, R15, 0x4, R10 ;  /* 0x000000040f0ab825 */ /* 0x001fe200078e000a */
[----:B-1----:R-:W-:-:S04]  /*2520*/  @!P3 FMNMX3 R12, R12, RZ, R13, !PT ;  /* 0x000000ff0c0cb276 */ /* 0x002fc8000780000d */
[----:B--2---:R-:W-:-:S05]  /*2530*/  @!P3 FMNMX3 R9, R12, R8, R9, !PT ;  /* 0x000000080c09b276 */ /* 0x004fca0007800009 */
[----:B------:R1:W-:Y:S01]  /*2540*/  @!P3 STG.E desc[UR8][R10.64], R9 ;  /* 0x000000090a00b986 */ /* 0x0003e2000c101908 */
[----:B------:R-:W-:Y:S05]  /*2550*/  @P2 BRA `(.L_x_191) ;  /* 0xfffffff800642947 */ /* 0x000fea000383ffff */
[----:B------:R-:W-:Y:S05]  /*2560*/  EXIT ;  /* 0x000000000000794d */ /* 0x000fea0003800000 */
.L_x_192:
        /* <DEDUP_REMOVED lines=9> */
.L_x_263:


//--------------------- .text._Z7_conv2dPfS_PKfS1_iiii --------------------------
	.section	.text._Z7_conv2dPfS_PKfS1_iiii,"ax",@progbits
	.align	128
        .global         _Z7_conv2dPfS_PKfS1_iiii
        .type           _Z7_conv2dPfS_PKfS1_iiii,@function
        .size           _Z7_conv2dPfS_PKfS1_iiii,(.L_x_264 - _Z7_conv2dPfS_PKfS1_iiii)
        .other          _Z7_conv2dPfS_PKfS1_iiii,@"STO_CUDA_ENTRY STV_DEFAULT"
_Z7_conv2dPfS_PKfS1_iiii:
.text._Z7_conv2dPfS_PKfS1_iiii:
[----:B------:R-:W-:Y:S01]  /*0000*/  LDC R1, c[0x0][0x37c] ;  /* 0x0000df00ff017b82 */ /* 0x000fe20000000800 */
[----:B------:R-:W0:Y:S07]  /*0010*/  S2R R0, SR_CTAID.Y ;  /* 0x0000000000007919 */ /* 0x000e2e0000002600 */
[----:B------:R-:W0:Y:S01]  /*0020*/  S2UR UR4, SR_CTAID.X ;  /* 0x00000000000479c3 */ /* 0x000e220000002500 */
[----:B------:R-:W1:Y:S07]  /*0030*/  LDCU UR5, c[0x0][0x3a4] ;  /* 0x00007480ff0577ac */ /* 0x000e6e0008000800 */
[----:B------:R-:W0:Y:S02]  /*0040*/  LDC R3, c[0x0][0x360] ;  /* 0x0000d800ff037b82 */ /* 0x000e240000000800 */
[----:B0-----:R-:W-:-:S05]  /*0050*/  IMAD R0, R0, R3, UR4 ;  /* 0x0000000400007e24 */ /* 0x001fca000f8e0203 */
[----:B-1----:R-:W-:-:S13]  /*0060*/  ISETP.GE.AND P0, PT, R0, UR5, PT ;  /* 0x0000000500007c0c */ /* 0x002fda000bf06270 */
[----:B------:R-:W-:Y:S05]  /*0070*/  @P0 EXIT ;  /* 0x000000000000094d */ /* 0x000fea0003800000 */
[----:B------:R-:W0:Y:S01]  /*0080*/  LDC.64 R6, c[0x0][0x398] ;  /* 0x0000e600ff067b82 */ /* 0x000e220000000a00 */
[----:B------:R-:W1:Y:S01]  /*0090*/  LDCU.64 UR10, c[0x0][0x358] ;  /* 0x00006b00ff0a77ac */ /* 0x000e620008000a00 */
[----:B------:R-:W2:Y:S01]  /*00a0*/  LDCU UR4, c[0x0][0x3a0] ;  /* 0x00007400ff0477ac */ /* 0x000ea20008000800 */
[----:B------:R-:W3:Y:S01]  /*00b0*/  S2R R3, SR_TID.Y ;  /* 0x0000000000037919 */ /* 0x000ee20000002200 */
[----:B------:R-:W4:Y:S01]  /*00c0*/  LDCU.64 UR6, c[0x0][0x3a8] ;  /* 0x00007500ff0677ac */ /* 0x000f220008000a00 */
[----:B0-----:R-:W-:-:S05]  /*00d0*/  IMAD.WIDE R6, R0, 0x4, R6 ;  /* 0x0000000400067825 */ /* 0x001fca00078e0206 */
[----:B-1----:R0:W5:Y:S01]  /*00e0*/  LDG.E.CONSTANT R2, desc[UR10][R6.64] ;  /* 0x0000000a06027981 */ /* 0x002162000c1e9900 */
[----:B--2---:R-:W-:Y:S01]  /*00f0*/  UISETP.GE.AND UP0, UPT, UR4, 0x1, UPT ;  /* 0x000000010400788c */ /* 0x004fe2000bf06270 */
[----:B------:R-:W-:Y:S01]  /*0100*/  HFMA2 R9, -RZ, RZ, 0, 0 ;  /* 0x00000000ff097431 */ /* 0x000fe200000001ff */
[----:B----4-:R-:W-:Y:S01]  /*0110*/  UIADD3 UR12, UPT, UPT, UR6, -UR7, URZ ;  /* 0x80000007060c7290 */ /* 0x010fe2000fffe0ff */
[----:B------:R-:W1:Y:S06]  /*0120*/  S2R R4, SR_TID.X ;  /* 0x0000000000047919 */ /* 0x000e6c0000002100 */
[----:B0--3--:R-:W-:Y:S05]  /*0130*/  BRA.U !UP0, `(.L_x_193) ;  /* 0x00000009084c7547 */ /* 0x009fea000b800000 */
[----:B------:R-:W0:Y:S01]  /*0140*/  S2R R8, SR_CgaCtaId ;  /* 0x0000000000087919 */ /* 0x000e220000008800 */
[CC--:B-1----:R-:W-:Y:S01]  /*0150*/  VIMNMX.U32 R6, PT, PT, R3.reuse, R4.reuse, !PT ;  /* 0x0000000403067248 */ /* 0x0c2fe20007fe0000 */
[----:B------:R-:W-:Y:S01]  /*0160*/  ULOP3.LUT UR9, UR7, 0x7ffffff8, URZ, 0xc0, !UPT ;  /* 0x7ffffff807097892 */ /* 0x000fe2000f8ec0ff */
[----:B------:R-:W-:Y:S01]  /*0170*/  VIMNMX R5, PT, PT, R3, R4, !PT ;  /* 0x0000000403057248 */ /* 0x000fe20007fe0100 */
[----:B------:R-:W-:Y:S01]  /*0180*/  ULOP3.LUT UR8, UR7, 0x7, URZ, 0xc0, !UPT ;  /* 0x0000000707087892 */ /* 0x000fe2000f8ec0ff */
[----:B------:R-:W-:Y:S01]  /*0190*/  ISETP.GE.U32.AND P2, PT, R6, UR6, PT ;  /* 0x0000000606007c0c */ /* 0x000fe2000bf46070 */
[----:B------:R-:W-:Y:S02]  /*01a0*/  ULOP3.LUT UR5, UR7, 0x3, URZ, 0xc0, !UPT ;  /* 0x0000000307057892 */ /* 0x000fe4000f8ec0ff */
[----:B------:R-:W-:Y:S01]  /*01b0*/  IADD3 R6, PT, PT, R4, UR7, RZ ;  /* 0x0000000704067c10 */ /* 0x000fe2000fffe0ff */
[----:B------:R-:W-:Y:S01]  /*01c0*/  UMOV UR4, URZ ;  /* 0x000000ff00047c82 */ /* 0x000fe20008000000 */
[----:B------:R-:W-:-:S02]  /*01d0*/  ISETP.GE.AND P1, PT, R5, UR7, PT ;  /* 0x0000000705007c0c */ /* 0x000fc4000bf26270 */
[----:B------:R-:W-:Y:S02]  /*01e0*/  MOV R5, 0x400 ;  /* 0x0000040000057802 */ /* 0x000fe40000000f00 */
[----:B------:R-:W-:Y:S01]  /*01f0*/  VIADDMNMX R7, R3, UR7, R6, !PT ;  /* 0x0000000703077c46 */ /* 0x000fe2000f800106 */
[----:B------:R-:W-:Y:S01]  /*0200*/  IMAD.SHL.U32 R6, R4, 0x4, RZ ;  /* 0x0000000404067824 */ /* 0x000fe200078e00ff */
[----:B------:R-:W-:Y:S01]  /*0210*/  ISETP.LT.AND P0, PT, RZ, UR7, PT ;  /* 0x00000007ff007c0c */ /* 0x000fe2000bf01270 */
[----:B------:R-:W-:Y:S01]  /*0220*/  UIADD3 UR7, UPT, UPT, -UR9, URZ, URZ ;  /* 0x000000ff09077290 */ /* 0x000fe2000fffe1ff */
[----:B------:R-:W-:Y:S02]  /*0230*/  MOV R9, RZ ;  /* 0x000000ff00097202 */ /* 0x000fe40000000f00 */
[----:B------:R-:W-:Y:S02]  /*0240*/  ISETP.LE.AND P0, PT, R7, UR6, P0 ;  /* 0x0000000607007c0c */ /* 0x000fe40008703270 */
[----:B0-----:R-:W-:Y:S01]  /*0250*/  LEA R8, R8, R5, 0x18 ;  /* 0x0000000508087211 */ /* 0x001fe200078ec0ff */
[----:B------:R-:W-:-:S04]  /*0260*/  IMAD R5, R3, 0x70, R6 ;  /* 0x0000007003057824 */ /* 0x000fc800078e0206 */
[--C-:B------:R-:W-:Y:S01]  /*0270*/  IMAD R7, R3, 0x70, R8.reuse ;  /* 0x0000007003077824 */ /* 0x100fe200078e0208 */
[----:B------:R-:W-:-:S07]  /*0280*/  IADD3 R5, PT, PT, R5, 0x10, R8 ;  /* 0x0000001005057810 */ /* 0x000fce0007ffe008 */
.L_x_202:
[----:B0-----:R-:W0:Y:S08]  /*0290*/  @!P1 LDC R11, c[0x0][0x3a0] ;  /* 0x0000e800ff0b9b82 */ /* 0x001e300000000800 */
[----:B------:R-:W1:Y:S08]  /*02a0*/  @!P1 LDC R10, c[0x0][0x3ac] ;  /* 0x0000eb00ff0a9b82 */ /* 0x000e700000000800 */
[----:B------:R-:W2:Y:S01]  /*02b0*/  @!P1 LDC.64 R12, c[0x0][0x390] ;  /* 0x0000e400ff0c9b82 */ /* 0x000ea20000000a00 */
[----:B0-----:R-:W-:Y:S01]  /*02c0*/  @!P1 IMAD R8, R0, R11, UR4 ;  /* 0x0000000400089e24 */ /* 0x001fe2000f8e020b */
[----:B------:R-:W0:Y:S06]  /*02d0*/  @!P1 S2R R15, SR_CgaCtaId ;  /* 0x00000000000f9919 */ /* 0x000e2c0000008800 */
[----:B------:R-:W3:Y:S01]  /*02e0*/  @!P2 LDC R14, c[0x0][0x3a8] ;  /* 0x0000ea00ff0eab82 */ /* 0x000ee20000000800 */
[----:B-1----:R-:W-:-:S04]  /*02f0*/  @!P1 IMAD R11, R8, R10, R3 ;  /* 0x0000000a080b9224 */ /* 0x002fc800078e0203 */
[----:B------:R-:W-:-:S04]  /*0300*/  @!P1 IMAD R11, R11, R10, R4 ;  /* 0x0000000a0b0b9224 */ /* 0x000fc800078e0204 */
[----:B--2---:R-:W-:Y:S01]  /*0310*/  @!P1 IMAD.WIDE R12, R11, 0x4, R12 ;  /* 0x000000040b0c9825 */ /* 0x004fe200078e020c */
[----:B------:R-:W-:Y:S01]  /*0320*/  @!P1 MOV R8, 0x400 ;  /* 0x0000040000089802 */ /* 0x000fe20000000f00 */
[----:B------:R-:W1:Y:S04]  /*0330*/  @!P2 LDC.64 R10, c[0x0][0x380] ;  /* 0x0000e000ff0aab82 */ /* 0x000e680000000a00 */
[----:B------:R-:W2:Y:S01]  /*0340*/  @!P1 LDG.E.CONSTANT R12, desc[UR10][R12.64] ;  /* 0x0000000a0c0c9981 */ /* 0x000ea2000c1e9900 */
[----:B------:R-:W-:Y:S02]  /*0350*/  @!P1 VIADD R8, R8, 0x1880 ;  /* 0x0000188008089836 */ /* 0x000fe40000000000 */
[----:B---3--:R-:W-:-:S04]  /*0360*/  @!P2 IMAD R17, R14, UR4, R3 ;  /* 0x000000040e11ac24 */ /* 0x008fc8000f8e0203 */
[----:B------:R-:W-:Y:S01]  /*0370*/  @!P2 IMAD R17, R17, R14, R4 ;  /* 0x0000000e1111a224 */ /* 0x000fe200078e0204 */
[----:B0-----:R-:W-:-:S05]  /*0380*/  @!P1 LEA R8, R15, R8, 0x18 ;  /* 0x000000080f089211 */ /* 0x001fca00078ec0ff */
[----:B------:R-:W-:Y:S02]  /*0390*/  @!P1 IMAD R15, R3, 0x14, R8 ;  /* 0x00000014030f9824 */ /* 0x000fe400078e0208 */
[----:B-1----:R-:W-:-:S03]  /*03a0*/  @!P2 IMAD.WIDE R10, R17, 0x4, R10 ;  /* 0x00000004110aa825 */ /* 0x002fc600078e020a */
[----:B------:R-:W-:-:S05]  /*03b0*/  @!P1 IADD3 R15, PT, PT, R6, R15, RZ ;  /* 0x0000000f060f9210 */ /* 0x000fca0007ffe0ff */
[----:B--2---:R0:W-:Y:S01]  /*03c0*/  @!P1 STS [R15], R12 ;  /* 0x0000000c0f009388 */ /* 0x0041e20000000800 */
[----:B------:R-:W-:Y:S06]  /*03d0*/  BAR.SYNC.DEFER_BLOCKING 0x0 ;  /* 0x0000000000007b1d */ /* 0x000fec0000010000 */
[----:B------:R-:W2:Y:S01]  /*03e0*/  @!P2 LDG.E R10, desc[UR10][R10.64] ;  /* 0x0000000a0a0aa981 */ /* 0x000ea2000c1e1900 */
[----:B------:R-:W-:Y:S01]  /*03f0*/  @!P2 IMAD.IADD R13, R7, 0x1, R6 ;  /* 0x00000001070da824 */ /* 0x000fe200078e0206 */
[----:B------:R-:W-:Y:S04]  /*0400*/  BSSY.RECONVERGENT B0, `(.L_x_194) ;  /* 0x0000062000007945 */ /* 0x000fe80003800200 */
[----:B--2---:R0:W-:Y:S01]  /*0410*/  @!P2 STS [R13], R10 ;  /* 0x0000000a0d00a388 */ /* 0x0041e20000000800 */
[----:B------:R-:W-:Y:S06]  /*0420*/  BAR.SYNC.DEFER_BLOCKING 0x0 ;  /* 0x0000000000007b1d */ /* 0x000fec0000010000 */
[----:B------:R-:W-:Y:S05]  /*0430*/  @!P0 BRA `(.L_x_195) ;  /* 0x0000000400788947 */ /* 0x000fea0003800000 */
[----:B------:R-:W-:-:S07]  /*0440*/  MOV R8, RZ ;  /* 0x000000ff00087202 */ /* 0x000fce0000000f00 */
.L_x_201:
[----:B------:R-:W1:Y:S01]  /*0450*/  LDC R11, c[0x0][0x3ac] ;  /* 0x0000eb00ff0b7b82 */ /* 0x000e620000000800 */
[----:B0-----:R-:W-:Y:S01]  /*0460*/  HFMA2 R13, -RZ, RZ, 0, 0 ;  /* 0x00000000ff0d7431 */ /* 0x001fe200000001ff */
[----:B-1----:R-:W-:-:S13]  /*0470*/  ISETP.GE.U32.AND P3, PT, R11, 0x8, PT ;  /* 0x000000080b00780c */ /* 0x002fda0003f66070 */
[----:B------:R-:W-:Y:S05]  /*0480*/  @!P3 BRA `(.L_x_196) ;  /* 0x000000000098b947 */ /* 0x000fea0003800000 */
[----:B------:R-:W0:Y:S01]  /*0490*/  S2R R13, SR_CgaCtaId ;  /* 0x00000000000d7919 */ /* 0x000e220000008800 */
[----:B------:R-:W-:Y:S01]  /*04a0*/  MOV R10, 0x400 ;  /* 0x00000400000a7802 */ /* 0x000fe20000000f00 */
[----:B------:R-:W-:-:S04]  /*04b0*/  UMOV UR6, UR7 ;  /* 0x0000000700067c82 */ /* 0x000fc80008000000 */
[----:B------:R-:W-:-:S05]  /*04c0*/  VIADD R10, R10, 0x1880 ;  /* 0x000018800a0a7836 */ /* 0x000fca0000000000 */
[----:B0-----:R-:W-:Y:S01]  /*04d0*/  LEA R13, R13, R10, 0x18 ;  /* 0x0000000a0d0d7211 */ /* 0x001fe200078ec0ff */
[----:B------:R-:W-:-:S04]  /*04e0*/  IMAD R10, R8, 0x70, R5 ;  /* 0x00000070080a7824 */ /* 0x000fc800078e0205 */
[----:B------:R-:W-:-:S05]  /*04f0*/  IMAD R12, R8, 0x14, R13 ;  /* 0x00000014080c7824 */ /* 0x000fca00078e020d */
[----:B------:R-:W-:-:S07]  /*0500*/  IADD3 R12, PT, PT, R12, 0x10, RZ ;  /* 0x000000100c0c7810 */ /* 0x000fce0007ffe0ff */
.L_x_197:
[----:B------:R-:W-:Y:S01]  /*0510*/  LDS R22, [R10+-0x10] ;  /* 0xfffff0000a167984 */ /* 0x000fe20000000800 */
[----:B------:R-:W-:-:S03]  /*0520*/  UIADD3 UR6, UPT, UPT, UR6, 0x8, URZ ;  /* 0x0000000806067890 */ /* 0x000fc6000fffe0ff */
[----:B------:R-:W0:Y:S01]  /*0530*/  LDS R21, [R12+-0x10] ;  /* 0xfffff0000c157984 */ /* 0x000e220000000800 */
[----:B------:R-:W-:-:S03]  /*0540*/  UISETP.NE.AND UP0, UPT, UR6, URZ, UPT ;  /* 0x000000ff0600728c */ /* 0x000fc6000bf05270 */
[----:B------:R-:W-:Y:S04]  /*0550*/  LDS R26, [R10+-0xc] ;  /* 0xfffff4000a1a7984 */ /* 0x000fe80000000800 */
[----:B------:R-:W1:Y:S04]  /*0560*/  LDS R25, [R12+-0xc] ;  /* 0xfffff4000c197984 */ /* 0x000e680000000800 */
[----:B------:R-:W-:Y:S04]  /*0570*/  LDS R19, [R10+-0x8] ;  /* 0xfffff8000a137984 */ /* 0x000fe80000000800 */
[----:B------:R-:W2:Y:S04]  /*0580*/  LDS R20, [R12+-0x8] ;  /* 0xfffff8000c147984 */ /* 0x000ea80000000800 */
[----:B------:R-:W-:Y:S04]  /*0590*/  LDS R17, [R10+-0x4] ;  /* 0xfffffc000a117984 */ /* 0x000fe80000000800 */
[----:B------:R-:W3:Y:S04]  /*05a0*/  LDS R18, [R12+-0x4] ;  /* 0xfffffc000c127984 */ /* 0x000ee80000000800 */
[----:B------:R-:W-:Y:S04]  /*05b0*/  LDS R15, [R10] ;  /* 0x000000000a0f7984 */ /* 0x000fe80000000800 */
[----:B------:R-:W4:Y:S04]  /*05c0*/  LDS R16, [R12] ;  /* 0x000000000c107984 */ /* 0x000f280000000800 */
[----:B------:R-:W-:Y:S04]  /*05d0*/  LDS R13, [R10+0x4] ;  /* 0x000004000a0d7984 */ /* 0x000fe80000000800 */
[----:B------:R-:W4:Y:S01]  /*05e0*/  LDS R14, [R12+0x4] ;  /* 0x000004000c0e7984 */ /* 0x000f220000000800 */
[----:B0-----:R-:W-:-:S03]  /*05f0*/  FFMA R23, R22, R21, R9 ;  /* 0x0000001516177223 */ /* 0x001fc60000000009 */
[----:B------:R-:W-:Y:S04]  /*0600*/  LDS R21, [R10+0x8] ;  /* 0x000008000a157984 */ /* 0x000fe80000000800 */
[----:B------:R-:W0:Y:S01]  /*0610*/  LDS R24, [R12+0x8] ;  /* 0x000008000c187984 */ /* 0x000e220000000800 */
[----:B-1----:R-:W-:-:S03]  /*0620*/  FFMA R26, R26, R25, R23 ;  /* 0x000000191a1a7223 */ /* 0x002fc60000000017 */
[----:B------:R1:W-:Y:S04]  /*0630*/  LDS R9, [R10+0xc] ;  /* 0x00000c000a097984 */ /* 0x0003e80000000800 */
[----:B------:R3:W0:Y:S01]  /*0640*/  LDS R22, [R12+0xc] ;  /* 0x00000c000c167984 */ /* 0x0006220000000800 */
[----:B--2---:R-:W-:Y:S01]  /*0650*/  FFMA R20, R19, R20, R26 ;  /* 0x0000001413147223 */ /* 0x004fe2000000001a */
[----:B-1----:R-:W-:-:S03]  /*0660*/  IADD3 R10, PT, PT, R10, 0x20, RZ ;  /* 0x000000200a0a7810 */ /* 0x002fc60007ffe0ff */
[----:B---3--:R-:W-:Y:S01]  /*0670*/  FFMA R18, R17, R18, R20 ;  /* 0x0000001211127223 */ /* 0x008fe20000000014 */
[----:B------:R-:W-:-:S03]  /*0680*/  VIADD R12, R12, 0x20 ;  /* 0x000000200c0c7836 */ /* 0x000fc60000000000 */
[----:B----4-:R-:W-:-:S04]  /*0690*/  FFMA R16, R15, R16, R18 ;  /* 0x000000100f107223 */ /* 0x010fc80000000012 */
[----:B------:R-:W-:-:S04]  /*06a0*/  FFMA R14, R13, R14, R16 ;  /* 0x0000000e0d0e7223 */ /* 0x000fc80000000010 */
[----:B0-----:R-:W-:-:S04]  /*06b0*/  FFMA R14, R21, R24, R14 ;  /* 0x00000018150e7223 */ /* 0x001fc8000000000e */
[----:B------:R-:W-:Y:S01]  /*06c0*/  FFMA R9, R9, R22, R14 ;  /* 0x0000001609097223 */ /* 0x000fe2000000000e */
[----:B------:R-:W-:Y:S06]  /*06d0*/  BRA.U UP0, `(.L_x_197) ;  /* 0xfffffffd008c7547 */ /* 0x000fec000b83ffff */
[----:B------:R-:W-:-:S07]  /*06e0*/  MOV R13, UR9 ;  /* 0x00000009000d7c02 */ /* 0x000fce0008000f00 */
.L_x_196:
[----:B------:R-:W-:-:S09]  /*06f0*/  UISETP.NE.AND UP0, UPT, UR8, URZ, UPT ;  /* 0x000000ff0800728c */ /* 0x000fd2000bf05270 */
[----:B------:R-:W-:Y:S05]  /*0700*/  BRA.U !UP0, `(.L_x_198) ;  /* 0x0000000108b87547 */ /* 0x000fea000b800000 */
[----:B------:R-:W0:Y:S01]  /*0710*/  S2R R15, SR_CgaCtaId ;  /* 0x00000000000f7919 */ /* 0x000e220000008800 */
[----:B------:R-:W-:Y:S01]  /*0720*/  UIADD3 UR6, UPT, UPT, UR8, -0x1, URZ ;  /* 0xffffffff08067890 */ /* 0x000fe2000fffe0ff */
[----:B------:R-:W-:Y:S01]  /*0730*/  MOV R10, 0x400 ;  /* 0x00000400000a7802 */ /* 0x000fe20000000f00 */
[----:B------:R-:W-:Y:S02]  /*0740*/  UISETP.NE.AND UP1, UPT, UR5, URZ, UPT ;  /* 0x000000ff0500728c */ /* 0x000fe4000bf25270 */
[----:B------:R-:W-:Y:S01]  /*0750*/  UISETP.GE.U32.AND UP0, UPT, UR6, 0x3, UPT ;  /* 0x000000030600788c */ /* 0x000fe2000bf06070 */
[----:B------:R-:W-:-:S04]  /*0760*/  IADD3 R10, PT, PT, R10, 0x1880, RZ ;  /* 0x000018800a0a7810 */ /* 0x000fc80007ffe0ff */
[----:B0-----:R-:W-:Y:S01]  /*0770*/  LEA R15, R15, R10, 0x18 ;  /* 0x0000000a0f0f7211 */ /* 0x001fe200078ec0ff */
[----:B------:R-:W-:-:S04]  /*0780*/  IMAD R10, R8, 0x70, R7 ;  /* 0x00000070080a7824 */ /* 0x000fc800078e0207 */
[----:B------:R-:W-:Y:S01]  /*0790*/  IMAD R12, R8, 0x14, R15 ;  /* 0x00000014080c7824 */ /* 0x000fe200078e020f */
[----:B------:R-:W-:Y:S06]  /*07a0*/  BRA.U !UP0, `(.L_x_199) ;  /* 0x0000000108407547 */ /* 0x000fec000b800000 */
[C---:B------:R-:W-:Y:S01]  /*07b0*/  IMAD.IADD R15, R13.reuse, 0x1, R4 ;  /* 0x000000010d0f7824 */ /* 0x040fe200078e0204 */
[C---:B------:R-:W-:Y:S01]  /*07c0*/  LEA R16, R13.reuse, R12, 0x2 ;  /* 0x0000000c0d107211 */ /* 0x040fe200078e10ff */
[----:B------:R-:W-:-:S03]  /*07d0*/  VIADD R13, R13, 0x4 ;  /* 0x000000040d0d7836 */ /* 0x000fc60000000000 */
[----:B------:R-:W-:Y:S01]  /*07e0*/  LEA R15, R15, R10, 0x2 ;  /* 0x0000000a0f0f7211 */ /* 0x000fe200078e10ff */
[----:B------:R-:W-:Y:S04]  /*07f0*/  LDS R17, [R16] ;  /* 0x0000000010117984 */ /* 0x000fe80000000800 */
[----:B------:R-:W0:Y:S04]  /*0800*/  LDS R14, [R15] ;  /* 0x000000000f0e7984 */ /* 0x000e280000000800 */
[----:B------:R-:W-:Y:S04]  /*0810*/  LDS R18, [R16+0x4] ;  /* 0x0000040010127984 */ /* 0x000fe80000000800 */
[----:B------:R-:W1:Y:S04]  /*0820*/  LDS R19, [R15+0x4] ;  /* 0x000004000f137984 */ /* 0x000e680000000800 */
[----:B------:R-:W-:Y:S04]  /*0830*/  LDS R20, [R16+0x8] ;  /* 0x0000080010147984 */ /* 0x000fe80000000800 */
[----:B------:R-:W2:Y:S04]  /*0840*/  LDS R21, [R15+0x8] ;  /* 0x000008000f157984 */ /* 0x000ea80000000800 */
[----:B------:R-:W-:Y:S04]  /*0850*/  LDS R22, [R16+0xc] ;  /* 0x00000c0010167984 */ /* 0x000fe80000000800 */
[----:B------:R-:W3:Y:S01]  /*0860*/  LDS R23, [R15+0xc] ;  /* 0x00000c000f177984 */ /* 0x000ee20000000800 */
[----:B0-----:R-:W-:-:S04]  /*0870*/  FFMA R14, R14, R17, R9 ;  /* 0x000000110e0e7223 */ /* 0x001fc80000000009 */
[----:B-1----:R-:W-:-:S04]  /*0880*/  FFMA R14, R19, R18, R14 ;  /* 0x00000012130e7223 */ /* 0x002fc8000000000e */
[----:B--2---:R-:W-:-:S04]  /*0890*/  FFMA R14, R21, R20, R14 ;  /* 0x00000014150e7223 */ /* 0x004fc8000000000e */
[----:B---3--:R-:W-:-:S07]  /*08a0*/  FFMA R9, R23, R22, R14 ;  /* 0x0000001617097223 */ /* 0x008fce000000000e */
.L_x_199:
[----:B------:R-:W-:Y:S05]  /*08b0*/  BRA.U !UP1, `(.L_x_198) ;  /* 0x00000001094c7547 */ /* 0x000fea000b800000 */
[----:B------:R-:W-:Y:S01]  /*08c0*/  UISETP.NE.AND UP0, UPT, UR5, 0x1, UPT ;  /* 0x000000010500788c */ /* 0x000fe2000bf05270 */
[----:B------:R-:W-:-:S08]  /*08d0*/  LOP3.LUT P3, RZ, R11, 0x1, RZ, 0xc0, !PT ;  /* 0x000000010bff7812 */ /* 0x000fd0000786c0ff */
[----:B------:R-:W-:Y:S05]  /*08e0*/  BRA.U !UP0, `(.L_x_200) ;  /* 0x0000000108287547 */ /* 0x000fea000b800000 */
[C---:B------:R-:W-:Y:S02]  /*08f0*/  IADD3 R15, PT, PT, R13.reuse, R4, RZ ;  /* 0x000000040d0f7210 */ /* 0x040fe40007ffe0ff */
[C---:B------:R-:W-:Y:S02]  /*0900*/  LEA R16, R13.reuse, R12, 0x2 ;  /* 0x0000000c0d107211 */ /* 0x040fe400078e10ff */
[----:B------:R-:W-:Y:S01]  /*0910*/  IADD3 R13, PT, PT, R13, 0x2, RZ ;  /* 0x000000020d0d7810 */ /* 0x000fe20007ffe0ff */
[----:B------:R-:W-:Y:S02]  /*0920*/  IMAD R15, R15, 0x4, R10 ;  /* 0x000000040f0f7824 */ /* 0x000fe400078e020a */
[----:B------:R-:W-:Y:S04]  /*0930*/  LDS R17, [R16] ;  /* 0x0000000010117984 */ /* 0x000fe80000000800 */
[----:B------:R-:W0:Y:S04]  /*0940*/  LDS R14, [R15] ;  /* 0x000000000f0e7984 */ /* 0x000e280000000800 */
[----:B------:R-:W-:Y:S04]  /*0950*/  LDS R19, [R16+0x4] ;  /* 0x0000040010137984 */ /* 0x000fe80000000800 */
[----:B------:R-:W1:Y:S01]  /*0960*/  LDS R18, [R15+0x4] ;  /* 0x000004000f127984 */ /* 0x000e620000000800 */
[----:B0-----:R-:W-:-:S04]  /*0970*/  FFMA R9, R14, R17, R9 ;  /* 0x000000110e097223 */ /* 0x001fc80000000009 */
[----:B-1----:R-:W-:-:S07]  /*0980*/  FFMA R9, R18, R19, R9 ;  /* 0x0000001312097223 */ /* 0x002fce0000000009 */
.L_x_200:
[C---:B------:R-:W-:Y:S01]  /*0990*/  @P3 IADD3 R15, PT, PT, R13.reuse, R4, RZ ;  /* 0x000000040d0f3210 */ /* 0x040fe20007ffe0ff */
[----:B------:R-:W-:-:S03]  /*09a0*/  @P3 IMAD R12, R13, 0x4, R12 ;  /* 0x000000040d0c3824 */ /* 0x000fc600078e020c */
[----:B------:R-:W-:-:S03]  /*09b0*/  @P3 LEA R15, R15, R10, 0x2 ;  /* 0x0000000a0f0f3211 */ /* 0x000fc600078e10ff */
[----:B------:R-:W-:Y:S04]  /*09c0*/  @P3 LDS R12, [R12] ;  /* 0x000000000c0c3984 */ /* 0x000fe80000000800 */
[----:B------:R-:W0:Y:S02]  /*09d0*/  @P3 LDS R10, [R15] ;  /* 0x000000000f0a3984 */ /* 0x000e240000000800 */
[----:B0-----:R-:W-:-:S07]  /*09e0*/  @P3 FFMA R9, R10, R12, R9 ;  /* 0x0000000c0a093223 */ /* 0x001fce0000000009 */
.L_x_198:
[----:B------:R-:W-:-:S04]  /*09f0*/  IADD3 R8, PT, PT, R8, 0x1, RZ ;  /* 0x0000000108087810 */ /* 0x000fc80007ffe0ff */
[----:B------:R-:W-:-:S13]  /*0a00*/  ISETP.NE.AND P3, PT, R8, R11, PT ;  /* 0x0000000b0800720c */ /* 0x000fda0003f65270 */
[----:B------:R-:W-:Y:S05]  /*0a10*/  @P3 BRA `(.L_x_201) ;  /* 0xfffffff8008c3947 */ /* 0x000fea000383ffff */
.L_x_195:
[----:B------:R-:W-:Y:S05]  /*0a20*/  BSYNC.RECONVERGENT B0 ;  /* 0x0000000000007941 */ /* 0x000fea0003800200 */
.L_x_194:
[----:B------:R-:W1:Y:S01]  /*0a30*/  LDCU UR6, c[0x0][0x3a0] ;  /* 0x00007400ff0677ac */ /* 0x000e620008000800 */
[----:B------:R-:W-:-:S04]  /*0a40*/  UIADD3 UR4, UPT, UPT, UR4, 0x1, URZ ;  /* 0x0000000104047890 */ /* 0x000fc8000fffe0ff */
[----:B-1----:R-:W-:-:S09]  /*0a50*/  UISETP.NE.AND UP0, UPT, UR4, UR6, UPT ;  /* 0x000000060400728c */ /* 0x002fd2000bf05270 */
[----:B------:R-:W-:Y:S05]  /*0a60*/  BRA.U UP0, `(.L_x_202) ;  /* 0xfffffff900087547 */ /* 0x000fea000b83ffff */
.L_x_193:
[----:B------:R-:W2:Y:S01]  /*0a70*/  S2R R6, SR_CgaCtaId ;  /* 0x0000000000067919 */ /* 0x000ea20000008800 */
[----:B------:R-:W-:Y:S01]  /*0a80*/  MOV R5, 0x400 ;  /* 0x0000040000057802 */ /* 0x000fe20000000f00 */
[----:B------:R-:W-:Y:S01]  /*0a90*/  UIADD3 UR6, UPT, UPT, UR12, 0x1, URZ ;  /* 0x000000010c067890 */ /* 0x000fe2000fffe0ff */
[----:B-1----:R-:W-:-:S03]  /*0aa0*/  VIMNMX R8, PT, PT, R3, R4, !PT ;  /* 0x0000000403087248 */ /* 0x002fc60007fe0100 */
[----:B------:R-:W-:Y:S01]  /*0ab0*/  VIADD R5, R5, 0xc40 ;  /* 0x00000c4005057836 */ /* 0x000fe20000000000 */
[----:B------:R-:W-:Y:S01]  /*0ac0*/  ISETP.GT.AND P0, PT, R8, UR12, PT ;  /* 0x0000000c08007c0c */ /* 0x000fe2000bf04270 */
[----:B------:R-:W-:-:S04]  /*0ad0*/  ULEA.HI UR6, UR6, UR6, URZ, 0x1 ;  /* 0x0000000606067291 */ /* 0x000fc8000f8f08ff */
[----:B------:R-:W-:-:S06]  /*0ae0*/  USHF.R.S32.HI UR6, URZ, 0x1, UR6 ;  /* 0x00000001ff067899 */ /* 0x000fcc0008011406 */
[----:B------:R-:W-:Y:S02]  /*0af0*/  ISETP.GE.AND P1, PT, R8, UR6, PT ;  /* 0x0000000608007c0c */ /* 0x000fe4000bf26270 */
[----:B-----5:R-:W-:Y:S01]  /*0b00*/  @!P0 FADD R2, R2, R9 ;  /* 0x0000000902028221 */ /* 0x020fe20000000000 */
[----:B--2---:R-:W-:-:S05]  /*0b10*/  LEA R6, R6, R5, 0x18 ;  /* 0x0000000506067211 */ /* 0x004fca00078ec0ff */
[----:B------:R-:W-:-:S05]  /*0b20*/  IMAD R5, R3, 0x70, R6 ;  /* 0x0000007003057824 */ /* 0x000fca00078e0206 */
[----:B------:R-:W-:-:S05]  /*0b30*/  @!P0 LEA R7, R4, R5, 0x2 ;  /* 0x0000000504078211 */ /* 0x000fca00078e10ff */
[----:B------:R1:W-:Y:S01]  /*0b40*/  @!P0 STS [R7], R2 ;  /* 0x0000000207008388 */ /* 0x0003e20000000800 */
[----:B------:R-:W-:Y:S06]  /*0b50*/  BAR.SYNC.DEFER_BLOCKING 0x0 ;  /* 0x0000000000007b1d */ /* 0x000fec0000010000 */
[----:B------:R-:W-:Y:S05]  /*0b60*/  @P1 EXIT ;  /* 0x000000000000194d */ /* 0x000fea0003800000 */
[----:B-1----:R-:W-:Y:S01]  /*0b70*/  IMAD R2, R3, 0xe, R4 ;  /* 0x0000000e03027824 */ /* 0x002fe200078e0204 */
[----:B------:R-:W1:Y:S01]  /*0b80*/  LDC.64 R6, c[0x0][0x388] ;  /* 0x0000e200ff067b82 */ /* 0x000e620000000a00 */
[----:B------:R-:W-:-:S03]  /*0b90*/  IMAD R3, R0, UR6, R3 ;  /* 0x0000000600037c24 */ /* 0x000fc6000f8e0203 */
[----:B------:R-:W-:Y:S01]  /*0ba0*/  LEA R5, R2, R5, 0x3 ;  /* 0x0000000502057211 */ /* 0x000fe200078e18ff */
[----:B------:R-:W-:-:S04]  /*0bb0*/  IMAD R3, R3, UR6, R4 ;  /* 0x0000000603037c24 */ /* 0x000fc8000f8e0204 */
[----:B------:R-:W2:Y:S04]  /*0bc0*/  LDS.64 R8, [R5] ;  /* 0x0000000005087984 */ /* 0x000ea80000000a00 */
[----:B0-----:R-:W0:Y:S01]  /*0bd0*/  LDS.64 R10, [R5+0x70] ;  /* 0x00007000050a7984 */ /* 0x001e220000000a00 */
[----:B-1----:R-:W-:Y:S01]  /*0be0*/  IMAD.WIDE R2, R3, 0x4, R6 ;  /* 0x0000000403027825 */ /* 0x002fe200078e0206 */
[----:B--2---:R-:W-:-:S04]  /*0bf0*/  FMNMX3 R8, R8, RZ, R9, !PT ;  /* 0x000000ff08087276 */ /* 0x004fc80007800009 */
[----:B0-----:R-:W-:-:S05]  /*0c00*/  FMNMX3 R11, R8, R10, R11, !PT ;  /* 0x0000000a080b7276 */ /* 0x001fca000780000b */
[----:B------:R-:W-:Y:S01]  /*0c10*/  STG.E desc[UR10][R2.64], R11 ;  /* 0x0000000b02007986 */ /* 0x000fe2000c10190a */
[----:B------:R-:W-:Y:S05]  /*0c20*/  EXIT ;  /* 0x000000000000794d */ /* 0x000fea0003800000 */
.L_x_203:
        /* <DEDUP_REMOVED lines=13> */
.L_x_264:


//--------------------- .text._Z6reducePiS_S_i    --------------------------
	.section	.text._Z6reducePiS_S_i,"ax",@progbits
	.align	128
        .global         _Z6reducePiS_S_i
        .type           _Z6reducePiS_S_i,@function
        .size           _Z6reducePiS_S_i,(.L_x_265 - _Z6reducePiS_S_i)
        .other          _Z6reducePiS_S_i,@"STO_CUDA_ENTRY STV_DEFAULT"
_Z6reducePiS_S_i:
.text._Z6reducePiS_S_i:
[----:B------:R-:W-:Y:S01]  /*0000*/  LDC R1, c[0x0][0x37c] ;  /* 0x0000df00ff017b82 */ /* 0x000fe20000000800 */
[----:B------:R-:W0:Y:S01]  /*0010*/  S2R R0, SR_CTAID.X ;  /* 0x0000000000007919 */ /* 0x000e220000002500 */
[----:B------:R-:W0:Y:S06]  /*0020*/  LDCU UR4, c[0x0][0x360] ;  /* 0x00006c00ff0477ac */ /* 0x000e2c0008000800 */
[----:B------:R-:W1:Y:S01]  /*0030*/  LDC.64 R4, c[0x0][0x380] ;  /* 0x0000e000ff047b82 */ /* 0x000e620000000a00 */
[----:B------:R-:W2:Y:S01]  /*0040*/  S2R R2, SR_TID.X ;  /* 0x0000000000027919 */ /* 0x000ea20000002100 */
[----:B------:R-:W3:Y:S01]  /*0050*/  LDCU UR5, c[0x0][0x398] ;  /* 0x00007300ff0577ac */ /* 0x000ee20008000800 */
[----:B------:R-:W4:Y:S05]  /*0060*/  LDCU.64 UR6, c[0x0][0x358] ;  /* 0x00006b00ff0677ac */ /* 0x000f2a0008000a00 */
[----:B------:R-:W5:Y:S08]  /*0070*/  LDC.64 R6, c[0x0][0x388] ;  /* 0x0000e200ff067b82 */ /* 0x000f700000000a00 */
[----:B------:R-:W4:Y:S08]  /*0080*/  LDC.64 R8, c[0x0][0x380] ;  /* 0x0000e000ff087b82 */ /* 0x000f300000000a00 */
[----:B------:R-:W4:Y:S01]  /*0090*/  LDC.64 R10, c[0x0][0x388] ;  /* 0x0000e200ff0a7b82 */ /* 0x000f220000000a00 */
[----:B0-----:R-:W-:-:S05]  /*00a0*/  IMAD R3, R0, UR4, RZ ;  /* 0x0000000400037c24 */ /* 0x001fca000f8e02ff */
[----:B--2---:R-:W-:-:S04]  /*00b0*/  LEA R3, R3, R2, 0x1 ;  /* 0x0000000203037211 */ /* 0x004fc800078e08ff */
[----:B---3--:R-:W-:-:S13]  /*00c0*/  ISETP.GE.U32.AND P1, PT, R3, UR5, PT ;  /* 0x0000000503007c0c */ /* 0x008fda000bf26070 */
[----:B-1----:R-:W-:-:S04]  /*00d0*/  @!P1 IMAD.WIDE.U32 R4, R3, 0x4, R4 ;  /* 0x0000000403049825 */ /* 0x002fc800078e0004 */
[----:B-----5:R-:W-:Y:S02]  /*00e0*/  @!P1 IMAD.WIDE.U32 R6, R3, 0x4, R6 ;  /* 0x0000000403069825 */ /* 0x020fe400078e0006 */
[----:B----4-:R-:W2:Y:S04]  /*00f0*/  @!P1 LDG.E R4, desc[UR6][R4.64] ;  /* 0x0000000604049981 */ /* 0x010ea8000c1e1900 */
[----:B------:R-:W2:Y:S01]  /*0100*/  @!P1 LDG.E R7, desc[UR6][R6.64] ;  /* 0x0000000606079981 */ /* 0x000ea2000c1e1900 */
[----:B------:R-:W-:-:S05]  /*0110*/  MOV R12, UR4 ;  /* 0x00000004000c7c02 */ /* 0x000fca0008000f00 */
[----:B------:R-:W-:-:S05]  /*0120*/  IMAD.IADD R3, R3, 0x1, R12 ;  /* 0x0000000103037824 */ /* 0x000fca00078e020c */
[----:B------:R-:W-:-:S13]  /*0130*/  ISETP.GE.U32.AND P0, PT, R3, UR5, PT ;  /* 0x0000000503007c0c */ /* 0x000fda000bf06070 */
[----:B------:R-:W-:-:S04]  /*0140*/  @!P0 IMAD.WIDE.U32 R8, R3, 0x4, R8 ;  /* 0x0000000403088825 */ /* 0x000fc800078e0008 */
[----:B------:R-:W-:Y:S02]  /*0150*/  @!P0 IMAD.WIDE.U32 R10, R3, 0x4, R10 ;  /* 0x00000004030a8825 */ /* 0x000fe400078e000a */
[----:B------:R-:W3:Y:S04]  /*0160*/  @!P0 LDG.E R8, desc[UR6][R8.64] ;  /* 0x0000000608088981 */ /* 0x000ee8000c1e1900 */
[----:B------:R-:W3:Y:S01]  /*0170*/  @!P0 LDG.E R11, desc[UR6][R10.64] ;  /* 0x000000060a0b8981 */ /* 0x000ee2000c1e1900 */
[----:B------:R-:W0:Y:S01]  /*0180*/  S2UR UR5, SR_CgaCtaId ;  /* 0x00000000000579c3 */ /* 0x000e220000008800 */
[----:B------:R-:W-:Y:S02]  /*0190*/  UMOV UR4, 0x400 ;  /* 0x0000040000047882 */ /* 0x000fe40000000000 */
[----:B0-----:R-:W-:-:S06]  /*01a0*/  ULEA UR4, UR5, UR4, 0x18 ;  /* 0x0000000405047291 */ /* 0x001fcc000f8ec0ff */
[----:B------:R-:W-:Y:S02]  /*01b0*/  LEA R3, R2, UR4, 0x2 ;  /* 0x0000000402037c11 */ /* 0x000fe4000f8e10ff */
[----:B--2---:R-:W-:-:S04]  /*01c0*/  @!P1 ISETP.NE.AND P2, PT, R4, R7, PT ;  /* 0x000000070400920c */ /* 0x004fc80003f45270 */
[----:B------:R-:W-:Y:S02]  /*01d0*/  @!P1 FSEL R4, RZ, 1, P2 ;  /* 0x3f800000ff049808 */ /* 0x000fe40001000000 */
[----:B------:R-:W-:-:S03]  /*01e0*/  ISETP.GE.U32.AND P2, PT, R12, 0x42, PT ;  /* 0x000000420c00780c */ /* 0x000fc60003f46070 */
[----:B------:R-:W-:Y:S04]  /*01f0*/  @!P1 STS [R3], R4 ;  /* 0x0000000403009388 */ /* 0x000fe80000000800 */
[----:B------:R-:W0:Y:S01]  /*0200*/  @!P0 LDS R6, [R3] ;  /* 0x0000000003068984 */ /* 0x000e220000000800 */
[----:B---3--:R-:W-:-:S04]  /*0210*/  @!P0 ISETP.NE.AND P1, PT, R8, R11, PT ;  /* 0x0000000b0800820c */ /* 0x008fc80003f25270 */
[----:B------:R-:W-:Y:S02]  /*0220*/  @!P0 FSEL R5, RZ, 1, P1 ;  /* 0x3f800000ff058808 */ /* 0x000fe40000800000 */
[----:B------:R-:W-:-:S03]  /*0230*/  ISETP.GT.U32.AND P1, PT, R2, 0x1f, PT ;  /* 0x0000001f0200780c */ /* 0x000fc60003f24070 */
[----:B0-----:R-:W-:-:S05]  /*0240*/  @!P0 FADD R6, R5, R6 ;  /* 0x0000000605068221 */ /* 0x001fca0000000000 */
[----:B------:R0:W-:Y:S01]  /*0250*/  @!P0 STS [R3], R6 ;  /* 0x0000000603008388 */ /* 0x0001e20000000800 */
[----:B------:R-:W-:Y:S06]  /*0260*/  BAR.SYNC.DEFER_BLOCKING 0x0 ;  /* 0x0000000000007b1d */ /* 0x000fec0000010000 */
[----:B------:R-:W-:Y:S05]  /*0270*/  @!P2 BRA `(.L_x_204) ;  /* 0x00000000002ca947 */ /* 0x000fea0003800000 */
.L_x_205:
[----:B------:R-:W-:-:S04]  /*0280*/  SHF.R.U32.HI R7, RZ, 0x1, R12 ;  /* 0x00000001ff077819 */ /* 0x000fc8000001160c */
[----:B------:R-:W-:-:S13]  /*0290*/  ISETP.GE.U32.AND P0, PT, R2, R7, PT ;  /* 0x000000070200720c */ /* 0x000fda0003f06070 */
[----:B------:R-:W-:Y:S01]  /*02a0*/  @!P0 LEA R4, R7, R3, 0x2 ;  /* 0x0000000307048211 */ /* 0x000fe200078e10ff */
[----:B------:R-:W-:Y:S05]  /*02b0*/  @!P0 LDS R5, [R3] ;  /* 0x0000000003058984 */ /* 0x000fea0000000800 */
[----:B------:R-:W0:Y:S02]  /*02c0*/  @!P0 LDS R4, [R4] ;  /* 0x0000000004048984 */ /* 0x000e240000000800 */
[----:B0-----:R-:W-:-:S05]  /*02d0*/  @!P0 FADD R6, R4, R5 ;  /* 0x0000000504068221 */ /* 0x001fca0000000000 */
[----:B------:R1:W-:Y:S01]  /*02e0*/  @!P0 STS [R3], R6 ;  /* 0x0000000603008388 */ /* 0x0003e20000000800 */
[----:B------:R-:W-:Y:S01]  /*02f0*/  BAR.SYNC.DEFER_BLOCKING 0x0 ;  /* 0x0000000000007b1d */ /* 0x000fe20000010000 */
[----:B------:R-:W-:Y:S01]  /*0300*/  ISETP.GT.U32.AND P0, PT, R12, 0x83, PT ;  /* 0x000000830c00780c */ /* 0x000fe20003f04070 */
[----:B------:R-:W-:-:S12]  /*0310*/  IMAD.MOV.U32 R12, RZ, RZ, R7 ;  /* 0x000000ffff0c7224 */ /* 0x000fd800078e0007 */
[----:B-1----:R-:W-:Y:S05]  /*0320*/  @P0 BRA `(.L_x_205) ;  /* 0xfffffffc00d40947 */ /* 0x002fea000383ffff */
.L_x_204:
[----:B------:R-:W-:Y:S05]  /*0330*/  @P1 EXIT ;  /* 0x000000000000194d */ /* 0x000fea0003800000 */
[----:B------:R-:W-:Y:S01]  /*0340*/  LDS R4, [R3+0x80] ;  /* 0x0000800003047984 */ /* 0x000fe20000000800 */
[----:B------:R-:W-:-:S03]  /*0350*/  ISETP.NE.AND P0, PT, R2, RZ, PT ;  /* 0x000000ff0200720c */ /* 0x000fc60003f05270 */
[----:B------:R-:W1:Y:S02]  /*0360*/  LDS R5, [R3] ;  /* 0x0000000003057984 */ /* 0x000e640000000800 */
[----:B-1----:R-:W-:-:S05]  /*0370*/  FADD R4, R4, R5 ;  /* 0x0000000504047221 */ /* 0x002fca0000000000 */
[----:B------:R-:W-:Y:S04]  /*0380*/  STS [R3], R4 ;  /* 0x0000000403007388 */ /* 0x000fe80000000800 */
[----:B------:R-:W-:Y:S04]  /*0390*/  LDS R5, [R3+0x40] ;  /* 0x0000400003057984 */ /* 0x000fe80000000800 */
[----:B0-----:R-:W0:Y:S02]  /*03a0*/  LDS R6, [R3] ;  /* 0x0000000003067984 */ /* 0x001e240000000800 */
[----:B0-----:R-:W-:-:S05]  /*03b0*/  FADD R6, R5, R6 ;  /* 0x0000000605067221 */ /* 0x001fca0000000000 */
[----:B------:R-:W-:Y:S04]  /*03c0*/  STS [R3], R6 ;  /* 0x0000000603007388 */ /* 0x000fe80000000800 */
[----:B------:R-:W-:Y:S04]  /*03d0*/  LDS R5, [R3+0x20] ;  /* 0x0000200003057984 */ /* 0x000fe80000000800 */
[----:B------:R-:W0:Y:S02]  /*03e0*/  LDS R8, [R3] ;  /* 0x0000000003087984 */ /* 0x000e240000000800 */
        /* <DEDUP_REMOVED lines=13> */
[----:B------:R0:W-:Y:S01]  /*04c0*/  STS [R3], R6 ;  /* 0x0000000603007388 */ /* 0x0001e20000000800 */
[----:B------:R-:W-:Y:S05]  /*04d0*/  @P0 EXIT ;  /* 0x000000000000094d */ /* 0x000fea0003800000 */
[----:B------:R-:W1:Y:S01]  /*04e0*/  S2UR UR5, SR_CgaCtaId ;  /* 0x00000000000579c3 */ /* 0x000e620000008800 */
[----:B------:R-:W-:-:S07]  /*04f0*/  UMOV UR4, 0x400 ;  /* 0x0000040000047882 */ /* 0x000fce0000000000 */
[----:B0-----:R-:W0:Y:S01]  /*0500*/  LDC.64 R2, c[0x0][0x390] ;  /* 0x0000e400ff027b82 */ /* 0x001e220000000a00 */
[----:B-1----:R-:W-:Y:S01]  /*0510*/  ULEA UR4, UR5, UR4, 0x18 ;  /* 0x0000000405047291 */ /* 0x002fe2000f8ec0ff */
[----:B0-----:R-:W-:-:S08]  /*0520*/  IMAD.WIDE.U32 R2, R0, 0x4, R2 ;  /* 0x0000000400027825 */ /* 0x001fd000078e0002 */
[----:B------:R-:W0:Y:S02]  /*0530*/  LDS R4, [UR4] ;  /* 0x00000004ff047984 */ /* 0x000e240008000800 */
[----:B0-----:R-:W0:Y:S02]  /*0540*/  F2I.TRUNC.NTZ R5, R4 ;  /* 0x0000000400057305 */ /* 0x001e24000020f100 */
[----:B0-----:R-:W-:Y:S01]  /*0550*/  STG.E desc[UR6][R2.64], R5 ;  /* 0x0000000502007986 */ /* 0x001fe2000c101906 */
[----:B------:R-:W-:Y:S05]  /*0560*/  EXIT ;  /* 0x000000000000794d */ /* 0x000fea0003800000 */
.L_x_206:
        /* <DEDUP_REMOVED lines=9> */
.L_x_265:


//--------------------- .text._Z14reluGemv_finalPfS_S_S_iiPii --------------------------
	.section	.text._Z14reluGemv_finalPfS_S_S_iiPii,"ax",@progbits
	.align	128
        .global         _Z14reluGemv_finalPfS_S_S_iiPii
        .type           _Z14reluGemv_finalPfS_S_S_iiPii,@function
        .size           _Z14reluGemv_finalPfS_S_S_iiPii,(.L_x_266 - _Z14reluGemv_finalPfS_S_S_iiPii)
        .other          _Z14reluGemv_finalPfS_S_S_iiPii,@"STO_CUDA_ENTRY STV_DEFAULT"
_Z14reluGemv_finalPfS_S_S_iiPii:
.text._Z14reluGemv_finalPfS_S_S_iiPii:
[----:B------:R-:W-:Y:S01]  /*0000*/  LDC R1, c[0x0][0x37c] ;  /* 0x0000df00ff017b82 */ /* 0x000fe20000000800 */
[----:B------:R-:W0:Y:S07]  /*0010*/  S2R R0, SR_TID.Y ;  /* 0x0000000000007919 */ /* 0x000e2e0000002200 */
[----:B------:R-:W0:Y:S01]  /*0020*/  S2UR UR4, SR_CTAID.X ;  /* 0x00000000000479c3 */ /* 0x000e220000002500 */
[----:B------:R-:W1:Y:S07]  /*0030*/  LDCU UR7, c[0x0][0x3a0] ;  /* 0x00007400ff0777ac */ /* 0x000e6e0008000800 */
[----:B------:R-:W0:Y:S01]  /*0040*/  LDC R21, c[0x0][0x364] ;  /* 0x0000d900ff157b82 */ /* 0x000e220000000800 */
[----:B------:R-:W2:Y:S07]  /*0050*/  LDCU UR6, c[0x0][0x360] ;  /* 0x00006c00ff0677ac */ /* 0x000eae0008000800 */
[----:B------:R-:W3:Y:S01]  /*0060*/  S2UR UR5, SR_CTAID.Y ;  /* 0x00000000000579c3 */ /* 0x000ee20000002600 */
[----:B0-----:R-:W-:Y:S01]  /*0070*/  IMAD R2, R21, UR4, R0 ;  /* 0x0000000415027c24 */ /* 0x001fe2000f8e0200 */
[----:B------:R-:W-:-:S04]  /*0080*/  IADD3 R0, PT, PT, R0, UR4, RZ ;  /* 0x0000000400007c10 */ /* 0x000fc8000fffe0ff */
[----:B-1----:R-:W-:Y:S01]  /*0090*/  ISETP.GE.AND P0, PT, R2, UR7, PT ;  /* 0x0000000702007c0c */ /* 0x002fe2000bf06270 */
[----:B---3--:R-:W-:-:S04]  /*00a0*/  IMAD R21, R21, UR5, RZ ;  /* 0x0000000515157c24 */ /* 0x008fc8000f8e02ff */
[----:B--2---:R-:W-:-:S08]  /*00b0*/  IMAD R21, R0, UR6, R21 ;  /* 0x0000000600157c24 */ /* 0x004fd0000f8e0215 */
[----:B------:R-:W-:Y:S05]  /*00c0*/  @P0 EXIT ;  /* 0x000000000000094d */ /* 0x000fea0003800000 */
[----:B------:R-:W0:Y:S01]  /*00d0*/  LDCU UR5, c[0x0][0x3a4] ;  /* 0x00007480ff0577ac */ /* 0x000e220008000800 */
[----:B------:R-:W1:Y:S01]  /*00e0*/  S2R R0, SR_TID.X ;  /* 0x0000000000007919 */ /* 0x000e620000002100 */
[----:B------:R-:W-:Y:S01]  /*00f0*/  HFMA2 R3, -RZ, RZ, 0, 0 ;  /* 0x00000000ff037431 */ /* 0x000fe200000001ff */
[----:B------:R-:W2:Y:S01]  /*0100*/  LDCU.64 UR8, c[0x0][0x358] ;  /* 0x00006b00ff0877ac */ /* 0x000ea20008000a00 */
[----:B0-----:R-:W-:Y:S02]  /*0110*/  USHF.R.S32.HI UR4, URZ, 0x1f, UR5 ;  /* 0x0000001fff047899 */ /* 0x001fe40008011405 */
[----:B------:R-:W-:Y:S02]  /*0120*/  UIADD3 UR6, UPT, UPT, UR5, 0x7f, URZ ;  /* 0x0000007f05067890 */ /* 0x000fe4000fffe0ff */
[----:B------:R-:W-:Y:S02]  /*0130*/  ULEA.HI UR4, UR4, UR5, URZ, 0x7 ;  /* 0x0000000504047291 */ /* 0x000fe4000f8f38ff */
[----:B------:R-:W-:-:S02]  /*0140*/  UISETP.GE.U32.AND UP0, UPT, UR6, 0xff, UPT ;  /* 0x000000ff0600788c */ /* 0x000fc4000bf06070 */
[----:B------:R-:W-:-:S04]  /*0150*/  USHF.R.S32.HI UR4, URZ, 0x7, UR4 ;  /* 0x00000007ff047899 */ /* 0x000fc80008011404 */
[----:B------:R-:W-:Y:S01]  /*0160*/  USEL UR4, UR4, 0x1, UP0 ;  /* 0x0000000104047887 */ /* 0x000fe20008000000 */
[----:B-1----:R-:W-:-:S03]  /*0170*/  LOP3.LUT R20, R0, 0x1f, RZ, 0xc0, !PT ;  /* 0x0000001f00147812 */ /* 0x002fc600078ec0ff */
[----:B------:R-:W-:-:S09]  /*0180*/  UISETP.GE.AND UP0, UPT, UR4, 0x1, UPT ;  /* 0x000000010400788c */ /* 0x000fd2000bf06270 */
[----:B--2---:R-:W-:Y:S05]  /*0190*/  BRA.U !UP0, `(.L_x_207) ;  /* 0x0000000508bc7547 */ /* 0x004fea000b800000 */
[----:B------:R-:W0:Y:S01]  /*01a0*/  LDC.64 R24, c[0x0][0x380] ;  /* 0x0000e000ff187b82 */ /* 0x000e220000000a00 */
[----:B------:R-:W-:Y:S01]  /*01b0*/  UISETP.GE.U32.AND UP0, UPT, UR4, 0x4, UPT ;  /* 0x000000040400788c */ /* 0x000fe2000bf06070 */
[----:B------:R-:W-:Y:S01]  /*01c0*/  IMAD R3, R2, UR5, RZ ;  /* 0x0000000502037c24 */ /* 0x000fe2000f8e02ff */
[----:B------:R-:W-:Y:S01]  /*01d0*/  ULOP3.LUT UR6, UR4, 0x3, URZ, 0xc0, !UPT ;  /* 0x0000000304067892 */ /* 0x000fe2000f8ec0ff */
[----:B------:R-:W-:-:S03]  /*01e0*/  IMAD.MOV.U32 R23, RZ, RZ, RZ ;  /* 0x000000ffff177224 */ /* 0x000fc600078e00ff */
[----:B------:R-:W-:Y:S01]  /*01f0*/  UISETP.NE.AND UP1, UPT, UR6, URZ, UPT ;  /* 0x000000ff0600728c */ /* 0x000fe2000bf25270 */
[----:B0-----:R-:W-:Y:S01]  /*0200*/  IMAD.WIDE R24, R3, 0x4, R24 ;  /* 0x0000000403187825 */ /* 0x001fe200078e0218 */
[----:B------:R-:W-:Y:S01]  /*0210*/  MOV R3, RZ ;  /* 0x000000ff00037202 */ /* 0x000fe20000000f00 */
[----:B------:R-:W-:Y:S08]  /*0220*/  BRA.U !UP0, `(.L_x_208) ;  /* 0x0000000108e07547 */ /* 0x000ff0000b800000 */
[----:B------:R-:W-:Y:S01]  /*0230*/  ULOP3.LUT UR7, UR4, 0x7ffffffc, URZ, 0xc0, !UPT ;  /* 0x7ffffffc04077892 */ /* 0x000fe2000f8ec0ff */
[----:B------:R-:W-:Y:S01]  /*0240*/  HFMA2 R22, -RZ, RZ, 0, 0 ;  /* 0x00000000ff167431 */ /* 0x000fe200000001ff */
[----:B------:R-:W-:Y:S01]  /*0250*/  MOV R3, RZ ;  /* 0x000000ff00037202 */ /* 0x000fe20000000f00 */
[----:B------:R-:W0:Y:S03]  /*0260*/  LDCU UR5, c[0x0][0x3a4] ;  /* 0x00007480ff0577ac */ /* 0x000e260008000800 */
[----:B------:R-:W-:-:S07]  /*0270*/  MOV R23, UR7 ;  /* 0x0000000700177c02 */ /* 0x000fce0008000f00 */
.L_x_209:
[----:B------:R-:W-:-:S05]  /*0280*/  IMAD R27, R22, 0x20, R20 ;  /* 0x00000020161b7824 */ /* 0x000fca00078e0214 */
[C---:B------:R-:W-:Y:S02]  /*0290*/  SHF.L.U32 R4, R27.reuse, 0x2, RZ ;  /* 0x000000021b047819 */ /* 0x040fe400000006ff */
[----:B------:R-:W-:Y:S02]  /*02a0*/  IADD3 R7, PT, PT, R27, 0x20, RZ ;  /* 0x000000201b077810 */ /* 0x000fe40007ffe0ff */
[----:B0-----:R-:W-:-:S13]  /*02b0*/  ISETP.GE.AND P0, PT, R4, UR5, PT ;  /* 0x0000000504007c0c */ /* 0x001fda000bf06270 */
[----:B------:R-:W0:Y:S01]  /*02c0*/  @!P0 LDC.64 R18, c[0x0][0x390] ;  /* 0x0000e400ff128b82 */ /* 0x000e220000000a00 */
[----:B------:R-:W-:-:S06]  /*02d0*/  @!P0 IMAD.WIDE.U32 R12, R27, 0x10, R24 ;  /* 0x000000101b0c8825 */ /* 0x000fcc00078e0018 */
[----:B------:R-:W2:Y:S01]  /*02e0*/  @!P0 LDG.E.128.CONSTANT R12, desc[UR8][R12.64] ;  /* 0x000000080c0c8981 */ /* 0x000ea2000c1e9d00 */
[----:B0-----:R-:W-:-:S06]  /*02f0*/  @!P0 IMAD.WIDE.U32 R18, R27, 0x10, R18 ;  /* 0x000000101b128825 */ /* 0x001fcc00078e0012 */
[----:B------:R-:W2:Y:S01]  /*0300*/  @!P0 LDG.E.128.CONSTANT R16, desc[UR8][R18.64] ;  /* 0x0000000812108981 */ /* 0x000ea2000c1e9d00 */
[----:B------:R-:W-:-:S04]  /*0310*/  SHF.L.U32 R4, R7, 0x2, RZ ;  /* 0x0000000207047819 */ /* 0x000fc800000006ff */
[----:B------:R-:W-:-:S13]  /*0320*/  ISETP.GE.AND P1, PT, R4, UR5, PT ;  /* 0x0000000504007c0c */ /* 0x000fda000bf26270 */
[----:B------:R-:W0:Y:S01]  /*0330*/  @!P1 LDC.64 R8, c[0x0][0x390] ;  /* 0x0000e400ff089b82 */ /* 0x000e220000000a00 */
[----:B------:R-:W-:-:S04]  /*0340*/  @!P1 IMAD.WIDE.U32 R4, R7, 0x10, R24 ;  /* 0x0000001007049825 */ /* 0x000fc800078e0018 */
[----:B0-----:R-:W-:Y:S02]  /*0350*/  @!P1 IMAD.WIDE.U32 R8, R7, 0x10, R8 ;  /* 0x0000001007089825 */ /* 0x001fe400078e0008 */
[----:B------:R-:W3:Y:S04]  /*0360*/  @!P1 LDG.E.128.CONSTANT R4, desc[UR8][R4.64] ;  /* 0x0000000804049981 */ /* 0x000ee8000c1e9d00 */
[----:B------:R-:W3:Y:S01]  /*0370*/  @!P1 LDG.E.128.CONSTANT R8, desc[UR8][R8.64] ;  /* 0x0000000808089981 */ /* 0x000ee2000c1e9d00 */
[----:B--2---:R-:W-:-:S04]  /*0380*/  @!P0 FFMA R16, R12, R16, R3 ;  /* 0x000000100c108223 */ /* 0x004fc80000000003 */
[----:B------:R-:W-:Y:S01]  /*0390*/  @!P0 FFMA R29, R13, R17, R16 ;  /* 0x000000110d1d8223 */ /* 0x000fe20000000010 */
[----:B------:R-:W-:-:S05]  /*03a0*/  VIADD R17, R27, 0x40 ;  /* 0x000000401b117836 */ /* 0x000fca0000000000 */
[----:B------:R-:W-:-:S04]  /*03b0*/  SHF.L.U32 R12, R17, 0x2, RZ ;  /* 0x00000002110c7819 */ /* 0x000fc800000006ff */
[----:B------:R-:W-:Y:S02]  /*03c0*/  ISETP.GE.AND P2, PT, R12, UR5, PT ;  /* 0x000000050c007c0c */ /* 0x000fe4000bf46270 */
[----:B------:R-:W-:-:S04]  /*03d0*/  IADD3 R27, PT, PT, R27, 0x60, RZ ;  /* 0x000000601b1b7810 */ /* 0x000fc80007ffe0ff */
[----:B------:R-:W-:-:S04]  /*03e0*/  SHF.L.U32 R16, R27, 0x2, RZ ;  /* 0x000000021b107819 */ /* 0x000fc800000006ff */
[----:B------:R-:W-:-:S03]  /*03f0*/  ISETP.GE.AND P3, PT, R16, UR5, PT ;  /* 0x0000000510007c0c */ /* 0x000fc6000bf66270 */
[----:B------:R-:W0:Y:S01]  /*0400*/  @!P2 LDC.64 R12, c[0x0][0x390] ;  /* 0x0000e400ff0cab82 */ /* 0x000e220000000a00 */
[----:B------:R-:W-:-:S09]  /*0410*/  @!P0 FFMA R14, R14, R18, R29 ;  /* 0x000000120e0e8223 */ /* 0x000fd2000000001d */
[----:B------:R-:W1:Y:S01]  /*0420*/  @!P3 LDC.64 R28, c[0x0][0x390] ;  /* 0x0000e400ff1cbb82 */ /* 0x000e620000000a00 */
[----:B------:R-:W-:Y:S01]  /*0430*/  @!P0 FFMA R3, R15, R19, R14 ;  /* 0x000000130f038223 */ /* 0x000fe2000000000e */
[----:B------:R-:W-:-:S04]  /*0440*/  @!P2 IMAD.WIDE.U32 R14, R17, 0x10, R24 ;  /* 0x00000010110ea825 */ /* 0x000fc800078e0018 */
[----:B0-----:R-:W-:-:S04]  /*0450*/  @!P2 IMAD.WIDE.U32 R16, R17, 0x10, R12 ;  /* 0x000000101110a825 */ /* 0x001fc800078e000c */
[----:B---3--:R-:W-:Y:S01]  /*0460*/  @!P1 FFMA R4, R4, R8, R3 ;  /* 0x0000000804049223 */ /* 0x008fe20000000003 */
[----:B------:R-:W2:Y:S04]  /*0470*/  @!P2 LDG.E.128.CONSTANT R12, desc[UR8][R14.64] ;  /* 0x000000080e0ca981 */ /* 0x000ea8000c1e9d00 */
[----:B------:R-:W2:Y:S01]  /*0480*/  @!P2 LDG.E.128.CONSTANT R16, desc[UR8][R16.64] ;  /* 0x000000081010a981 */ /* 0x000ea2000c1e9d00 */
[----:B------:R-:W-:Y:S01]  /*0490*/  @!P1 FFMA R5, R5, R9, R4 ;  /* 0x0000000905059223 */ /* 0x000fe20000000004 */
[----:B-1----:R-:W-:-:S04]  /*04a0*/  @!P3 IMAD.WIDE.U32 R8, R27, 0x10, R28 ;  /* 0x000000101b08b825 */ /* 0x002fc800078e001c */
[----:B------:R-:W-:Y:S01]  /*04b0*/  @!P1 FFMA R6, R6, R10, R5 ;  /* 0x0000000a06069223 */ /* 0x000fe20000000005 */
[----:B------:R-:W-:-:S04]  /*04c0*/  @!P3 IMAD.WIDE.U32 R4, R27, 0x10, R24 ;  /* 0x000000101b04b825 */ /* 0x000fc800078e0018 */
[----:B------:R-:W-:Y:S02]  /*04d0*/  @!P1 FFMA R3, R7, R11, R6 ;  /* 0x0000000b07039223 */ /* 0x000fe40000000006 */
[----:B------:R-:W3:Y:S04]  /*04e0*/  @!P3 LDG.E.128.CONSTANT R8, desc[UR8][R8.64] ;  /* 0x000000080808b981 */ /* 0x000ee8000c1e9d00 */
[----:B------:R-:W3:Y:S01]  /*04f0*/  @!P3 LDG.E.128.CONSTANT R4, desc[UR8][R4.64] ;  /* 0x000000080404b981 */ /* 0x000ee2000c1e9d00 */
[----:B------:R-:W-:-:S05]  /*0500*/  VIADD R22, R22, 0x4 ;  /* 0x0000000416167836 */ /* 0x000fca0000000000 */
[----:B------:R-:W-:Y:S01]  /*0510*/  ISETP.NE.AND P0, PT, R22, R23, PT ;  /* 0x000000171600720c */ /* 0x000fe20003f05270 */
[----:B--2---:R-:W-:-:S04]  /*0520*/  @!P2 FFMA R12, R12, R16, R3 ;  /* 0x000000100c0ca223 */ /* 0x004fc80000000003 */
[----:B------:R-:W-:-:S04]  /*0530*/  @!P2 FFMA R13, R13, R17, R12 ;  /* 0x000000110d0da223 */ /* 0x000fc8000000000c */
[----:B------:R-:W-:-:S04]  /*0540*/  @!P2 FFMA R18, R14, R18, R13 ;  /* 0x000000120e12a223 */ /* 0x000fc8000000000d */
[----:B------:R-:W-:-:S04]  /*0550*/  @!P2 FFMA R3, R15, R19, R18 ;  /* 0x000000130f03a223 */ /* 0x000fc80000000012 */
[----:B---3--:R-:W-:-:S04]  /*0560*/  @!P3 FFMA R12, R4, R8, R3 ;  /* 0x00000008040cb223 */ /* 0x008fc80000000003 */
[----:B------:R-:W-:-:S04]  /*0570*/  @!P3 FFMA R13, R5, R9, R12 ;  /* 0x00000009050db223 */ /* 0x000fc8000000000c */
[----:B------:R-:W-:-:S04]  /*0580*/  @!P3 FFMA R6, R6, R10, R13 ;  /* 0x0000000a0606b223 */ /* 0x000fc8000000000d */
[----:B------:R-:W-:Y:S01]  /*0590*/  @!P3 FFMA R3, R7, R11, R6 ;  /* 0x0000000b0703b223 */ /* 0x000fe20000000006 */
[----:B------:R-:W-:Y:S06]  /*05a0*/  @P0 BRA `(.L_x_209) ;  /* 0xfffffffc00340947 */ /* 0x000fec000383ffff */
.L_x_208:
[----:B------:R-:W-:Y:S05]  /*05b0*/  BRA.U !UP1, `(.L_x_207) ;  /* 0x0000000109b47547 */ /* 0x000fea000b800000 */
[----:B------:R-:W-:Y:S02]  /*05c0*/  UISETP.NE.AND UP0, UPT, UR6, 0x1, UPT ;  /* 0x000000010600788c */ /* 0x000fe4000bf05270 */
[----:B------:R-:W-:-:S04]  /*05d0*/  ULOP3.LUT UR4, UR4, 0x1, URZ, 0xc0, !UPT ;  /* 0x0000000104047892 */ /* 0x000fc8000f8ec0ff */
[----:B------:R-:W-:-:S03]  /*05e0*/  UISETP.NE.U32.AND UP1, UPT, UR4, 0x1, UPT ;  /* 0x000000010400788c */ /* 0x000fc6000bf25070 */
[----:B------:R-:W-:Y:S08]  /*05f0*/  BRA.U !UP0, `(.L_x_210) ;  /* 0x0000000108647547 */ /* 0x000ff0000b800000 */
[----:B------:R-:W-:-:S04]  /*0600*/  LEA R7, R23, R20, 0x5 ;  /* 0x0000001417077211 */ /* 0x000fc800078e28ff */
[C---:B------:R-:W-:Y:S02]  /*0610*/  SHF.L.U32 R4, R7.reuse, 0x2, RZ ;  /* 0x0000000207047819 */ /* 0x040fe400000006ff */
[----:B------:R-:W-:Y:S02]  /*0620*/  IADD3 R15, PT, PT, R7, 0x20, RZ ;  /* 0x00000020070f7810 */ /* 0x000fe40007ffe0ff */
[----:B------:R-:W-:-:S03]  /*0630*/  ISETP.GE.AND P0, PT, R4, UR5, PT ;  /* 0x0000000504007c0c */ /* 0x000fc6000bf06270 */
[----:B------:R-:W-:-:S05]  /*0640*/  IMAD.SHL.U32 R4, R15, 0x4, RZ ;  /* 0x000000040f047824 */ /* 0x000fca00078e00ff */
[----:B------:R-:W-:-:S05]  /*0650*/  ISETP.GE.AND P1, PT, R4, UR5, PT ;  /* 0x0000000504007c0c */ /* 0x000fca000bf26270 */
[----:B------:R-:W0:Y:S01]  /*0660*/  @!P0 LDC.64 R8, c[0x0][0x390] ;  /* 0x0000e400ff088b82 */ /* 0x000e220000000a00 */
[----:B------:R-:W-:-:S07]  /*0670*/  @!P0 IMAD.WIDE.U32 R4, R7, 0x10, R24 ;  /* 0x0000001007048825 */ /* 0x000fce00078e0018 */
[----:B------:R-:W1:Y:S01]  /*0680*/  @!P1 LDC.64 R16, c[0x0][0x390] ;  /* 0x0000e400ff109b82 */ /* 0x000e620000000a00 */
[----:B0-----:R-:W-:Y:S02]  /*0690*/  @!P0 IMAD.WIDE.U32 R8, R7, 0x10, R8 ;  /* 0x0000001007088825 */ /* 0x001fe400078e0008 */
[----:B------:R-:W2:Y:S04]  /*06a0*/  @!P0 LDG.E.128.CONSTANT R4, desc[UR8][R4.64] ;  /* 0x0000000804048981 */ /* 0x000ea8000c1e9d00 */
[----:B------:R-:W2:Y:S01]  /*06b0*/  @!P0 LDG.E.128.CONSTANT R8, desc[UR8][R8.64] ;  /* 0x0000000808088981 */ /* 0x000ea2000c1e9d00 */
[----:B------:R-:W-:-:S04]  /*06c0*/  @!P1 IMAD.WIDE.U32 R12, R15, 0x10, R24 ;  /* 0x000000100f0c9825 */ /* 0x000fc800078e0018 */
[----:B-1----:R-:W-:Y:S02]  /*06d0*/  @!P1 IMAD.WIDE.U32 R16, R15, 0x10, R16 ;  /* 0x000000100f109825 */ /* 0x002fe400078e0010 */
[----:B------:R-:W3:Y:S04]  /*06e0*/  @!P1 LDG.E.128.CONSTANT R12, desc[UR8][R12.64] ;  /* 0x000000080c0c9981 */ /* 0x000ee8000c1e9d00 */
[----:B------:R-:W3:Y:S01]  /*06f0*/  @!P1 LDG.E.128.CONSTANT R16, desc[UR8][R16.64] ;  /* 0x0000000810109981 */ /* 0x000ee2000c1e9d00 */
[----:B------:R-:W-:Y:S01]  /*0700*/  IADD3 R23, PT, PT, R23, 0x2, RZ ;  /* 0x0000000217177810 */ /* 0x000fe20007ffe0ff */
[----:B--2---:R-:W-:-:S04]  /*0710*/  @!P0 FFMA R22, R4, R8, R3 ;  /* 0x0000000804168223 */ /* 0x004fc80000000003 */
[----:B------:R-:W-:-:S04]  /*0720*/  @!P0 FFMA R27, R5, R9, R22 ;  /* 0x00000009051b8223 */ /* 0x000fc80000000016 */
[----:B------:R-:W-:-:S04]  /*0730*/  @!P0 FFMA R6, R6, R10, R27 ;  /* 0x0000000a06068223 */ /* 0x000fc8000000001b */
[----:B------:R-:W-:-:S04]  /*0740*/  @!P0 FFMA R3, R7, R11, R6 ;  /* 0x0000000b07038223 */ /* 0x000fc80000000006 */
[----:B---3--:R-:W-:-:S04]  /*0750*/  @!P1 FFMA R6, R12, R16, R3 ;  /* 0x000000100c069223 */ /* 0x008fc80000000003 */
[----:B------:R-:W-:-:S04]  /*0760*/  @!P1 FFMA R5, R13, R17, R6 ;  /* 0x000000110d059223 */ /* 0x000fc80000000006 */
[----:B------:R-:W-:-:S04]  /*0770*/  @!P1 FFMA R14, R14, R18, R5 ;  /* 0x000000120e0e9223 */ /* 0x000fc80000000005 */
[----:B------:R-:W-:-:S07]  /*0780*/  @!P1 FFMA R3, R15, R19, R14 ;  /* 0x000000130f039223 */ /* 0x000fce000000000e */
.L_x_210:
[----:B------:R-:W-:Y:S05]  /*0790*/  BRA.U UP1, `(.L_x_207) ;  /* 0x00000001013c7547 */ /* 0x000fea000b800000 */
[----:B------:R-:W-:Y:S01]  /*07a0*/  LEA R23, R23, R20, 0x5 ;  /* 0x0000001417177211 */ /* 0x000fe200078e28ff */
[----:B------:R-:W-:Y:S03]  /*07b0*/  BSSY.RECONVERGENT B0, `(.L_x_207) ;  /* 0x000000d000007945 */ /* 0x000fe60003800200 */
[----:B------:R-:W-:-:S04]  /*07c0*/  SHF.L.U32 R4, R23, 0x2, RZ ;  /* 0x0000000217047819 */ /* 0x000fc800000006ff */
[----:B------:R-:W-:-:S13]  /*07d0*/  ISETP.GE.AND P0, PT, R4, UR5, PT ;  /* 0x0000000504007c0c */ /* 0x000fda000bf06270 */
[----:B------:R-:W-:Y:S05]  /*07e0*/  @P0 BRA `(.L_x_211) ;  /* 0x0000000000240947 */ /* 0x000fea0003800000 */
[----:B------:R-:W0:Y:S01]  /*07f0*/  LDC.64 R8, c[0x0][0x390] ;  /* 0x0000e400ff087b82 */ /* 0x000e220000000a00 */
[----:B------:R-:W-:-:S06]  /*0800*/  IMAD.WIDE.U32 R4, R23, 0x10, R24 ;  /* 0x0000001017047825 */ /* 0x000fcc00078e0018 */
[----:B------:R-:W2:Y:S01]  /*0810*/  LDG.E.128.CONSTANT R4, desc[UR8][R4.64] ;  /* 0x0000000804047981 */ /* 0x000ea2000c1e9d00 */
[----:B0-----:R-:W-:-:S06]  /*0820*/  IMAD.WIDE.U32 R8, R23, 0x10, R8 ;  /* 0x0000001017087825 */ /* 0x001fcc00078e0008 */
[----:B------:R-:W2:Y:S02]  /*0830*/  LDG.E.128.CONSTANT R8, desc[UR8][R8.64] ;  /* 0x0000000808087981 */ /* 0x000ea4000c1e9d00 */
[----:B--2---:R-:W-:-:S04]  /*0840*/  FFMA R12, R4, R8, R3 ;  /* 0x00000008040c7223 */ /* 0x004fc80000000003 */
[----:B------:R-:W-:-:S04]  /*0850*/  FFMA R3, R5, R9, R12 ;  /* 0x0000000905037223 */ /* 0x000fc8000000000c */
[----:B------:R-:W-:-:S04]  /*0860*/  FFMA R6, R6, R10, R3 ;  /* 0x0000000a06067223 */ /* 0x000fc80000000003 */
[----:B------:R-:W-:-:S07]  /*0870*/  FFMA R3, R7, R11, R6 ;  /* 0x0000000b07037223 */ /* 0x000fce0000000006 */
.L_x_211:
[----:B------:R-:W-:Y:S05]  /*0880*/  BSYNC.RECONVERGENT B0 ;  /* 0x0000000000007941 */ /* 0x000fea0003800200 */
.L_x_207:
[----:B------:R-:W0:Y:S01]  /*0890*/  SHFL.DOWN PT, R4, R3, 0x10, 0x1f ;  /* 0x0a001f0003047f89 */ /* 0x000e2200000e0000 */
[----:B------:R-:W-:Y:S01]  /*08a0*/  ISETP.NE.AND P0, PT, R20, RZ, PT ;  /* 0x000000ff1400720c */ /* 0x000fe20003f05270 */
[----:B------:R-:W-:Y:S01]  /*08b0*/  BSSY.RECONVERGENT B0, `(.L_x_212) ;  /* 0x0000016000007945 */ /* 0x000fe20003800200 */
[----:B------:R-:W-:-:S04]  /*08c0*/  IADD3 R0, PT, PT, -R0, RZ, RZ ;  /* 0x000000ff00007210 */ /* 0x000fc80007ffe1ff */
[----:B------:R-:W-:Y:S01]  /*08d0*/  ISETP.NE.AND P1, PT, R21, R0, PT ;  /* 0x000000001500720c */ /* 0x000fe20003f25270 */
[----:B0-----:R-:W-:-:S05]  /*08e0*/  FADD R4, R4, R3 ;  /* 0x0000000304047221 */ /* 0x001fca0000000000 */
[----:B------:R-:W0:Y:S02]  /*08f0*/  SHFL.DOWN PT, R5, R4, 0x8, 0x1f ;  /* 0x09001f0004057f89 */ /* 0x000e2400000e0000 */
[----:B0-----:R-:W-:-:S05]  /*0900*/  FADD R5, R4, R5 ;  /* 0x0000000504057221 */ /* 0x001fca0000000000 */
[----:B------:R-:W0:Y:S02]  /*0910*/  SHFL.DOWN PT, R6, R5, 0x4, 0x1f ;  /* 0x08801f0005067f89 */ /* 0x000e2400000e0000 */
[----:B0-----:R-:W-:-:S05]  /*0920*/  FADD R6, R5, R6 ;  /* 0x0000000605067221 */ /* 0x001fca0000000000 */
[----:B------:R-:W0:Y:S02]  /*0930*/  SHFL.DOWN PT, R7, R6, 0x2, 0x1f ;  /* 0x08401f0006077f89 */ /* 0x000e2400000e0000 */
[----:B0-----:R-:W-:-:S05]  /*0940*/  FADD R7, R6, R7 ;  /* 0x0000000706077221 */ /* 0x001fca0000000000 */
[----:B------:R-:W0:Y:S02]  /*0950*/  SHFL.DOWN PT, R8, R7, 0x1, 0x1f ;  /* 0x08201f0007087f89 */ /* 0x000e2400000e0000 */
[----:B0-----:R-:W-:Y:S01]  /*0960*/  FADD R3, R7, R8 ;  /* 0x0000000807037221 */ /* 0x001fe20000000000 */
[----:B------:R-:W-:Y:S06]  /*0970*/  @P0 BRA `(.L_x_213) ;  /* 0x0000000000240947 */ /* 0x000fec0003800000 */
[----:B------:R-:W0:Y:S08]  /*0980*/  LDC.64 R4, c[0x0][0x388] ;  /* 0x0000e200ff047b82 */ /* 0x000e300000000a00 */
[----:B------:R-:W1:Y:S01]  /*0990*/  LDC.64 R6, c[0x0][0x398] ;  /* 0x0000e600ff067b82 */ /* 0x000e620000000a00 */
[----:B0-----:R-:W-:-:S06]  /*09a0*/  IMAD.WIDE R4, R2, 0x4, R4 ;  /* 0x0000000402047825 */ /* 0x001fcc00078e0204 */
[----:B------:R-:W2:Y:S02]  /*09b0*/  LDG.E.CONSTANT R4, desc[UR8][R4.64] ;  /* 0x0000000804047981 */ /* 0x000ea4000c1e9900 */
[----:B--2---:R-:W-:Y:S01]  /*09c0*/  FADD R9, R3, R4 ;  /* 0x0000000403097221 */ /* 0x004fe20000000000 */
[----:B-1----:R-:W-:-:S04]  /*09d0*/  IMAD.WIDE R2, R2, 0x4, R6 ;  /* 0x0000000402027825 */ /* 0x002fc800078e0206 */
[----:B------:R-:W-:-:S13]  /*09e0*/  FSETP.GE.AND P0, PT, R9, RZ, PT ;  /* 0x000000ff0900720b */ /* 0x000fda0003f06000 */
[----:B------:R0:W-:Y:S04]  /*09f0*/  @P0 STG.E desc[UR8][R2.64], R9 ;  /* 0x0000000902000986 */ /* 0x0001e8000c101908 */
[----:B------:R0:W-:Y:S02]  /*0a00*/  @!P0 STG.E desc[UR8][R2.64], RZ ;  /* 0x000000ff02008986 */ /* 0x0001e4000c101908 */
.L_x_213:
[----:B------:R-:W-:Y:S05]  /*0a10*/  BSYNC.RECONVERGENT B0 ;  /* 0x0000000000007941 */ /* 0x000fea0003800200 */
.L_x_212:
[----:B------:R-:W-:Y:S05]  /*0a20*/  @P1 EXIT ;  /* 0x000000000000194d */ /* 0x000fea0003800000 */
[----:B0-----:R-:W0:Y:S02]  /*0a30*/  LDC.64 R2, c[0x0][0x398] ;  /* 0x0000e600ff027b82 */ /* 0x001e240000000a00 */
[----:B0-----:R-:W2:Y:S04]  /*0a40*/  LDG.E R4, desc[UR8][R2.64] ;  /* 0x0000000802047981 */ /* 0x001ea8000c1e1900 */
[----:B------:R-:W3:Y:S04]  /*0a50*/  LDG.E R7, desc[UR8][R2.64+0x4] ;  /* 0x0000040802077981 */ /* 0x000ee8000c1e1900 */
[----:B------:R-:W4:Y:S04]  /*0a60*/  LDG.E R9, desc[UR8][R2.64+0x8] ;  /* 0x0000080802097981 */ /* 0x000f28000c1e1900 */
[----:B------:R-:W5:Y:S04]  /*0a70*/  LDG.E R11, desc[UR8][R2.64+0xc] ;  /* 0x00000c08020b7981 */ /* 0x000f68000c1e1900 */
[----:B------:R-:W5:Y:S04]  /*0a80*/  LDG.E R13, desc[UR8][R2.64+0x10] ;  /* 0x00001008020d7981 */ /* 0x000f68000c1e1900 */
[----:B------:R-:W5:Y:S04]  /*0a90*/  LDG.E R15, desc[UR8][R2.64+0x14] ;  /* 0x00001408020f7981 */ /* 0x000f68000c1e1900 */
[----:B------:R-:W5:Y:S04]  /*0aa0*/  LDG.E R17, desc[UR8][R2.64+0x18] ;  /* 0x0000180802117981 */ /* 0x000f68000c1e1900 */
[----:B------:R-:W5:Y:S04]  /*0ab0*/  LDG.E R19, desc[UR8][R2.64+0x1c] ;  /* 0x00001c0802137981 */ /* 0x000f68000c1e1900 */
[----:B------:R-:W5:Y:S04]  /*0ac0*/  LDG.E R8, desc[UR8][R2.64+0x20] ;  /* 0x0000200802087981 */ /* 0x000f68000c1e1900 */
[----:B------:R0:W5:Y:S01]  /*0ad0*/  LDG.E R0, desc[UR8][R2.64+0x24] ;  /* 0x0000240802007981 */ /* 0x000162000c1e1900 */
[----:B--2---:R-:W1:Y:S01]  /*0ae0*/  F2I.TRUNC.NTZ R5, R4 ;  /* 0x0000000400057305 */ /* 0x004e62000020f100 */
[----:B------:R-:W-:-:S04]  /*0af0*/  FSETP.GT.AND P0, PT, R4, RZ, PT ;  /* 0x000000ff0400720b */ /* 0x000fc80003f04000 */
[----:B-1----:R-:W-:-:S04]  /*0b00*/  SEL R5, R5, RZ, P0 ;  /* 0x000000ff05057207 */ /* 0x002fc80000000000 */
[----:B------:R-:W-:-:S04]  /*0b10*/  I2FP.F32.S32 R6, R5 ;  /* 0x0000000500067245 */ /* 0x000fc80000201400 */
[----:B---3--:R-:W-:-:S13]  /*0b20*/  FSETP.GT.AND P6, PT, R7, R6, PT ;  /* 0x000000060700720b */ /* 0x008fda0003fc4000 */
[----:B------:R1:W2:Y:S02]  /*0b30*/  @P6 F2I.TRUNC.NTZ R5, R7 ;  /* 0x0000000700056305 */ /* 0x0002a4000020f100 */
[----:B-1----:R-:W1:Y:S01]  /*0b40*/  LDC R7, c[0x0][0x3b0] ;  /* 0x0000ec00ff077b82 */ /* 0x002e620000000800 */
[----:B--2---:R-:W-:-:S04]  /*0b50*/  I2FP.F32.S32 R6, R5 ;  /* 0x0000000500067245 */ /* 0x004fc80000201400 */
[----:B----4-:R-:W-:-:S13]  /*0b60*/  FSETP.GT.AND P0, PT, R9, R6, PT ;  /* 0x000000060900720b */ /* 0x010fda0003f04000 */
[----:B------:R-:W2:Y:S02]  /*0b70*/  @P0 F2I.TRUNC.NTZ R5, R9 ;  /* 0x0000000900050305 */ /* 0x000ea4000020f100 */
[----:B--2---:R-:W-:-:S04]  /*0b80*/  I2FP.F32.S32 R6, R5 ;  /* 0x0000000500067245 */ /* 0x004fc80000201400 */
[----:B-----5:R-:W-:-:S13]  /*0b90*/  FSETP.GT.AND P1, PT, R11, R6, PT ;  /* 0x000000060b00720b */ /* 0x020fda0003f24000 */
[----:B------:R-:W0:Y:S02]  /*0ba0*/  @P1 F2I.TRUNC.NTZ R5, R11 ;  /* 0x0000000b00051305 */ /* 0x000e24000020f100 */
[----:B0-----:R-:W-:-:S04]  /*0bb0*/  I2FP.F32.S32 R2, R5 ;  /* 0x0000000500027245 */ /* 0x001fc80000201400 */
[----:B------:R-:W-:-:S13]  /*0bc0*/  FSETP.GT.AND P2, PT, R13, R2, PT ;  /* 0x000000020d00720b */ /* 0x000fda0003f44000 */
        /* <DEDUP_REMOVED lines=8> */
[----:B------:R-:W-:Y:S02]  /*0c50*/  FSETP.GT.AND P5, PT, R19, R2, PT ;  /* 0x000000021300720b */ /* 0x000fe40003fa4000 */
[----:B------:R-:W-:-:S04]  /*0c60*/  SEL R2, RZ, 0x1, !P6 ;  /* 0x00000001ff027807 */ /* 0x000fc80007000000 */
[----:B------:R-:W-:-:S04]  /*0c70*/  SEL R4, R2, 0x2, !P0 ;  /* 0x0000000202047807 */ /* 0x000fc80004000000 */
[----:B------:R-:W-:-:S03]  /*0c80*/  SEL R4, R4, 0x3, !P1 ;  /* 0x0000000304047807 */ /* 0x000fc60004800000 */
[----:B------:R-:W0:Y:S01]  /*0c90*/  @P5 F2I.TRUNC.NTZ R5, R19 ;  /* 0x0000001300055305 */ /* 0x000e22000020f100 */
[----:B------:R-:W-:-:S04]  /*0ca0*/  SEL R4, R4, 0x4, !P2 ;  /* 0x0000000404047807 */ /* 0x000fc80005000000 */
[----:B------:R-:W-:-:S04]  /*0cb0*/  SEL R4, R4, 0x5, !P3 ;  /* 0x0000000504047807 */ /* 0x000fc80005800000 */
[----:B------:R-:W-:-:S04]  /*0cc0*/  SEL R4, R4, 0x6, !P4 ;  /* 0x0000000604047807 */ /* 0x000fc80006000000 */
[----:B------:R-:W-:Y:S02]  /*0cd0*/  SEL R4, R4, 0x7, !P5 ;  /* 0x0000000704047807 */ /* 0x000fe40006800000 */
[----:B0-----:R-:W-:-:S04]  /*0ce0*/  I2FP.F32.S32 R3, R5 ;  /* 0x0000000500037245 */ /* 0x001fc80000201400 */
[----:B------:R-:W-:Y:S02]  /*0cf0*/  FSETP.GT.AND P6, PT, R8, R3, PT ;  /* 0x000000030800720b */ /* 0x000fe40003fc4000 */
[----:B------:R-:W1:Y:S02]  /*0d00*/  LDC.64 R2, c[0x0][0x3a8] ;  /* 0x0000ea00ff027b82 */ /* 0x000e640000000a00 */
[----:B------:R-:W-:-:S09]  /*0d10*/  SEL R4, R4, 0x8, !P6 ;  /* 0x0000000804047807 */ /* 0x000fd20007000000 */
[----:B------:R-:W0:Y:S01]  /*0d20*/  @P6 F2I.TRUNC.NTZ R5, R8 ;  /* 0x0000000800056305 */ /* 0x000e22000020f100 */
[----:B-1----:R-:W-:Y:S01]  /*0d30*/  IMAD.WIDE R2, R7, 0x4, R2 ;  /* 0x0000000407027825 */ /* 0x002fe200078e0202 */
[----:B0-----:R-:W-:-:S04]  /*0d40*/  I2FP.F32.S32 R5, R5 ;  /* 0x0000000500057245 */ /* 0x001fc80000201400 */
[----:B------:R-:W-:-:S04]  /*0d50*/  FSETP.GT.AND P0, PT, R0, R5, PT ;  /* 0x000000050000720b */ /* 0x000fc80003f04000 */
[----:B------:R-:W-:-:S05]  /*0d60*/  SEL R5, R4, 0x9, !P0 ;  /* 0x0000000904057807 */ /* 0x000fca0004000000 */
[----:B------:R-:W-:Y:S01]  /*0d70*/  STG.E desc[UR8][R2.64], R5 ;  /* 0x0000000502007986 */ /* 0x000fe2000c101908 */
[----:B------:R-:W-:Y:S05]  /*0d80*/  EXIT ;  /* 0x000000000000794d */ /* 0x000fea0003800000 */
.L_x_214:
        /* <DEDUP_REMOVED lines=15> */
.L_x_266:


//--------------------- .text._Z8reluGemvPfS_S_S_ii --------------------------
	.section	.text._Z8reluGemvPfS_S_S_ii,"ax",@progbits
	.align	128
        .global         _Z8reluGemvPfS_S_S_ii
        .type           _Z8reluGemvPfS_S_S_ii,@function
        .size           _Z8reluGemvPfS_S_S_ii,(.L_x_267 - _Z8reluGemvPfS_S_S_ii)
        .other          _Z8reluGemvPfS_S_S_ii,@"STO_CUDA_ENTRY STV_DEFAULT"
_Z8reluGemvPfS_S_S_ii:
.text._Z8reluGemvPfS_S_S_ii:
[----:B------:R-:W-:Y:S01]  /*0000*/  LDC R1, c[0x0][0x37c] ;  /* 0x0000df00ff017b82 */ /* 0x000fe20000000800 */
[----:B------:R-:W0:Y:S07]  /*0010*/  S2R R2, SR_TID.Y ;  /* 0x0000000000027919 */ /* 0x000e2e0000002200 */
[----:B------:R-:W0:Y:S01]  /*0020*/  S2UR UR4, SR_CTAID.X ;  /* 0x00000000000479c3 */ /* 0x000e220000002500 */
[----:B------:R-:W1:Y:S07]  /*0030*/  LDCU UR5, c[0x0][0x3a0] ;  /* 0x00007400ff0577ac */ /* 0x000e6e0008000800 */
[----:B------:R-:W0:Y:S02]  /*0040*/  LDC R3, c[0x0][0x364] ;  /* 0x0000d900ff037b82 */ /* 0x000e240000000800 */
[----:B0-----:R-:W-:-:S05]  /*0050*/  IMAD R2, R3, UR4, R2 ;  /* 0x0000000403027c24 */ /* 0x001fca000f8e0202 */
[----:B-1----:R-:W-:-:S13]  /*0060*/  ISETP.GE.AND P0, PT, R2, UR5, PT ;  /* 0x0000000502007c0c */ /* 0x002fda000bf06270 */
        /* <DEDUP_REMOVED lines=18> */
[----:B------:R-:W-:-:S03]  /*0190*/  MOV R29, RZ ;  /* 0x000000ff001d7202 */ /* 0x000fc60000000f00 */
[----:B------:R-:W-:Y:S01]  /*01a0*/  UISETP.NE.AND UP1, UPT, UR6, URZ, UPT ;  /* 0x000000ff0600728c */ /* 0x000fe2000bf25270 */
[----:B0-----:R-:W-:Y:S01]  /*01b0*/  IMAD.WIDE R30, R3, 0x4, R30 ;  /* 0x00000004031e7825 */ /* 0x001fe200078e021e */
[----:B------:R-:W-:Y:S01]  /*01c0*/  MOV R3, RZ ;  /* 0x000000ff00037202 */ /* 0x000fe20000000f00 */
[----:B------:R-:W-:Y:S08]  /*01d0*/  BRA.U !UP0, `(.L_x_216) ;  /* 0x0000000108dc7547 */ /* 0x000ff0000b800000 */
[----:B------:R-:W-:Y:S01]  /*01e0*/  ULOP3.LUT UR7, UR4, 0x7ffffffc, URZ, 0xc0, !UPT ;  /* 0x7ffffffc04077892 */ /* 0x000fe2000f8ec0ff */
[----:B------:R-:W-:Y:S01]  /*01f0*/  CS2R R28, SRZ ;  /* 0x00000000001c7805 */ /* 0x000fe2000001ff00 */
[----:B------:R-:W0:Y:S04]  /*0200*/  LDCU UR5, c[0x0][0x3a4] ;  /* 0x00007480ff0577ac */ /* 0x000e280008000800 */
[----:B------:R-:W-:-:S07]  /*0210*/  MOV R3, UR7 ;  /* 0x0000000700037c02 */ /* 0x000fce0008000f00 */
.L_x_217:
[----:B------:R-:W-:-:S04]  /*0220*/  LEA R21, R28, R0, 0x5 ;  /* 0x000000001c157211 */ /* 0x000fc800078e28ff */
[C---:B------:R-:W-:Y:S02]  /*0230*/  SHF.L.U32 R4, R21.reuse, 0x2, RZ ;  /* 0x0000000215047819 */ /* 0x040fe400000006ff */
[----:B------:R-:W-:Y:S02]  /*0240*/  IADD3 R7, PT, PT, R21, 0x20, RZ ;  /* 0x0000002015077810 */ /* 0x000fe40007ffe0ff */
[----:B0-----:R-:W-:Y:S02]  /*0250*/  ISETP.GE.AND P1, PT, R4, UR5, PT ;  /* 0x0000000504007c0c */ /* 0x001fe4000bf26270 */
[----:B------:R-:W-:-:S04]  /*0260*/  SHF.L.U32 R4, R7, 0x2, RZ ;  /* 0x0000000207047819 */ /* 0x000fc800000006ff */
[----:B------:R-:W-:-:S07]  /*0270*/  ISETP.GE.AND P2, PT, R4, UR5, PT ;  /* 0x0000000504007c0c */ /* 0x000fce000bf46270 */
[----:B------:R-:W0:Y:S01]  /*0280*/  @!P1 LDC.64 R16, c[0x0][0x390] ;  /* 0x0000e400ff109b82 */ /* 0x000e220000000a00 */
[----:B------:R-:W-:-:S06]  /*0290*/  @!P1 IMAD.WIDE.U32 R12, R21, 0x10, R30 ;  /* 0x00000010150c9825 */ /* 0x000fcc00078e001e */
[----:B------:R-:W2:Y:S01]  /*02a0*/  @!P1 LDG.E.128.CONSTANT R12, desc[UR8][R12.64] ;  /* 0x000000080c0c9981 */ /* 0x000ea2000c1e9d00 */
[----:B------:R-:W1:Y:S01]  /*02b0*/  @!P2 LDC.64 R8, c[0x0][0x390] ;  /* 0x0000e400ff08ab82 */ /* 0x000e620000000a00 */
[----:B0-----:R-:W-:-:S06]  /*02c0*/  @!P1 IMAD.WIDE.U32 R16, R21, 0x10, R16 ;  /* 0x0000001015109825 */ /* 0x001fcc00078e0010 */
[----:B------:R-:W2:Y:S01]  /*02d0*/  @!P1 LDG.E.128.CONSTANT R16, desc[UR8][R16.64] ;  /* 0x0000000810109981 */ /* 0x000ea2000c1e9d00 */
[----:B------:R-:W-:-:S04]  /*02e0*/  @!P2 IMAD.WIDE.U32 R4, R7, 0x10, R30 ;  /* 0x000000100704a825 */ /* 0x000fc800078e001e */
[----:B-1----:R-:W-:Y:S02]  /*02f0*/  @!P2 IMAD.WIDE.U32 R8, R7, 0x10, R8 ;  /* 0x000000100708a825 */ /* 0x002fe400078e0008 */
[----:B------:R-:W3:Y:S04]  /*0300*/  @!P2 LDG.E.128.CONSTANT R4, desc[UR8][R4.64] ;  /* 0x000000080404a981 */ /* 0x000ee8000c1e9d00 */
[----:B------:R-:W3:Y:S01]  /*0310*/  @!P2 LDG.E.128.CONSTANT R8, desc[UR8][R8.64] ;  /* 0x000000080808a981 */ /* 0x000ee2000c1e9d00 */
[----:B------:R-:W-:-:S04]  /*0320*/  IADD3 R25, PT, PT, R21, 0x40, RZ ;  /* 0x0000004015197810 */ /* 0x000fc80007ffe0ff */
[----:B------:R-:W-:-:S04]  /*0330*/  SHF.L.U32 R20, R25, 0x2, RZ ;  /* 0x0000000219147819 */ /* 0x000fc800000006ff */
[----:B------:R-:W-:Y:S02]  /*0340*/  ISETP.GE.AND P3, PT, R20, UR5, PT ;  /* 0x0000000514007c0c */ /* 0x000fe4000bf66270 */
[----:B------:R-:W-:Y:S01]  /*0350*/  IADD3 R21, PT, PT, R21, 0x60, RZ ;  /* 0x0000006015157810 */ /* 0x000fe20007ffe0ff */
[----:B--2---:R-:W-:-:S03]  /*0360*/  @!P1 FFMA R20, R12, R16, R29 ;  /* 0x000000100c149223 */ /* 0x004fc6000000001d */
[----:B------:R-:W-:Y:S01]  /*0370*/  SHF.L.U32 R12, R21, 0x2, RZ ;  /* 0x00000002150c7819 */ /* 0x000fe200000006ff */
[----:B------:R-:W-:-:S06]  /*0380*/  @!P1 FFMA R13, R13, R17, R20 ;  /* 0x000000110d0d9223 */ /* 0x000fcc0000000014 */
[----:B------:R-:W0:Y:S01]  /*0390*/  @!P3 LDC.64 R16, c[0x0][0x390] ;  /* 0x0000e400ff10bb82 */ /* 0x000e220000000a00 */
[----:B------:R-:W-:Y:S01]  /*03a0*/  ISETP.GE.AND P0, PT, R12, UR5, PT ;  /* 0x000000050c007c0c */ /* 0x000fe2000bf06270 */
[----:B------:R-:W-:Y:S01]  /*03b0*/  @!P1 FFMA R14, R14, R18, R13 ;  /* 0x000000120e0e9223 */ /* 0x000fe2000000000d */
[----:B------:R-:W-:-:S11]  /*03c0*/  @!P3 IMAD.WIDE.U32 R12, R25, 0x10, R30 ;  /* 0x00000010190cb825 */ /* 0x000fd600078e001e */
[----:B------:R-:W1:Y:S01]  /*03d0*/  @!P0 LDC.64 R22, c[0x0][0x390] ;  /* 0x0000e400ff168b82 */ /* 0x000e620000000a00 */
[----:B------:R-:W-:Y:S02]  /*03e0*/  @!P1 FFMA R29, R15, R19, R14 ;  /* 0x000000130f1d9223 */ /* 0x000fe4000000000e */
[----:B------:R-:W2:Y:S01]  /*03f0*/  @!P3 LDG.E.128.CONSTANT R12, desc[UR8][R12.64] ;  /* 0x000000080c0cb981 */ /* 0x000ea2000c1e9d00 */
[----:B0-----:R-:W-:-:S06]  /*0400*/  @!P3 IMAD.WIDE.U32 R16, R25, 0x10, R16 ;  /* 0x000000101910b825 */ /* 0x001fcc00078e0010 */
[----:B------:R-:W2:Y:S01]  /*0410*/  @!P3 LDG.E.128.CONSTANT R16, desc[UR8][R16.64] ;  /* 0x000000081010b981 */ /* 0x000ea2000c1e9d00 */
[----:B---3--:R-:W-:-:S04]  /*0420*/  @!P2 FFMA R4, R4, R8, R29 ;  /* 0x000000080404a223 */ /* 0x008fc8000000001d */
[----:B------:R-:W-:Y:S01]  /*0430*/  @!P2 FFMA R9, R5, R9, R4 ;  /* 0x000000090509a223 */ /* 0x000fe20000000004 */
[----:B------:R-:W-:-:S04]  /*0440*/  @!P0 IMAD.WIDE.U32 R4, R21, 0x10, R30 ;  /* 0x0000001015048825 */ /* 0x000fc800078e001e */
[----:B-1----:R-:W-:Y:S02]  /*0450*/  @!P0 IMAD.WIDE.U32 R24, R21, 0x10, R22 ;  /* 0x0000001015188825 */ /* 0x002fe400078e0016 */
[----:B------:R-:W3:Y:S04]  /*0460*/  @!P0 LDG.E.128.CONSTANT R20, desc[UR8][R4.64] ;  /* 0x0000000804148981 */ /* 0x000ee8000c1e9d00 */
[----:B------:R-:W3:Y:S01]  /*0470*/  @!P0 LDG.E.128.CONSTANT R24, desc[UR8][R24.64] ;  /* 0x0000000818188981 */ /* 0x000ee2000c1e9d00 */
[----:B------:R-:W-:-:S04]  /*0480*/  @!P2 FFMA R6, R6, R10, R9 ;  /* 0x0000000a0606a223 */ /* 0x000fc80000000009 */
[----:B------:R-:W-:Y:S01]  /*0490*/  @!P2 FFMA R29, R7, R11, R6 ;  /* 0x0000000b071da223 */ /* 0x000fe20000000006 */
[----:B------:R-:W-:-:S04]  /*04a0*/  IADD3 R28, PT, PT, R28, 0x4, RZ ;  /* 0x000000041c1c7810 */ /* 0x000fc80007ffe0ff */
        /* <DEDUP_REMOVED lines=10> */
.L_x_216:
        /* <DEDUP_REMOVED lines=8> */
[----:B------:R-:W-:Y:S02]  /*05d0*/  ISETP.GE.AND P0, PT, R4, UR5, PT ;  /* 0x0000000504007c0c */ /* 0x000fe4000bf06270 */
[----:B------:R-:W-:-:S04]  /*05e0*/  SHF.L.U32 R4, R17, 0x2, RZ ;  /* 0x0000000211047819 */ /* 0x000fc800000006ff */
[----:B------:R-:W-:-:S07]  /*05f0*/  ISETP.GE.AND P1, PT, R4, UR5, PT ;  /* 0x0000000504007c0c */ /* 0x000fce000bf26270 */
[----:B------:R-:W0:Y:S01]  /*0600*/  @!P0 LDC.64 R8, c[0x0][0x390] ;  /* 0x0000e400ff088b82 */ /* 0x000e220000000a00 */
[----:B------:R-:W-:-:S07]  /*0610*/  @!P0 IMAD.WIDE.U32 R4, R7, 0x10, R30 ;  /* 0x0000001007048825 */ /* 0x000fce00078e001e */
[----:B------:R-:W1:Y:S01]  /*0620*/  @!P1 LDC.64 R12, c[0x0][0x390] ;  /* 0x0000e400ff0c9b82 */ /* 0x000e620000000a00 */
[----:B------:R-:W-:-:S04]  /*0630*/  @!P1 IMAD.WIDE.U32 R14, R17, 0x10, R30 ;  /* 0x00000010110e9825 */ /* 0x000fc800078e001e */
[----:B0-----:R-:W-:Y:S02]  /*0640*/  @!P0 IMAD.WIDE.U32 R8, R7, 0x10, R8 ;  /* 0x0000001007088825 */ /* 0x001fe400078e0008 */
[----:B------:R-:W2:Y:S04]  /*0650*/  @!P0 LDG.E.128.CONSTANT R4, desc[UR8][R4.64] ;  /* 0x0000000804048981 */ /* 0x000ea8000c1e9d00 */
[----:B------:R-:W2:Y:S01]  /*0660*/  @!P0 LDG.E.128.CONSTANT R8, desc[UR8][R8.64] ;  /* 0x0000000808088981 */ /* 0x000ea2000c1e9d00 */
[----:B-1----:R-:W-:-:S03]  /*0670*/  @!P1 IMAD.WIDE.U32 R16, R17, 0x10, R12 ;  /* 0x0000001011109825 */ /* 0x002fc600078e000c */
        /* <DEDUP_REMOVED lines=11> */
.L_x_218:
        /* <DEDUP_REMOVED lines=15> */
.L_x_219:
[----:B------:R-:W-:Y:S05]  /*0820*/  BSYNC.RECONVERGENT B0 ;  /* 0x0000000000007941 */ /* 0x000fea0003800200 */
.L_x_215:
[----:B------:R-:W0:Y:S01]  /*0830*/  SHFL.DOWN PT, R4, R29, 0x10, 0x1f ;  /* 0x0a001f001d047f89 */ /* 0x000e2200000e0000 */
[----:B------:R-:W-:Y:S01]  /*0840*/  ISETP.NE.AND P0, PT, R0, RZ, PT ;  /* 0x000000ff0000720c */ /* 0x000fe20003f05270 */
[----:B0-----:R-:W-:-:S05]  /*0850*/  FADD R4, R4, R29 ;  /* 0x0000001d04047221 */ /* 0x001fca0000000000 */
[----:B------:R-:W0:Y:S02]  /*0860*/  SHFL.DOWN PT, R3, R4, 0x8, 0x1f ;  /* 0x09001f0004037f89 */ /* 0x000e2400000e0000 */
[----:B0-----:R-:W-:-:S05]  /*0870*/  FADD R3, R4, R3 ;  /* 0x0000000304037221 */ /* 0x001fca0000000000 */
[----:B------:R-:W0:Y:S02]  /*0880*/  SHFL.DOWN PT, R6, R3, 0x4, 0x1f ;  /* 0x08801f0003067f89 */ /* 0x000e2400000e0000 */
[----:B0-----:R-:W-:-:S05]  /*0890*/  FADD R6, R3, R6 ;  /* 0x0000000603067221 */ /* 0x001fca0000000000 */
[----:B------:R-:W0:Y:S02]  /*08a0*/  SHFL.DOWN PT, R5, R6, 0x2, 0x1f ;  /* 0x08401f0006057f89 */ /* 0x000e2400000e0000 */
[----:B0-----:R-:W-:-:S05]  /*08b0*/  FADD R0, R6, R5 ;  /* 0x0000000506007221 */ /* 0x001fca0000000000 */
[----:B------:R0:W1:Y:S01]  /*08c0*/  SHFL.DOWN PT, R7, R0, 0x1, 0x1f ;  /* 0x08201f0000077f89 */ /* 0x00006200000e0000 */
[----:B------:R-:W-:Y:S05]  /*08d0*/  @P0 EXIT ;  /* 0x000000000000094d */ /* 0x000fea0003800000 */
[----:B------:R-:W2:Y:S02]  /*08e0*/  LDC.64 R4, c[0x0][0x388] ;  /* 0x0000e200ff047b82 */ /* 0x000ea40000000a00 */
[----:B--2---:R-:W-:-:S06]  /*08f0*/  IMAD.WIDE R4, R2, 0x4, R4 ;  /* 0x0000000402047825 */ /* 0x004fcc00078e0204 */
[----:B------:R-:W2:Y:S01]  /*0900*/  LDG.E.CONSTANT R4, desc[UR8][R4.64] ;  /* 0x0000000804047981 */ /* 0x000ea2000c1e9900 */
[----:B-1----:R-:W-:-:S04]  /*0910*/  FADD R7, R0, R7 ;  /* 0x0000000700077221 */ /* 0x002fc80000000000 */
[----:B--2---:R-:W-:-:S05]  /*0920*/  FADD R3, R7, R4 ;  /* 0x0000000407037221 */ /* 0x004fca0000000000 */
[----:B------:R-:W-:-:S13]  /*0930*/  FSETP.GE.AND P0, PT, R3, RZ, PT ;  /* 0x000000ff0300720b */ /* 0x000fda0003f06000 */
[----:B------:R-:W1:Y:S02]  /*0940*/  @P0 LDC.64 R6, c[0x0][0x398] ;  /* 0x0000e600ff060b82 */ /* 0x000e640000000a00 */
[----:B-1----:R-:W-:-:S05]  /*0950*/  @P0 IMAD.WIDE R6, R2, 0x4, R6 ;  /* 0x0000000402060825 */ /* 0x002fca00078e0206 */
[----:B------:R1:W-:Y:S01]  /*0960*/  @P0 STG.E desc[UR8][R6.64], R3 ;  /* 0x0000000306000986 */ /* 0x0003e2000c101908 */
[----:B------:R-:W-:Y:S05]  /*0970*/  @P0 EXIT ;  /* 0x000000000000094d */ /* 0x000fea0003800000 */
[----:B------:R-:W2:Y:S02]  /*0980*/  LDC.64 R4, c[0x0][0x398] ;  /* 0x0000e600ff047b82 */ /* 0x000ea40000000a00 */
[----:B--2---:R-:W-:-:S05]  /*0990*/  IMAD.WIDE R4, R2, 0x4, R4 ;  /* 0x0000000402047825 */ /* 0x004fca00078e0204 */
[----:B------:R-:W-:Y:S01]  /*09a0*/  STG.E desc[UR8][R4.64], RZ ;  /* 0x000000ff04007986 */ /* 0x000fe2000c101908 */
[----:B------:R-:W-:Y:S05]  /*09b0*/  EXIT ;  /* 0x000000000000794d */ /* 0x000fea0003800000 */
.L_x_220:
        /* <DEDUP_REMOVED lines=12> */
.L_x_267:


//--------------------- .text._Z10add_arraysPiS_S_i --------------------------
	.section	.text._Z10add_arraysPiS_S_i,"ax",@progbits
	.align	128
        .global         _Z10add_arraysPiS_S_i
        .type           _Z10add_arraysPiS_S_i,@function
        .size           _Z10add_arraysPiS_S_i,(.L_x_268 - _Z10add_arraysPiS_S_i)
        .other          _Z10add_arraysPiS_S_i,@"STO_CUDA_ENTRY STV_DEFAULT"
_Z10add_arraysPiS_S_i:
.text._Z10add_arraysPiS_S_i:
[----:B------:R-:W-:Y:S01]  /*0000*/  LDC R1, c[0x0][0x37c] ;  /* 0x0000df00ff017b82 */ /* 0x000fe20000000800 */
[----:B------:R-:W0:Y:S07]  /*0010*/  S2R R9, SR_TID.X ;  /* 0x0000000000097919 */ /* 0x000e2e0000002100 */
[----:B------:R-:W0:Y:S01]  /*0020*/  S2UR UR4, SR_CTAID.X ;  /* 0x00000000000479c3 */ /* 0x000e220000002500 */
[----:B------:R-:W1:Y:S07]  /*0030*/  LDCU UR5, c[0x0][0x398] ;  /* 0x00007300ff0577ac */ /* 0x000e6e0008000800 */
[----:B------:R-:W0:Y:S02]  /*0040*/  LDC R0, c[0x0][0x360] ;  /* 0x0000d800ff007b82 */ /* 0x000e240000000800 */
[----:B0-----:R-:W-:-:S05]  /*0050*/  IMAD R9, R0, UR4, R9 ;  /* 0x0000000400097c24 */ /* 0x001fca000f8e0209 */
[----:B-1----:R-:W-:-:S13]  /*0060*/  ISETP.GE.AND P0, PT, R9, UR5, PT ;  /* 0x0000000509007c0c */ /* 0x002fda000bf06270 */
[----:B------:R-:W-:Y:S05]  /*0070*/  @P0 EXIT ;  /* 0x000000000000094d */ /* 0x000fea0003800000 */
[----:B------:R-:W0:Y:S01]  /*0080*/  LDC.64 R2, c[0x0][0x380] ;  /* 0x0000e000ff027b82 */ /* 0x000e220000000a00 */
[----:B------:R-:W1:Y:S07]  /*0090*/  LDCU.64 UR4, c[0x0][0x358] ;  /* 0x00006b00ff0477ac */ /* 0x000e6e0008000a00 */
[----:B------:R-:W2:Y:S08]  /*00a0*/  LDC.64 R4, c[0x0][0x388] ;  /* 0x0000e200ff047b82 */ /* 0x000eb00000000a00 */
[----:B------:R-:W3:Y:S01]  /*00b0*/  LDC.64 R6, c[0x0][0x390] ;  /* 0x0000e400ff067b82 */ /* 0x000ee20000000a00 */
[----:B0-----:R-:W-:-:S06]  /*00c0*/  IMAD.WIDE R2, R9, 0x4, R2 ;  /* 0x0000000409027825 */ /* 0x001fcc00078e0202 */
[----:B-1----:R-:W4:Y:S01]  /*00d0*/  LDG.E R2, desc[UR4][R2.64] ;  /* 0x0000000402027981 */ /* 0x002f22000c1e1900 */
[----:B--2---:R-:W-:-:S06]  /*00e0*/  IMAD.WIDE R4, R9, 0x4, R4 ;  /* 0x0000000409047825 */ /* 0x004fcc00078e0204 */
[----:B------:R-:W4:Y:S01]  /*00f0*/  LDG.E R5, desc[UR4][R4.64] ;  /* 0x0000000404057981 */ /* 0x000f22000c1e1900 */
[----:B---3--:R-:W-:Y:S01]  /*0100*/  IMAD.WIDE R6, R9, 0x4, R6 ;  /* 0x0000000409067825 */ /* 0x008fe200078e0206 */
[----:B----4-:R-:W-:-:S05]  /*0110*/  IADD3 R9, PT, PT, R2, R5, RZ ;  /* 0x0000000502097210 */ /* 0x010fca0007ffe0ff */
[----:B------:R-:W-:Y:S01]  /*0120*/  STG.E desc[UR4][R6.64], R9 ;  /* 0x0000000906007986 */ /* 0x000fe2000c101904 */
[----:B------:R-:W-:Y:S05]  /*0130*/  EXIT ;  /* 0x000000000000794d */ /* 0x000fea0003800000 */
.L_x_221:
        /* <DEDUP_REMOVED lines=12> */
.L_x_268:


//--------------------- .text._Z12_reluMaxPollILi8ELi4ELi2ELi64EEvPfS0_iiiiiii --------------------------
	.section	.text._Z12_reluMaxPollILi8ELi4ELi2ELi64EEvPfS0_iiiiiii,"ax",@progbits
	.align	128
        .global         _Z12_reluMaxPollILi8ELi4ELi2ELi64EEvPfS0_iiiiiii
        .type           _Z12_reluMaxPollILi8ELi4ELi2ELi64EEvPfS0_iiiiiii,@function
        .size           _Z12_reluMaxPollILi8ELi4ELi2ELi64EEvPfS0_iiiiiii,(.L_x_269 - _Z12_reluMaxPollILi8ELi4ELi2ELi64EEvPfS0_iiiiiii)
        .other          _Z12_reluMaxPollILi8ELi4ELi2ELi64EEvPfS0_iiiiiii,@"STO_CUDA_ENTRY STV_DEFAULT"
_Z12_reluMaxPollILi8ELi4ELi2ELi64EEvPfS0_iiiiiii:
.text._Z12_reluMaxPollILi8ELi4ELi2ELi64EEvPfS0_iiiiiii:
[----:B------:R-:W0:Y:S01]  /*0000*/  LDC R1, c[0x0][0x37c] ;  /* 0x0000df00ff017b82 */ /* 0x000e220000000800 */
[----:B------:R-:W1:Y:S01]  /*0010*/  LDCU UR12, c[0x0][0x360] ;  /* 0x00006c00ff0c77ac */ /* 0x000e620008000800 */
[----:B------:R-:W2:Y:S06]  /*0020*/  S2R R12, SR_TID.X ;  /* 0x00000000000c7919 */ /* 0x000eac0000002100 */
[----:B------:R-:W3:Y:S01]  /*0030*/  S2UR UR19, SR_CTAID.X ;  /* 0x00000000001379c3 */ /* 0x000ee20000002500 */
[----:B------:R-:W-:Y:S01]  /*0040*/  BSSY.RECONVERGENT B1, `(.L_x_222) ;  /* 0x0000154000017945 */ /* 0x000fe20003800200 */
[----:B------:R-:W4:Y:S01]  /*0050*/  LDCU UR13, c[0x0][0x364] ;  /* 0x00006c80ff0d77ac */ /* 0x000f220008000800 */
[----:B0-----:R-:W-:Y:S01]  /*0060*/  VIADD R1, R1, 0xffffff00 ;  /* 0xffffff0001017836 */ /* 0x001fe20000000000 */
[----:B------:R-:W0:Y:S04]  /*0070*/  LDCU.64 UR8, c[0x0][0x3a0] ;  /* 0x00007400ff0877ac */ /* 0x000e280008000a00 */
[----:B------:R-:W5:Y:S01]  /*0080*/  S2UR UR18, SR_CTAID.Y ;  /* 0x00000000001279c3 */ /* 0x000f620000002600 */
[----:B------:R-:W-:Y:S01]  /*0090*/  UMOV UR6, URZ ;  /* 0x000000ff00067c82 */ /* 0x000fe20008000000 */
[----:B------:R-:W5:Y:S01]  /*00a0*/  LDCU UR20, c[0x0][0x398] ;  /* 0x00007300ff1477ac */ /* 0x000f620008000800 */
[----:B-1----:R-:W1:Y:S01]  /*00b0*/  I2F.U32.RP R3, UR12 ;  /* 0x0000000c00037d06 */ /* 0x002e620008209000 */
[----:B------:R-:W-:-:S02]  /*00c0*/  USHF.R.U32.HI UR17, URZ, 0x1, UR12 ;  /* 0x00000001ff117899 */ /* 0x000fc4000801160c */
[----:B------:R-:W-:Y:S02]  /*00d0*/  UISETP.NE.U32.AND UP5, UPT, UR12, URZ, UPT ;  /* 0x000000ff0c00728c */ /* 0x000fe4000bfa5070 */
[----:B------:R-:W-:Y:S02]  /*00e0*/  UIADD3 UR14, UPT, UPT, URZ, -UR17, URZ ;  /* 0x80000011ff0e7290 */ /* 0x000fe4000fffe0ff */
[----:B----4-:R-:W-:Y:S02]  /*00f0*/  UISETP.NE.U32.AND UP2, UPT, UR13, URZ, UPT ;  /* 0x000000ff0d00728c */ /* 0x010fe4000bf45070 */
[----:B------:R-:W4:Y:S01]  /*0100*/  I2F.U32.RP R0, UR13 ;  /* 0x0000000d00007d06 */ /* 0x000f220008209000 */
[----:B------:R-:W-:Y:S01]  /*0110*/  UIMAD UR16, UR12, UR13, URZ ;  /* 0x0000000d0c1072a4 */ /* 0x000fe2000f8e02ff */
[----:B------:R-:W-:-:S06]  /*0120*/  ISETP.NE.U32.AND P2, PT, RZ, UR17, PT ;  /* 0x00000011ff007c0c */ /* 0x000fcc000bf45070 */
[----:B-1----:R-:W1:Y:S08]  /*0130*/  MUFU.RCP R3, R3 ;  /* 0x0000000300037308 */ /* 0x002e700000001000 */
[----:B----4-:R-:W4:Y:S08]  /*0140*/  MUFU.RCP R0, R0 ;  /* 0x0000000000007308 */ /* 0x010f300000001000 */
[----:B------:R-:W-:Y:S01]  /*0150*/  I2F.U32.RP R5, UR17 ;  /* 0x0000001100057d06 */ /* 0x000fe20008209000 */
[----:B-1----:R-:W-:-:S02]  /*0160*/  VIADD R4, R3, 0xffffffe ;  /* 0x0ffffffe03047836 */ /* 0x002fc40000000000 */
[----:B------:R-:W2:Y:S05]  /*0170*/  S2R R3, SR_TID.Y ;  /* 0x0000000000037919 */ /* 0x000eaa0000002200 */
[----:B------:R-:W1:Y:S01]  /*0180*/  F2I.FTZ.U32.TRUNC.NTZ R4, R4 ;  /* 0x0000000400047305 */ /* 0x000e62000021f000 */
[----:B----4-:R-:W-:-:S07]  /*0190*/  VIADD R2, R0, 0xffffffe ;  /* 0x0ffffffe00027836 */ /* 0x010fce0000000000 */
[----:B------:R-:W4:Y:S01]  /*01a0*/  F2I.FTZ.U32.TRUNC.NTZ R2, R2 ;  /* 0x0000000200027305 */ /* 0x000f22000021f000 */
[----:B-1----:R-:W-:-:S07]  /*01b0*/  R2UR UR7, R4 ;  /* 0x00000000040772ca */ /* 0x002fce00000e0000 */
[----:B------:R-:W1:Y:S01]  /*01c0*/  MUFU.RCP R5, R5 ;  /* 0x0000000500057308 */ /* 0x000e620000001000 */
[----:B----4-:R-:W-:Y:S01]  /*01d0*/  R2UR UR5, R2 ;  /* 0x00000000020572ca */ /* 0x010fe200000e0000 */
[----:B--2---:R-:W-:-:S04]  /*01e0*/  IMAD R12, R3, UR12, R12 ;  /* 0x0000000c030c7c24 */ /* 0x004fc8000f8e020c */
[----:B------:R-:W-:-:S04]  /*01f0*/  UIADD3 UR4, UPT, UPT, URZ, -UR7, URZ ;  /* 0x80000007ff047290 */ /* 0x000fc8000fffe0ff */
[----:B------:R-:W-:Y:S01]  /*0200*/  UIMAD UR4, UR4, UR12, URZ ;  /* 0x0000000c040472a4 */ /* 0x000fe2000f8e02ff */
[----:B-1----:R-:W-:-:S03]  /*0210*/  VIADD R0, R5, 0xffffffe ;  /* 0x0ffffffe05007836 */ /* 0x002fc60000000000 */
[----:B------:R-:W-:Y:S02]  /*0220*/  UIADD3 UR10, UPT, UPT, URZ, -UR5, URZ ;  /* 0x80000005ff0a7290 */ /* 0x000fe4000fffe0ff */
[----:B------:R-:W-:Y:S01]  /*0230*/  UIMAD.WIDE.U32 UR6, UR7, UR4, UR6 ;  /* 0x00000004070672a5 */ /* 0x000fe2000f8e0006 */
[----:B------:R-:W1:Y:S01]  /*0240*/  F2I.FTZ.U32.TRUNC.NTZ R0, R0 ;  /* 0x0000000000007305 */ /* 0x000e62000021f000 */
[----:B------:R-:W-:Y:S01]  /*0250*/  UIMAD UR10, UR10, UR13, URZ ;  /* 0x0000000d0a0a72a4 */ /* 0x000fe2000f8e02ff */
[----:B------:R-:W-:-:S03]  /*0260*/  UMOV UR4, URZ ;  /* 0x000000ff00047c82 */ /* 0x000fc60008000000 */
[----:B------:R-:W-:Y:S02]  /*0270*/  UIMAD.WIDE.U32 UR4, UR5, UR10, UR4 ;  /* 0x0000000a050472a5 */ /* 0x000fe4000f8e0004 */
[----:B0-----:R-:W-:Y:S02]  /*0280*/  UIMAD.WIDE.U32 UR10, UR7, UR9, URZ ;  /* 0x00000009070a72a5 */ /* 0x001fe4000f8e00ff */
[----:B------:R-:W-:Y:S02]  /*0290*/  UIMAD.WIDE.U32 UR6, UR5, UR8, URZ ;  /* 0x00000008050672a5 */ /* 0x000fe4000f8e00ff */
[----:B------:R-:W-:Y:S02]  /*02a0*/  UIADD3 UR10, UPT, UPT, -UR11, URZ, URZ ;  /* 0x000000ff0b0a7290 */ /* 0x000fe4000fffe1ff */
[----:B------:R-:W-:Y:S01]  /*02b0*/  UIADD3 UR6, UPT, UPT, -UR7, URZ, URZ ;  /* 0x000000ff07067290 */ /* 0x000fe2000fffe1ff */
[----:B-1----:R-:W-:Y:S01]  /*02c0*/  R2UR UR5, R0 ;  /* 0x00000000000572ca */ /* 0x002fe200000e0000 */
[----:B------:R-:W-:-:S02]  /*02d0*/  UMOV UR4, URZ ;  /* 0x000000ff00047c82 */ /* 0x000fc40008000000 */
[----:B------:R-:W-:Y:S02]  /*02e0*/  UIMAD UR6, UR13, UR6, UR8 ;  /* 0x000000060d0672a4 */ /* 0x000fe4000f8e0208 */
[----:B------:R-:W-:Y:S02]  /*02f0*/  UIMAD UR10, UR12, UR10, UR9 ;  /* 0x0000000a0c0a72a4 */ /* 0x000fe4000f8e0209 */
[----:B------:R-:W-:Y:S02]  /*0300*/  UISETP.GE.U32.AND UP0, UPT, UR6, UR13, UPT ;  /* 0x0000000d0600728c */ /* 0x000fe4000bf06070 */
[----:B------:R-:W-:-:S04]  /*0310*/  UISETP.GE.U32.AND UP3, UPT, UR10, UR12, UPT ;  /* 0x0000000c0a00728c */ /* 0x000fc8000bf66070 */
[----:B------:R-:W-:-:S04]  /*0320*/  UIMAD UR14, UR14, UR5, URZ ;  /* 0x000000050e0e72a4 */ /* 0x000fc8000f8e02ff */
[----:B------:R-:W-:Y:S02]  /*0330*/  UIMAD.WIDE.U32 UR4, UR5, UR14, UR4 ;  /* 0x0000000e050472a5 */ /* 0x000fe4000f8e0004 */
[----:B------:R-:W-:Y:S02]  /*0340*/  @UP0 UIADD3 UR6, UPT, UPT, UR6, -UR13, URZ ;  /* 0x8000000d06060290 */ /* 0x000fe4000fffe0ff */
[----:B------:R-:W-:Y:S02]  /*0350*/  @UP3 UIADD3 UR10, UPT, UPT, UR10, -UR12, URZ ;  /* 0x8000000c0a0a3290 */ /* 0x000fe4000fffe0ff */
[----:B------:R-:W-:Y:S01]  /*0360*/  IMAD.HI.U32 R20, R12, UR5, RZ ;  /* 0x000000050c147c27 */ /* 0x000fe2000f8e00ff */
[----:B------:R-:W-:Y:S02]  /*0370*/  UISETP.GE.U32.AND UP1, UPT, UR6, UR13, UPT ;  /* 0x0000000d0600728c */ /* 0x000fe4000bf26070 */
[----:B------:R-:W-:Y:S01]  /*0380*/  UISETP.GE.U32.AND UP4, UPT, UR10, UR12, UPT ;  /* 0x0000000c0a00728c */ /* 0x000fe2000bf86070 */
[----:B------:R-:W-:Y:S01]  /*0390*/  IMAD.MOV R3, RZ, RZ, -R20 ;  /* 0x000000ffff037224 */ /* 0x000fe200078e0a14 */
[----:B------:R-:W-:-:S02]  /*03a0*/  UIMAD.WIDE.U32 UR4, UR5, UR16, URZ ;  /* 0x00000010050472a5 */ /* 0x000fc4000f8e00ff */
[----:B------:R-:W-:Y:S01]  /*03b0*/  @UP0 UIADD3 UR7, UPT, UPT, UR7, 0x1, URZ ;  /* 0x0000000107070890 */ /* 0x000fe2000fffe0ff */
[----:B------:R-:W-:Y:S01]  /*03c0*/  IMAD R0, R3, UR17, R12 ;  /* 0x0000001103007c24 */ /* 0x000fe2000f8e020c */
[----:B------:R-:W-:Y:S01]  /*03d0*/  @UP3 UIADD3 UR11, UPT, UPT, UR11, 0x1, URZ ;  /* 0x000000010b0b3890 */ /* 0x000fe2000fffe0ff */
[----:B------:R-:W-:Y:S01]  /*03e0*/  LOP3.LUT R3, RZ, UR17, RZ, 0x33, !PT ;  /* 0x00000011ff037c12 */ /* 0x000fe2000f8e33ff */
[----:B------:R-:W0:Y:S02]  /*03f0*/  LDCU.64 UR14, c[0x0][0x358] ;  /* 0x00006b00ff0e77ac */ /* 0x000e240008000a00 */
[----:B------:R-:W-:Y:S01]  /*0400*/  ISETP.GE.U32.AND P0, PT, R0, UR17, PT ;  /* 0x0000001100007c0c */ /* 0x000fe2000bf06070 */
[----:B------:R-:W-:Y:S02]  /*0410*/  @UP1 UIADD3 UR7, UPT, UPT, UR7, 0x1, URZ ;  /* 0x0000000107071890 */ /* 0x000fe4000fffe0ff */
[----:B------:R-:W-:Y:S01]  /*0420*/  @!UP2 ULOP3.LUT UR7, URZ, UR13, URZ, 0x33, !UPT ;  /* 0x0000000dff07a292 */ /* 0x000fe2000f8e33ff */
[----:B------:R-:W-:Y:S01]  /*0430*/  UMOV UR10, UR5 ;  /* 0x00000005000a7c82 */ /* 0x000fe20008000000 */
[----:B------:R-:W-:-:S02]  /*0440*/  @UP4 UIADD3 UR11, UPT, UPT, UR11, 0x1, URZ ;  /* 0x000000010b0b4890 */ /* 0x000fc4000fffe0ff */
[----:B------:R-:W-:Y:S02]  /*0450*/  UIADD3 UR6, UPT, UPT, -UR10, URZ, URZ ;  /* 0x000000ff0a067290 */ /* 0x000fe4000fffe1ff */
[----:B------:R-:W-:-:S04]  /*0460*/  UIADD3 UR4, UPT, UPT, -UR7, URZ, URZ ;  /* 0x000000ff07047290 */ /* 0x000fc8000fffe1ff */
[----:B------:R-:W-:Y:S01]  /*0470*/  @P0 IADD3 R0, PT, PT, R0, -UR17, RZ ;  /* 0x8000001100000c10 */ /* 0x000fe2000fffe0ff */
[----:B------:R-:W-:Y:S01]  /*0480*/  UIADD3 UR7, UPT, UPT, UR7, -0x1, URZ ;  /* 0xffffffff07077890 */ /* 0x000fe2000fffe0ff */
[----:B------:R-:W-:Y:S01]  /*0490*/  @P0 VIADD R20, R20, 0x1 ;  /* 0x0000000114140836 */ /* 0x000fe20000000000 */
[----:B------:R-:W-:Y:S01]  /*04a0*/  @!UP5 ULOP3.LUT UR11, URZ, UR12, URZ, 0x33, !UPT ;  /* 0x0000000cff0bd292 */ /* 0x000fe2000f8e33ff */
[----:B------:R-:W-:Y:S01]  /*04b0*/  ISETP.GE.U32.AND P1, PT, R0, UR17, PT ;  /* 0x0000001100007c0c */ /* 0x000fe2000bf26070 */
[----:B------:R-:W-:Y:S02]  /*04c0*/  UIMAD UR6, UR17, UR6, UR16 ;  /* 0x00000006110672a4 */ /* 0x000fe4000f8e0210 */
[----:B------:R-:W-:Y:S02]  /*04d0*/  UISETP.LT.AND UP1, UPT, URZ, UR7, UPT ;  /* 0x00000007ff00728c */ /* 0x000fe4000bf21270 */
[----:B------:R-:W-:Y:S02]  /*04e0*/  UIADD3 UR5, UPT, UPT, -UR11, URZ, URZ ;  /* 0x000000ff0b057290 */ /* 0x000fe4000fffe1ff */
[----:B------:R-:W-:Y:S01]  /*04f0*/  IMAD.U32 R2, RZ, RZ, UR11 ;  /* 0x0000000bff027e24 */ /* 0x000fe2000f8e00ff */
[----:B------:R-:W-:-:S02]  /*0500*/  UISETP.GE.U32.AND UP0, UPT, UR6, UR17, UPT ;  /* 0x000000110600728c */ /* 0x000fc4000bf06070 */
[----:B------:R-:W-:Y:S02]  /*0510*/  UIMAD UR8, UR13, UR4, UR8 ;  /* 0x000000040d0872a4 */ /* 0x000fe4000f8e0208 */
[----:B------:R-:W-:Y:S01]  /*0520*/  USEL UR7, URZ, UR7, !UP1 ;  /* 0x00000007ff077287 */ /* 0x000fe2000c800000 */
[----:B------:R-:W-:Y:S01]  /*0530*/  VIADDMNMX R2, R2, 0xffffffff, RZ, !PT ;  /* 0xffffffff02027846 */ /* 0x000fe200078001ff */
[----:B------:R-:W-:Y:S01]  /*0540*/  UIMAD UR9, UR12, UR5, UR9 ;  /* 0x000000050c0972a4 */ /* 0x000fe2000f8e0209 */
[----:B------:R-:W-:Y:S01]  /*0550*/  @P1 VIADD R20, R20, 0x1 ;  /* 0x0000000114141836 */ /* 0x000fe20000000000 */
[----:B---3--:R-:W-:Y:S02]  /*0560*/  UIMAD UR5, UR12, UR19, URZ ;  /* 0x000000130c0572a4 */ /* 0x008fe4000f8e02ff */
[----:B-----5:R-:W-:Y:S02]  /*0570*/  UIMAD UR4, UR13, UR18, URZ ;  /* 0x000000120d0472a4 */ /* 0x020fe4000f8e02ff */
[----:B------:R-:W-:Y:S01]  /*0580*/  USHF.L.U32 UR8, UR8, 0x1, URZ ;  /* 0x0000000108087899 */ /* 0x000fe200080006ff */
[----:B------:R-:W-:Y:S01]  /*0590*/  SEL R20, R3, R20, !P2 ;  /* 0x0000001403147207 */ /* 0x000fe20005000000 */
[----:B------:R-:W-:-:S02]  /*05a0*/  UISETP.NE.AND UP1, UPT, UR18, UR7, UPT ;  /* 0x000000071200728c */ /* 0x000fc4000bf25270 */
[----:B------:R-:W-:Y:S01]  /*05b0*/  UIMAD UR4, UR4, UR20, UR5 ;  /* 0x00000014040472a4 */ /* 0x000fe2000f8e0205 */
[----:B------:R-:W-:Y:S01]  /*05c0*/  R2UR UR5, R2 ;  /* 0x00000000020572ca */ /* 0x000fe200000e0000 */
[----:B------:R-:W-:Y:S01]  /*05d0*/  USEL UR8, UR8, URZ, !UP1 ;  /* 0x000000ff08087287 */ /* 0x000fe2000c800000 */
[----:B------:R-:W-:Y:S01]  /*05e0*/  IMAD.MOV R19, RZ, RZ, -R20 ;  /* 0x000000ffff137224 */ /* 0x000fe200078e0a14 */
[----:B------:R-:W-:Y:S02]  /*05f0*/  @UP0 UIADD3 UR6, UPT, UPT, -UR17, UR6, URZ ;  /* 0x0000000611060290 */ /* 0x000fe4000fffe1ff */
[----:B------:R-:W-:Y:S01]  /*0600*/  @UP0 UIADD3 UR10, UPT, UPT, UR10, 0x1, URZ ;  /* 0x000000010a0a0890 */ /* 0x000fe2000fffe0ff */
[----:B------:R-:W-:Y:S01]  /*0610*/  IMAD R19, R19, UR17, R12 ;  /* 0x0000001113137c24 */ /* 0x000fe2000f8e020c */
[----:B------:R-:W-:Y:S02]  /*0620*/  ULEA UR8, UR13, UR8, 0x1 ;  /* 0x000000080d087291 */ /* 0x000fe4000f8e08ff */
[----:B------:R-:W-:Y:S01]  /*0630*/  UISETP.GE.U32.AND UP0, UPT, UR6, UR17, UPT ;  /* 0x000000110600728c */ /* 0x000fe2000bf06070 */
[----:B------:R-:W-:Y:S01]  /*0640*/  IMAD.SHL.U32 R15, R19, 0x4, RZ ;  /* 0x00000004130f7824 */ /* 0x000fe200078e00ff */
[----:B------:R-:W-:-:S02]  /*0650*/  USHF.L.U32 UR9, UR9, 0x1, URZ ;  /* 0x0000000109097899 */ /* 0x000fc400080006ff */
[----:B------:R-:W-:Y:S01]  /*0660*/  ISETP.GE.U32.AND P3, PT, R20, UR8, PT ;  /* 0x0000000814007c0c */ /* 0x000fe2000bf66070 */
[----:B------:R-:W-:Y:S02]  /*0670*/  UISETP.NE.AND UP1, UPT, UR19, UR5, UPT ;  /* 0x000000051300728c */ /* 0x000fe4000bf25270 */
[----:B------:R-:W-:Y:S02]  /*0680*/  USHF.L.U32 UR6, UR4, 0x1, URZ ;  /* 0x0000000104067899 */ /* 0x000fe400080006ff */
[----:B------:R-:W-:Y:S02]  /*0690*/  USEL UR9, UR9, URZ, !UP1 ;  /* 0x000000ff09097287 */ /* 0x000fe4000c800000 */
[----:B------:R-:W-:Y:S02]  /*06a0*/  @UP0 UIADD3 UR10, UPT, UPT, UR10, 0x1, URZ ;  /* 0x000000010a0a0890 */ /* 0x000fe4000fffe0ff */
[----:B------:R-:W-:-:S04]  /*06b0*/  ULEA UR9, UR12, UR9, 0x1 ;  /* 0x000000090c097291 */ /* 0x000fc8000f8e08ff */
[----:B------:R-:W-:Y:S01]  /*06c0*/  SEL R18, R3, UR10, !P2 ;  /* 0x0000000a03127c07 */ /* 0x000fe2000d000000 */
[----:B0-----:R-:W-:Y:S07]  /*06d0*/  @P3 BRA `(.L_x_223) ;  /* 0x0000000c00a83947 */ /* 0x001fee0003800000 */
[----:B------:R-:W0:Y:S01]  /*06e0*/  LDC.64 R10, c[0x0][0x390] ;  /* 0x0000e400ff0a7b82 */ /* 0x000e220000000a00 */
[----:B------:R-:W-:Y:S01]  /*06f0*/  IMAD.U32 R2, RZ, RZ, UR9 ;  /* 0x00000009ff027e24 */ /* 0x000fe2000f8e00ff */
[C---:B------:R-:W-:Y:S01]  /*0700*/  IADD3 R0, PT, PT, R15.reuse, 0x4, RZ ;  /* 0x000000040f007810 */ /* 0x040fe20007ffe0ff */
[C---:B------:R-:W-:Y:S02]  /*0710*/  VIADD R3, R15.reuse, 0x8 ;  /* 0x000000080f037836 */ /* 0x040fe40000000000 */
[C---:B------:R-:W-:Y:S01]  /*0720*/  VIADD R8, R15.reuse, UR6 ;  /* 0x000000060f087c36 */ /* 0x040fe20008000000 */
[----:B------:R-:W-:Y:S01]  /*0730*/  ISETP.GE.U32.AND P1, PT, R0, UR9, PT ;  /* 0x0000000900007c0c */ /* 0x000fe2000bf26070 */
[----:B------:R-:W-:Y:S01]  /*0740*/  VIADD R9, R15, 0x6 ;  /* 0x000000060f097836 */ /* 0x000fe20000000000 */
[----:B------:R-:W-:Y:S02]  /*0750*/  IADD3 R2, PT, PT, R2, -0x5, -R15 ;  /* 0xfffffffb02027810 */ /* 0x000fe40007ffe80f */
[----:B------:R-:W-:-:S02]  /*0760*/  ISETP.GT.U32.AND P1, PT, R3, UR9, !P1 ;  /* 0x0000000903007c0c */ /* 0x000fc4000cf24070 */
[----:B------:R-:W-:Y:S01]  /*0770*/  ISETP.GE.U32.AND P4, PT, R2, 0x3, PT ;  /* 0x000000030200780c */ /* 0x000fe20003f86070 */
[----:B0-----:R-:W-:Y:S02]  /*0780*/  IMAD R10, R11, R10, RZ ;  /* 0x0000000a0b0a7224 */ /* 0x001fe400078e02ff */
[----:B------:R-:W-:Y:S02]  /*0790*/  IMAD.MOV.U32 R11, RZ, RZ, RZ ;  /* 0x000000ffff0b7224 */ /* 0x000fe400078e00ff */
[----:B------:R-:W-:-:S08]  /*07a0*/  IMAD R10, R10, UR20, RZ ;  /* 0x000000140a0a7c24 */ /* 0x000fd0000f8e02ff */
.L_x_234:
[----:B0-----:R-:W0:Y:S01]  /*07b0*/  LDC R16, c[0x0][0x398] ;  /* 0x0000e600ff107b82 */ /* 0x001e220000000800 */
[----:B------:R-:W-:Y:S01]  /*07c0*/  IADD3 R13, PT, PT, R20, R11, RZ ;  /* 0x0000000b140d7210 */ /* 0x000fe20007ffe0ff */
[----:B------:R-:W-:Y:S01]  /*07d0*/  IMAD.IADD R11, R18, 0x1, R11 ;  /* 0x00000001120b7824 */ /* 0x000fe200078e020b */
[----:B------:R-:W-:Y:S04]  /*07e0*/  BSSY.RECONVERGENT B0, `(.L_x_224) ;  /* 0x00000d8000007945 */ /* 0x000fe80003800200 */
[----:B------:R-:W-:Y:S01]  /*07f0*/  ISETP.GE.U32.AND P5, PT, R11, UR8, PT ;  /* 0x000000080b007c0c */ /* 0x000fe2000bfa6070 */
[----:B0-23--:R-:W-:-:S05]  /*0800*/  IMAD R5, R13, R16, R8 ;  /* 0x000000100d057224 */ /* 0x00dfca00078e0208 */
[----:B------:R-:W-:-:S13]  /*0810*/  ISETP.GE.AND P0, PT, R5, R10, PT ;  /* 0x0000000a0500720c */ /* 0x000fda0003f06270 */
[----:B-1----:R-:W-:Y:S05]  /*0820*/  @P0 BRA `(.L_x_225) ;  /* 0x0000000c004c0947 */ /* 0x002fea0003800000 */
[----:B------:R-:W0:Y:S01]  /*0830*/  LDC.64 R2, c[0x0][0x380] ;  /* 0x0000e000ff027b82 */ /* 0x000e220000000a00 */
[----:B------:R-:W-:Y:S02]  /*0840*/  SHF.R.S32.HI R6, RZ, 0x1f, R5 ;  /* 0x0000001fff067819 */ /* 0x000fe40000011405 */
[----:B0-----:R-:W-:-:S04]  /*0850*/  LEA R4, P0, R5, R2, 0x2 ;  /* 0x0000000205047211 */ /* 0x001fc800078010ff */
[----:B------:R-:W-:-:S06]  /*0860*/  LEA.HI.X R5, R5, R3, R6, 0x2, P0 ;  /* 0x0000000305057211 */ /* 0x000fcc00000f1406 */
[----:B------:R-:W2:Y:S01]  /*0870*/  LDG.E.128 R4, desc[UR14][R4.64] ;  /* 0x0000000e04047981 */ /* 0x000ea2000c1e1d00 */
[----:B------:R-:W0:Y:S01]  /*0880*/  S2UR UR5, SR_CgaCtaId ;  /* 0x00000000000579c3 */ /* 0x000e220000008800 */
[----:B------:R-:W-:Y:S02]  /*0890*/  UMOV UR4, 0x400 ;  /* 0x0000040000047882 */ /* 0x000fe40000000000 */
[----:B0-----:R-:W-:-:S06]  /*08a0*/  ULEA UR4, UR5, UR4, 0x18 ;  /* 0x0000000405047291 */ /* 0x001fcc000f8ec0ff */
[----:B------:R-:W-:-:S05]  /*08b0*/  LEA R14, R13, UR4, 0x5 ;  /* 0x000000040d0e7c11 */ /* 0x000fca000f8e28ff */
[----:B------:R-:W-:-:S05]  /*08c0*/  IMAD R17, R19, 0x10, R14 ;  /* 0x0000001013117824 */ /* 0x000fca00078e020e */
[----:B--2---:R0:W-:Y:S01]  /*08d0*/  STS.128 [R17], R4 ;  /* 0x0000000411007388 */ /* 0x0041e20000000c00 */
[----:B------:R-:W-:Y:S05]  /*08e0*/  @!P1 BRA `(.L_x_225) ;  /* 0x0000000c001c9947 */ /* 0x000fea0003800000 */
[----:B------:R-:W-:Y:S01]  /*08f0*/  ULOP3.LUT UP0, URZ, UR9, 0x2, URZ, 0xc0, !UPT ;  /* 0x0000000209ff7892 */ /* 0x000fe2000f80c0ff */
[----:B------:R-:W-:Y:S02]  /*0900*/  IMAD R13, R13, R16, UR6 ;  /* 0x000000060d0d7e24 */ /* 0x000fe4000f8e0210 */
[----:B------:R-:W-:-:S06]  /*0910*/  IMAD.MOV.U32 R16, RZ, RZ, R0 ;  /* 0x000000ffff107224 */ /* 0x000fcc00078e0000 */
[----:B------:R-:W-:Y:S05]  /*0920*/  BRA.U !UP0, `(.L_x_226) ;  /* 0x0000000108347547 */ /* 0x000fea000b800000 */
[----:B0-----:R-:W-:Y:S01]  /*0930*/  IMAD.IADD R7, R0, 0x1, R13 ;  /* 0x0000000100077824 */ /* 0x001fe200078e020d */
[----:B------:R-:W-:-:S03]  /*0940*/  IADD3 R4, P6, PT, R15, R13, RZ ;  /* 0x0000000d0f047210 */ /* 0x000fc60007fde0ff */
[C---:B------:R-:W-:Y:S01]  /*0950*/  VIADD R5, R7.reuse, 0x1 ;  /* 0x0000000107057836 */ /* 0x040fe20000000000 */
[----:B------:R-:W-:-:S04]  /*0960*/  ISETP.GE.AND P2, PT, R7, R10, PT ;  /* 0x0000000a0700720c */ /* 0x000fc80003f46270 */
[----:B------:R-:W-:Y:S02]  /*0970*/  ISETP.GE.AND P0, PT, R5, R10, PT ;  /* 0x0000000a0500720c */ /* 0x000fe40003f06270 */
[----:B------:R-:W-:Y:S02]  /*0980*/  LEA.HI.X.SX32 R5, R13, RZ, 0x1, P6 ;  /* 0x000000ff0d057211 */ /* 0x000fe400030f0eff */
[----:B------:R-:W-:-:S04]  /*0990*/  LEA R2, P6, R4, R2, 0x2 ;  /* 0x0000000204027211 */ /* 0x000fc800078c10ff */
[----:B------:R-:W-:-:S05]  /*09a0*/  LEA.HI.X R3, R4, R3, R5, 0x2, P6 ;  /* 0x0000000304037211 */ /* 0x000fca00030f1405 */
[----:B------:R-:W2:Y:S04]  /*09b0*/  @!P2 LDG.E R4, desc[UR14][R2.64+0x10] ;  /* 0x0000100e0204a981 */ /* 0x000ea8000c1e1900 */
[----:B------:R-:W3:Y:S01]  /*09c0*/  @!P0 LDG.E R6, desc[UR14][R2.64+0x14] ;  /* 0x0000140e02068981 */ /* 0x000ee2000c1e1900 */
[----:B------:R-:W-:-:S03]  /*09d0*/  MOV R16, R9 ;  /* 0x0000000900107202 */ /* 0x000fc60000000f00 */
[----:B--2---:R1:W-:Y:S04]  /*09e0*/  @!P2 STS [R17+0x10], R4 ;  /* 0x000010041100a388 */ /* 0x0043e80000000800 */
[----:B---3--:R1:W-:Y:S02]  /*09f0*/  @!P0 STS [R17+0x14], R6 ;  /* 0x0000140611008388 */ /* 0x0083e40000000800 */
.L_x_226:
[----:B------:R-:W-:Y:S05]  /*0a00*/  @!P4 BRA `(.L_x_225) ;  /* 0x0000000800d4c947 */ /* 0x000fea0003800000 */
[----:B------:R-:W-:Y:S01]  /*0a10*/  ISETP.GE.U32.AND P2, PT, R16, UR9, PT ;  /* 0x0000000910007c0c */ /* 0x000fe2000bf46070 */
[----:B------:R-:W-:Y:S01]  /*0a20*/  BSSY.RECONVERGENT B2, `(.L_x_227) ;  /* 0x0000018000027945 */ /* 0x000fe20003800200 */
[----:B------:R-:W-:-:S11]  /*0a30*/  PLOP3.LUT P0, PT, PT, PT, PT, 0x80, 0x8 ;  /* 0x000000000008781c */ /* 0x000fd60003f0f070 */
[----:B------:R-:W-:Y:S05]  /*0a40*/  @!P2 BRA `(.L_x_228) ;  /* 0x000000000054a947 */ /* 0x000fea0003800000 */
[----:B------:R-:W2:Y:S01]  /*0a50*/  LDC.64 R2, c[0x0][0x380] ;  /* 0x0000e000ff027b82 */ /* 0x000ea20000000a00 */
[----:B01----:R-:W-:-:S05]  /*0a60*/  IMAD.IADD R17, R13, 0x1, R16 ;  /* 0x000000010d117824 */ /* 0x003fca00078e0210 */
[C---:B------:R-:W-:Y:S01]  /*0a70*/  ISETP.GE.AND P6, PT, R17.reuse, R10, PT ;  /* 0x0000000a1100720c */ /* 0x040fe20003fc6270 */
[----:B--2---:R-:W-:-:S12]  /*0a80*/  IMAD.WIDE R2, R17, 0x4, R2 ;  /* 0x0000000411027825 */ /* 0x004fd800078e0202 */
[----:B------:R-:W2:Y:S01]  /*0a90*/  @!P6 LDG.E R4, desc[UR14][R2.64] ;  /* 0x0000000e0204e981 */ /* 0x000ea2000c1e1900 */
[----:B------:R-:W-:Y:S02]  /*0aa0*/  IMAD R21, R16, 0x4, R14 ;  /* 0x0000000410157824 */ /* 0x000fe400078e020e */
[C---:B------:R-:W-:Y:S02]  /*0ab0*/  VIADD R5, R17.reuse, 0x1 ;  /* 0x0000000111057836 */ /* 0x040fe40000000000 */
[C---:B------:R-:W-:Y:S02]  /*0ac0*/  VIADD R7, R17.reuse, 0x2 ;  /* 0x0000000211077836 */ /* 0x040fe40000000000 */
[----:B------:R-:W-:Y:S01]  /*0ad0*/  VIADD R17, R17, 0x3 ;  /* 0x0000000311117836 */ /* 0x000fe20000000000 */
[-C--:B------:R-:W-:Y:S02]  /*0ae0*/  ISETP.GE.AND P2, PT, R5, R10.reuse, PT ;  /* 0x0000000a0500720c */ /* 0x080fe40003f46270 */
[----:B------:R-:W-:-:S11]  /*0af0*/  ISETP.GE.AND P0, PT, R7, R10, PT ;  /* 0x0000000a0700720c */ /* 0x000fd60003f06270 */
[----:B------:R-:W3:Y:S04]  /*0b00*/  @!P2 LDG.E R5, desc[UR14][R2.64+0x4] ;  /* 0x0000040e0205a981 */ /* 0x000ee8000c1e1900 */
[----:B------:R-:W4:Y:S04]  /*0b10*/  @!P0 LDG.E R6, desc[UR14][R2.64+0x8] ;  /* 0x0000080e02068981 */ /* 0x000f28000c1e1900 */
[----:B--2---:R2:W-:Y:S01]  /*0b20*/  @!P6 STS [R21], R4 ;  /* 0x000000041500e388 */ /* 0x0045e20000000800 */
[----:B------:R-:W-:-:S13]  /*0b30*/  ISETP.GE.AND P6, PT, R17, R10, PT ;  /* 0x0000000a1100720c */ /* 0x000fda0003fc6270 */
[----:B------:R-:W5:Y:S04]  /*0b40*/  @!P6 LDG.E R7, desc[UR14][R2.64+0xc] ;  /* 0x00000c0e0207e981 */ /* 0x000f68000c1e1900 */
[----:B---3--:R2:W-:Y:S01]  /*0b50*/  @!P2 STS [R21+0x4], R5 ;  /* 0x000004051500a388 */ /* 0x0085e20000000800 */
[----:B------:R-:W-:-:S03]  /*0b60*/  IADD3 R16, PT, PT, R16, 0x4, RZ ;  /* 0x0000000410107810 */ /* 0x000fc60007ffe0ff */
[----:B----4-:R2:W-:Y:S01]  /*0b70*/  @!P0 STS [R21+0x8], R6 ;  /* 0x0000080615008388 */ /* 0x0105e20000000800 */
[----:B------:R-:W-:-:S03]  /*0b80*/  PLOP3.LUT P0, PT, PT, PT, PT, 0x8, 0x80 ;  /* 0x000000000080781c */ /* 0x000fc60003f0e170 */
[----:B-----5:R2:W-:Y:S10]  /*0b90*/  @!P6 STS [R21+0xc], R7 ;  /* 0x00000c071500e388 */ /* 0x0205f40000000800 */
.L_x_228:
[----:B------:R-:W-:Y:S05]  /*0ba0*/  BSYNC.RECONVERGENT B2 ;  /* 0x0000000000027941 */ /* 0x000fea0003800200 */
.L_x_227:
[C---:B------:R-:W-:Y:S01]  /*0bb0*/  ISETP.LT.U32.AND P2, PT, R16.reuse, UR9, PT ;  /* 0x0000000910007c0c */ /* 0x040fe2000bf41070 */
[----:B------:R-:W-:Y:S01]  /*0bc0*/  BSSY.RECONVERGENT B2, `(.L_x_229) ;  /* 0x0000056000027945 */ /* 0x000fe20003800200 */
[----:B------:R-:W-:-:S04]  /*0bd0*/  IADD3 R2, PT, PT, -R16, UR9, RZ ;  /* 0x0000000910027c10 */ /* 0x000fc8000fffe1ff */
[----:B------:R-:W-:-:S13]  /*0be0*/  ISETP.LE.U32.OR P2, PT, R2, 0xc, !P2 ;  /* 0x0000000c0200780c */ /* 0x000fda0005743470 */
[----:B------:R-:W-:Y:S05]  /*0bf0*/  @P2 BRA `(.L_x_230) ;  /* 0x0000000400482947 */ /* 0x000fea0003800000 */
[----:B------:R-:W3:Y:S01]  /*0c00*/  LDC.64 R2, c[0x0][0x380] ;  /* 0x0000e000ff027b82 */ /* 0x000ee20000000a00 */
[----:B01----:R-:W-:Y:S01]  /*0c10*/  IMAD.U32 R17, RZ, RZ, UR9 ;  /* 0x00000009ff117e24 */ /* 0x003fe2000f8e00ff */
[----:B------:R-:W-:-:S03]  /*0c20*/  PLOP3.LUT P0, PT, PT, PT, PT, 0x8, 0x80 ;  /* 0x000000000080781c */ /* 0x000fc60003f0e170 */
[----:B------:R-:W-:-:S10]  /*0c30*/  VIADD R17, R17, 0xfffffff4 ;  /* 0xfffffff411117836 */ /* 0x000fd40000000000 */
.L_x_231:
[----:B--2---:R-:W-:-:S04]  /*0c40*/  IMAD.IADD R21, R13, 0x1, R16 ;  /* 0x000000010d157824 */ /* 0x004fc800078e0210 */
[C---:B------:R-:W-:Y:S01]  /*0c50*/  VIADD R5, R21.reuse, 0x1 ;  /* 0x0000000115057836 */ /* 0x040fe20000000000 */
[----:B------:R-:W-:-:S04]  /*0c60*/  ISETP.GE.AND P6, PT, R21, R10, PT ;  /* 0x0000000a1500720c */ /* 0x000fc80003fc6270 */
[----:B------:R-:W-:Y:S01]  /*0c70*/  ISETP.GE.AND P2, PT, R5, R10, PT ;  /* 0x0000000a0500720c */ /* 0x000fe20003f46270 */
[----:B---3--:R-:W-:-:S08]  /*0c80*/  IMAD.WIDE R4, R21, 0x4, R2 ;  /* 0x0000000415047825 */ /* 0x008fd000078e0202 */
[----:B------:R-:W2:Y:S04]  /*0c90*/  @!P6 LDG.E R6, desc[UR14][R4.64] ;  /* 0x0000000e0406e981 */ /* 0x000ea8000c1e1900 */
[----:B------:R-:W3:Y:S01]  /*0ca0*/  @!P2 LDG.E R7, desc[UR14][R4.64+0x4] ;  /* 0x0000040e0407a981 */ /* 0x000ee2000c1e1900 */
[----:B------:R-:W-:Y:S01]  /*0cb0*/  IMAD R28, R16, 0x4, R14 ;  /* 0x00000004101c7824 */ /* 0x000fe200078e020e */
[C---:B------:R-:W-:Y:S01]  /*0cc0*/  IADD3 R23, PT, PT, R21.reuse, 0x2, RZ ;  /* 0x0000000215177810 */ /* 0x040fe20007ffe0ff */
[----:B------:R-:W-:-:S03]  /*0cd0*/  VIADD R25, R21, 0x3 ;  /* 0x0000000315197836 */ /* 0x000fc60000000000 */
[----:B--2---:R-:W-:Y:S01]  /*0ce0*/  @!P6 STS [R28], R6 ;  /* 0x000000061c00e388 */ /* 0x004fe20000000800 */
[----:B------:R-:W-:-:S03]  /*0cf0*/  ISETP.GE.AND P6, PT, R23, R10, PT ;  /* 0x0000000a1700720c */ /* 0x000fc60003fc6270 */
[----:B---3--:R0:W-:Y:S01]  /*0d00*/  @!P2 STS [R28+0x4], R7 ;  /* 0x000004071c00a388 */ /* 0x0081e20000000800 */
[----:B------:R-:W-:-:S09]  /*0d10*/  ISETP.GE.AND P2, PT, R25, R10, PT ;  /* 0x0000000a1900720c */ /* 0x000fd20003f46270 */
[----:B------:R-:W2:Y:S04]  /*0d20*/  @!P6 LDG.E R22, desc[UR14][R4.64+0x8] ;  /* 0x0000080e0416e981 */ /* 0x000ea8000c1e1900 */
[----:B------:R-:W3:Y:S01]  /*0d30*/  @!P2 LDG.E R23, desc[UR14][R4.64+0xc] ;  /* 0x00000c0e0417a981 */ /* 0x000ee2000c1e1900 */
[----:B------:R-:W-:Y:S02]  /*0d40*/  VIADD R24, R16, 0x4 ;  /* 0x0000000410187836 */ /* 0x000fe40000000000 */
[----:B------:R-:W-:Y:S02]  /*0d50*/  VIADD R27, R21, 0x5 ;  /* 0x00000005151b7836 */ /* 0x000fe40000000000 */
[----:B------:R-:W-:-:S04]  /*0d60*/  IMAD.IADD R25, R13, 0x1, R24 ;  /* 0x000000010d197824 */ /* 0x000fc800078e0218 */
[C---:B0-----:R-:W-:Y:S01]  /*0d70*/  IMAD.WIDE R6, R25.reuse, 0x4, R2 ;  /* 0x0000000419067825 */ /* 0x041fe200078e0202 */
[----:B--2---:R0:W-:Y:S01]  /*0d80*/  @!P6 STS [R28+0x8], R22 ;  /* 0x000008161c00e388 */ /* 0x0041e20000000800 */
[----:B------:R-:W-:-:S03]  /*0d90*/  ISETP.GE.AND P6, PT, R25, R10, PT ;  /* 0x0000000a1900720c */ /* 0x000fc60003fc6270 */
[----:B---3--:R1:W-:Y:S01]  /*0da0*/  @!P2 STS [R28+0xc], R23 ;  /* 0x00000c171c00a388 */ /* 0x0083e20000000800 */
[----:B------:R-:W-:-:S09]  /*0db0*/  ISETP.GE.AND P2, PT, R27, R10, PT ;  /* 0x0000000a1b00720c */ /* 0x000fd20003f46270 */
[----:B------:R-:W2:Y:S04]  /*0dc0*/  @!P6 LDG.E R25, desc[UR14][R6.64] ;  /* 0x0000000e0619e981 */ /* 0x000ea8000c1e1900 */
[----:B------:R-:W3:Y:S01]  /*0dd0*/  @!P2 LDG.E R26, desc[UR14][R6.64+0x4] ;  /* 0x0000040e061aa981 */ /* 0x000ee2000c1e1900 */
[----:B------:R-:W-:Y:S01]  /*0de0*/  IMAD R29, R24, 0x4, R14 ;  /* 0x00000004181d7824 */ /* 0x000fe200078e020e */
[C---:B------:R-:W-:Y:S01]  /*0df0*/  IADD3 R5, PT, PT, R21.reuse, 0x6, RZ ;  /* 0x0000000615057810 */ /* 0x040fe20007ffe0ff */
[----:B------:R-:W-:-:S03]  /*0e00*/  VIADD R27, R21, 0x7 ;  /* 0x00000007151b7836 */ /* 0x000fc60000000000 */
[----:B--2---:R2:W-:Y:S01]  /*0e10*/  @!P6 STS [R29], R25 ;  /* 0x000000191d00e388 */ /* 0x0045e20000000800 */
[----:B------:R-:W-:-:S03]  /*0e20*/  ISETP.GE.AND P6, PT, R5, R10, PT ;  /* 0x0000000a0500720c */ /* 0x000fc60003fc6270 */
[----:B---3--:R3:W-:Y:S01]  /*0e30*/  @!P2 STS [R29+0x4], R26 ;  /* 0x0000041a1d00a388 */ /* 0x0087e20000000800 */
[----:B------:R-:W-:-:S09]  /*0e40*/  ISETP.GE.AND P2, PT, R27, R10, PT ;  /* 0x0000000a1b00720c */ /* 0x000fd20003f46270 */
[----:B0-----:R-:W4:Y:S04]  /*0e50*/  @!P6 LDG.E R22, desc[UR14][R6.64+0x8] ;  /* 0x0000080e0616e981 */ /* 0x001f28000c1e1900 */
[----:B-1----:R-:W5:Y:S01]  /*0e60*/  @!P2 LDG.E R23, desc[UR14][R6.64+0xc] ;  /* 0x00000c0e0617a981 */ /* 0x002f62000c1e1900 */
[----:B------:R-:W-:Y:S02]  /*0e70*/  VIADD R24, R16, 0x8 ;  /* 0x0000000810187836 */ /* 0x000fe40000000000 */
[----:B------:R-:W-:Y:S02]  /*0e80*/  VIADD R27, R21, 0x9 ;  /* 0x00000009151b7836 */ /* 0x000fe40000000000 */
[----:B------:R-:W-:Y:S01]  /*0e90*/  IMAD.IADD R5, R13, 0x1, R24 ;  /* 0x000000010d057824 */ /* 0x000fe200078e0218 */
[----:B----4-:R0:W-:Y:S04]  /*0ea0*/  @!P6 STS [R29+0x8], R22 ;  /* 0x000008161d00e388 */ /* 0x0101e80000000800 */
[CC--:B------:R-:W-:Y:S01]  /*0eb0*/  ISETP.GE.AND P6, PT, R5.reuse, R10.reuse, PT ;  /* 0x0000000a0500720c */ /* 0x0c0fe20003fc6270 */
[----:B------:R-:W-:Y:S01]  /*0ec0*/  IMAD.WIDE R4, R5, 0x4, R2 ;  /* 0x0000000405047825 */ /* 0x000fe200078e0202 */
[----:B-----5:R1:W-:Y:S01]  /*0ed0*/  @!P2 STS [R29+0xc], R23 ;  /* 0x00000c171d00a388 */ /* 0x0203e20000000800 */
[----:B------:R-:W-:-:S10]  /*0ee0*/  ISETP.GE.AND P2, PT, R27, R10, PT ;  /* 0x0000000a1b00720c */ /* 0x000fd40003f46270 */
[----:B--2---:R-:W2:Y:S04]  /*0ef0*/  @!P6 LDG.E R25, desc[UR14][R4.64] ;  /* 0x0000000e0419e981 */ /* 0x004ea8000c1e1900 */
[----:B---3--:R-:W3:Y:S01]  /*0f00*/  @!P2 LDG.E R26, desc[UR14][R4.64+0x4] ;  /* 0x0000040e041aa981 */ /* 0x008ee2000c1e1900 */
        /* <DEDUP_REMOVED lines=26> */
[----:B------:R-:W2:Y:S04]  /*10b0*/  @!P6 LDG.E R4, desc[UR14][R6.64+0x8] ;  /* 0x0000080e0604e981 */ /* 0x000ea8000c1e1900 */
[----:B------:R-:W3:Y:S01]  /*10c0*/  @!P2 LDG.E R5, desc[UR14][R6.64+0xc] ;  /* 0x00000c0e0605a981 */ /* 0x000ee2000c1e1900 */
[----:B------:R-:W-:-:S03]  /*10d0*/  VIADD R16, R16, 0x10 ;  /* 0x0000001010107836 */ /* 0x000fc60000000000 */
[----:B--2---:R4:W-:Y:S04]  /*10e0*/  @!P6 STS [R24+0x8], R4 ;  /* 0x000008041800e388 */ /* 0x0049e80000000800 */
[----:B---3--:R4:W-:Y:S01]  /*10f0*/  @!P2 STS [R24+0xc], R5 ;  /* 0x00000c051800a388 */ /* 0x0089e20000000800 */
[----:B------:R-:W-:-:S13]  /*1100*/  ISETP.GE.U32.AND P2, PT, R16, R17, PT ;  /* 0x000000111000720c */ /* 0x000fda0003f46070 */
[----:B----4-:R-:W-:Y:S05]  /*1110*/  @!P2 BRA `(.L_x_231) ;  /* 0xfffffff800c8a947 */ /* 0x010fea000383ffff */
.L_x_230:
[----:B------:R-:W-:Y:S05]  /*1120*/  BSYNC.RECONVERGENT B2 ;  /* 0x0000000000027941 */ /* 0x000fea0003800200 */
.L_x_229:
[C---:B------:R-:W-:Y:S01]  /*1130*/  ISETP.LT.U32.AND P2, PT, R16.reuse, UR9, PT ;  /* 0x0000000910007c0c */ /* 0x040fe2000bf41070 */
[----:B------:R-:W-:Y:S01]  /*1140*/  BSSY.RECONVERGENT B2, `(.L_x_232) ;  /* 0x000002c000027945 */ /* 0x000fe20003800200 */
[----:B------:R-:W-:-:S04]  /*1150*/  IADD3 R2, PT, PT, -R16, UR9, RZ ;  /* 0x0000000910027c10 */ /* 0x000fc8000fffe1ff */
[----:B------:R-:W-:-:S13]  /*1160*/  ISETP.LE.U32.OR P2, PT, R2, 0x4, !P2 ;  /* 0x000000040200780c */ /* 0x000fda0005743470 */
[----:B------:R-:W-:Y:S05]  /*1170*/  @P2 BRA `(.L_x_233) ;  /* 0x0000000000a02947 */ /* 0x000fea0003800000 */
[----:B------:R-:W1:Y:S01]  /*1180*/  LDC.64 R2, c[0x0][0x380] ;  /* 0x0000e000ff027b82 */ /* 0x000e620000000a00 */
[----:B------:R-:W-:-:S04]  /*1190*/  IMAD.IADD R23, R13, 0x1, R16 ;  /* 0x000000010d177824 */ /* 0x000fc800078e0210 */
[C---:B0-2---:R-:W-:Y:S01]  /*11a0*/  VIADD R5, R23.reuse, 0x1 ;  /* 0x0000000117057836 */ /* 0x045fe20000000000 */
[----:B------:R-:W-:-:S04]  /*11b0*/  ISETP.GE.AND P2, PT, R23, R10, PT ;  /* 0x0000000a1700720c */ /* 0x000fc80003f46270 */
[----:B------:R-:W-:Y:S01]  /*11c0*/  ISETP.GE.AND P0, PT, R5, R10, PT ;  /* 0x0000000a0500720c */ /* 0x000fe20003f06270 */
[----:B-1----:R-:W-:-:S08]  /*11d0*/  IMAD.WIDE R4, R23, 0x4, R2 ;  /* 0x0000000417047825 */ /* 0x002fd000078e0202 */
[----:B------:R-:W2:Y:S04]  /*11e0*/  @!P2 LDG.E R17, desc[UR14][R4.64] ;  /* 0x0000000e0411a981 */ /* 0x000ea8000c1e1900 */
[----:B------:R-:W3:Y:S01]  /*11f0*/  @!P0 LDG.E R21, desc[UR14][R4.64+0x4] ;  /* 0x0000040e04158981 */ /* 0x000ee2000c1e1900 */
[C---:B------:R-:W-:Y:S01]  /*1200*/  VIADD R7, R23.reuse, 0x2 ;  /* 0x0000000217077836 */ /* 0x040fe20000000000 */
[C---:B------:R-:W-:Y:S01]  /*1210*/  LEA R6, R16.reuse, R14, 0x2 ;  /* 0x0000000e10067211 */ /* 0x040fe200078e10ff */
[----:B------:R-:W-:Y:S02]  /*1220*/  VIADD R23, R23, 0x3 ;  /* 0x0000000317177836 */ /* 0x000fe40000000000 */
[----:B------:R-:W-:Y:S01]  /*1230*/  VIADD R16, R16, 0x4 ;  /* 0x0000000410107836 */ /* 0x000fe20000000000 */
[----:B------:R-:W-:-:S03]  /*1240*/  ISETP.GE.AND P6, PT, R7, R10, PT ;  /* 0x0000000a0700720c */ /* 0x000fc60003fc6270 */
[----:B------:R-:W-:-:S04]  /*1250*/  IMAD.IADD R7, R13, 0x1, R16 ;  /* 0x000000010d077824 */ /* 0x000fc800078e0210 */
[----:B------:R-:W-:Y:S01]  /*1260*/  IMAD.WIDE R2, R7, 0x4, R2 ;  /* 0x0000000407027825 */ /* 0x000fe200078e0202 */
[----:B--2---:R0:W-:Y:S01]  /*1270*/  @!P2 STS [R6], R17 ;  /* 0x000000110600a388 */ /* 0x0041e20000000800 */
[----:B------:R-:W-:-:S04]  /*1280*/  ISETP.GE.AND P2, PT, R23, R10, PT ;  /* 0x0000000a1700720c */ /* 0x000fc80003f46270 */
[----:B------:R-:W2:Y:S04]  /*1290*/  @!P6 LDG.E R23, desc[UR14][R4.64+0x8] ;  /* 0x0000080e0417e981 */ /* 0x000ea8000c1e1900 */
[----:B---3--:R3:W-:Y:S01]  /*12a0*/  @!P0 STS [R6+0x4], R21 ;  /* 0x0000041506008388 */ /* 0x0087e20000000800 */
[----:B------:R-:W-:-:S04]  /*12b0*/  ISETP.GE.AND P0, PT, R7, R10, PT ;  /* 0x0000000a0700720c */ /* 0x000fc80003f06270 */
[----:B------:R-:W4:Y:S09]  /*12c0*/  @!P2 LDG.E R25, desc[UR14][R4.64+0xc] ;  /* 0x00000c0e0419a981 */ /* 0x000f32000c1e1900 */
[----:B------:R-:W5:Y:S01]  /*12d0*/  @!P0 LDG.E R22, desc[UR14][R2.64] ;  /* 0x0000000e02168981 */ /* 0x000f62000c1e1900 */
[C---:B------:R-:W-:Y:S01]  /*12e0*/  VIADD R27, R7.reuse, 0x1 ;  /* 0x00000001071b7836 */ /* 0x040fe20000000000 */
[----:B0-----:R-:W-:Y:S01]  /*12f0*/  IADD3 R17, PT, PT, R7, 0x2, RZ ;  /* 0x0000000207117810 */ /* 0x001fe20007ffe0ff */
[----:B------:R-:W-:-:S02]  /*1300*/  IMAD R24, R16, 0x4, R14 ;  /* 0x0000000410187824 */ /* 0x000fc400078e020e */
[----:B------:R-:W-:Y:S01]  /*1310*/  VIADD R7, R7, 0x3 ;  /* 0x0000000307077836 */ /* 0x000fe20000000000 */
[----:B--2---:R3:W-:Y:S01]  /*1320*/  @!P6 STS [R6+0x8], R23 ;  /* 0x000008170600e388 */ /* 0x0047e20000000800 */
[----:B------:R-:W-:-:S03]  /*1330*/  ISETP.GE.AND P6, PT, R27, R10, PT ;  /* 0x0000000a1b00720c */ /* 0x000fc60003fc6270 */
[----:B----4-:R3:W-:Y:S01]  /*1340*/  @!P2 STS [R6+0xc], R25 ;  /* 0x00000c190600a388 */ /* 0x0107e20000000800 */
[----:B------:R-:W-:-:S09]  /*1350*/  ISETP.GE.AND P2, PT, R17, R10, PT ;  /* 0x0000000a1100720c */ /* 0x000fd20003f46270 */
[----:B------:R-:W2:Y:S04]  /*1360*/  @!P6 LDG.E R4, desc[UR14][R2.64+0x4] ;  /* 0x0000040e0204e981 */ /* 0x000ea8000c1e1900 */
[----:B-----5:R3:W-:Y:S04]  /*1370*/  @!P0 STS [R24], R22 ;  /* 0x0000001618008388 */ /* 0x0207e80000000800 */
[----:B------:R-:W4:Y:S01]  /*1380*/  @!P2 LDG.E R5, desc[UR14][R2.64+0x8] ;  /* 0x0000080e0205a981 */ /* 0x000f22000c1e1900 */
[----:B------:R-:W-:-:S13]  /*1390*/  ISETP.GE.AND P0, PT, R7, R10, PT ;  /* 0x0000000a0700720c */ /* 0x000fda0003f06270 */
[----:B------:R-:W5:Y:S01]  /*13a0*/  @!P0 LDG.E R7, desc[UR14][R2.64+0xc] ;  /* 0x00000c0e02078981 */ /* 0x000f62000c1e1900 */
[----:B------:R-:W-:-:S03]  /*13b0*/  VIADD R16, R16, 0x4 ;  /* 0x0000000410107836 */ /* 0x000fc60000000000 */
[----:B--2---:R3:W-:Y:S04]  /*13c0*/  @!P6 STS [R24+0x4], R4 ;  /* 0x000004041800e388 */ /* 0x0047e80000000800 */
[----:B----4-:R3:W-:Y:S04]  /*13d0*/  @!P2 STS [R24+0x8], R5 ;  /* 0x000008051800a388 */ /* 0x0107e80000000800 */
[----:B-----5:R3:W-:Y:S01]  /*13e0*/  @!P0 STS [R24+0xc], R7 ;  /* 0x00000c0718008388 */ /* 0x0207e20000000800 */
[----:B------:R-:W-:-:S13]  /*13f0*/  PLOP3.LUT P0, PT, PT, PT, PT, 0x8, 0x80 ;  /* 0x000000000080781c */ /* 0x000fda0003f0e170 */
.L_x_233:
[----:B------:R-:W-:Y:S05]  /*1400*/  BSYNC.RECONVERGENT B2 ;  /* 0x0000000000027941 */ /* 0x000fea0003800200 */
.L_x_232:
[----:B------:R-:W-:-:S13]  /*1410*/  ISETP.LT.U32.OR P0, PT, R16, UR9, P0 ;  /* 0x0000000910007c0c */ /* 0x000fda0008701470 */
[----:B------:R-:W-:Y:S05]  /*1420*/  @!P0 BRA `(.L_x_225) ;  /* 0x00000000004c8947 */ /* 0x000fea0003800000 */
[----:B------:R-:W4:Y:S01]  /*1430*/  LDC.64 R2, c[0x0][0x380] ;  /* 0x0000e000ff027b82 */ /* 0x000f220000000a00 */
[----:B------:R-:W-:-:S05]  /*1440*/  IMAD.IADD R13, R13, 0x1, R16 ;  /* 0x000000010d0d7824 */ /* 0x000fca00078e0210 */
[C---:B------:R-:W-:Y:S01]  /*1450*/  ISETP.GE.AND P6, PT, R13.reuse, R10, PT ;  /* 0x0000000a0d00720c */ /* 0x040fe20003fc6270 */
[----:B----4-:R-:W-:-:S12]  /*1460*/  IMAD.WIDE R2, R13, 0x4, R2 ;  /* 0x000000040d027825 */ /* 0x010fd800078e0202 */
[----:B0123--:R-:W2:Y:S01]  /*1470*/  @!P6 LDG.E R4, desc[UR14][R2.64] ;  /* 0x0000000e0204e981 */ /* 0x00fea2000c1e1900 */
[----:B------:R-:W-:Y:S01]  /*1480*/  IMAD R14, R16, 0x4, R14 ;  /* 0x00000004100e7824 */ /* 0x000fe200078e020e */
[C---:B------:R-:W-:Y:S01]  /*1490*/  IADD3 R7, PT, PT, R13.reuse, 0x2, RZ ;  /* 0x000000020d077810 */ /* 0x040fe20007ffe0ff */
        /* <DEDUP_REMOVED lines=8> */
[----:B------:R-:W2:Y:S04]  /*1520*/  @!P6 LDG.E R7, desc[UR14][R2.64+0xc] ;  /* 0x00000c0e0207e981 */ /* 0x000ea8000c1e1900 */
[----:B---3--:R0:W-:Y:S04]  /*1530*/  @!P0 STS [R14+0x8], R6 ;  /* 0x000008060e008388 */ /* 0x0081e80000000800 */
[----:B----4-:R0:W-:Y:S04]  /*1540*/  @!P2 STS [R14+0x4], R5 ;  /* 0x000004050e00a388 */ /* 0x0101e80000000800 */
[----:B--2---:R0:W-:Y:S02]  /*1550*/  @!P6 STS [R14+0xc], R7 ;  /* 0x00000c070e00e388 */ /* 0x0041e40000000800 */
.L_x_225:
[----:B------:R-:W-:Y:S05]  /*1560*/  BSYNC.RECONVERGENT B0 ;  /* 0x0000000000007941 */ /* 0x000fea0003800200 */
.L_x_224:
[----:B------:R-:W-:Y:S05]  /*1570*/  @!P5 BRA `(.L_x_234) ;  /* 0xfffffff0008cd947 */ /* 0x000fea000383ffff */
.L_x_223:
[----:B------:R-:W-:Y:S05]  /*1580*/  BSYNC.RECONVERGENT B1 ;  /* 0x0000000000017941 */ /* 0x000fea0003800200 */
.L_x_222:
[----:B------:R-:W-:Y:S01]  /*1590*/  USHF.R.U32.HI UR12, URZ, 0x1, UR9 ;  /* 0x00000001ff0c7899 */ /* 0x000fe20008011609 */
[----:B0-23--:R-:W0:Y:S01]  /*15a0*/  LDC R7, c[0x0][0x39c] ;  /* 0x0000e700ff077b82 */ /* 0x00de220000000800 */
[----:B------:R-:W-:Y:S02]  /*15b0*/  UMOV UR4, URZ ;  /* 0x000000ff00047c82 */ /* 0x000fe40008000000 */
[----:B------:R-:W-:-:S05]  /*15c0*/  UIADD3 UR7, UPT, UPT, URZ, -UR12, URZ ;  /* 0x8000000cff077290 */ /* 0x000fca000fffe0ff */
[----:B------:R-:W2:Y:S08]  /*15d0*/  I2F.U32.RP R0, UR12 ;  /* 0x0000000c00007d06 */ /* 0x000eb00008209000 */
[----:B--2---:R-:W2:Y:S01]  /*15e0*/  MUFU.RCP R0, R0 ;  /* 0x0000000000007308 */ /* 0x004ea20000001000 */
[----:B------:R-:W-:Y:S01]  /*15f0*/  BAR.SYNC.DEFER_BLOCKING 0x0 ;  /* 0x0000000000007b1d */ /* 0x000fe20000010000 */
[----:B0-----:R-:W-:Y:S01]  /*1600*/  ISETP.GE.AND P0, PT, R7, 0x1, PT ;  /* 0x000000010700780c */ /* 0x001fe20003f06270 */
[----:B--2---:R-:W-:-:S06]  /*1610*/  VIADD R2, R0, 0xffffffe ;  /* 0x0ffffffe00027836 */ /* 0x004fcc0000000000 */
[----:B------:R-:W0:Y:S02]  /*1620*/  F2I.FTZ.U32.TRUNC.NTZ R2, R2 ;  /* 0x0000000200027305 */ /* 0x000e24000021f000 */
[----:B0-----:R-:W-:-:S13]  /*1630*/  R2UR UR5, R2 ;  /* 0x00000000020572ca */ /* 0x001fda00000e0000 */
[----:B------:R-:W-:-:S04]  /*1640*/  UIMAD UR7, UR7, UR5, URZ ;  /* 0x00000005070772a4 */ /* 0x000fc8000f8e02ff */
[----:B------:R-:W-:-:S07]  /*1650*/  UIMAD.WIDE.U32 UR4, UR5, UR7, UR4 ;  /* 0x00000007050472a5 */ /* 0x000fce000f8e0004 */
[----:B------:R-:W-:Y:S02]  /*1660*/  UMOV UR7, UR5 ;  /* 0x0000000500077c82 */ /* 0x000fe40008000000 */
[----:B------:R-:W-:Y:S02]  /*1670*/  UIMAD.WIDE.U32 UR4, UR7, UR16, URZ ;  /* 0x00000010070472a5 */ /* 0x000fe4000f8e00ff */
[----:B------:R-:W-:Y:S02]  /*1680*/  IMAD.HI.U32 R13, R12, UR7, RZ ;  /* 0x000000070c0d7c27 */ /* 0x000fe4000f8e00ff */
[----:B------:R-:W-:Y:S02]  /*1690*/  UIADD3 UR4, UPT, UPT, -UR5, URZ, URZ ;  /* 0x000000ff05047290 */ /* 0x000fe4000fffe1ff */
[----:B------:R-:W-:Y:S02]  /*16a0*/  IMAD.MOV R3, RZ, RZ, -R13 ;  /* 0x000000ffff037224 */ /* 0x000fe400078e0a0d */
[----:B------:R-:W-:-:S02]  /*16b0*/  UIMAD UR4, UR12, UR4, UR16 ;  /* 0x000000040c0472a4 */ /* 0x000fc4000f8e0210 */
[----:B------:R-:W-:Y:S01]  /*16c0*/  IMAD R0, R3, UR12, R12 ;  /* 0x0000000c03007c24 */ /* 0x000fe2000f8e020c */
[----:B------:R-:W-:Y:S09]  /*16d0*/  @!P0 EXIT ;  /* 0x000000000000894d */ /* 0x000ff20003800000 */
[C---:B------:R-:W-:Y:S01]  /*16e0*/  ISETP.GE.U32.AND P0, PT, R0.reuse, UR12, PT ;  /* 0x0000000c00007c0c */ /* 0x040fe2000bf06070 */
[----:B------:R-:W-:Y:S02]  /*16f0*/  UISETP.GE.U32.AND UP0, UPT, UR4, UR12, UPT ;  /* 0x0000000c0400728c */ /* 0x000fe4000bf06070 */
[----:B-1----:R-:W-:Y:S01]  /*1700*/  LOP3.LUT R6, RZ, UR12, RZ, 0x33, !PT ;  /* 0x0000000cff067c12 */ /* 0x002fe2000f8e33ff */
[----:B------:R-:W0:Y:S01]  /*1710*/  LDCU UR7, c[0x0][0x398] ;  /* 0x00007300ff0777ac */ /* 0x000e220008000800 */
[C---:B------:R-:W-:Y:S02]  /*1720*/  VIADD R14, R15.reuse, 0x4 ;  /* 0x000000040f0e7836 */ /* 0x040fe40000000000 */
[----:B------:R-:W-:Y:S01]  /*1730*/  VIADD R2, R15, 0x8 ;  /* 0x000000080f027836 */ /* 0x000fe20000000000 */
[----:B------:R-:W0:Y:S01]  /*1740*/  LDCU.64 UR10, c[0x0][0x390] ;  /* 0x00007200ff0a77ac */ /* 0x000e220008000a00 */
[----:B------:R-:W-:Y:S01]  /*1750*/  IMAD.U32 R9, RZ, RZ, UR12 ;  /* 0x0000000cff097e24 */ /* 0x000fe2000f8e00ff */
[----:B------:R-:W1:Y:S03]  /*1760*/  LDCU.64 UR16, c[0x0][0x3a0] ;  /* 0x00007400ff1077ac */ /* 0x000e660008000a00 */
[----:B------:R-:W-:-:S02]  /*1770*/  @P0 VIADD R0, R0, -UR12 ;  /* 0x8000000c00000c36 */ /* 0x000fc40008000000 */
[----:B------:R-:W-:Y:S01]  /*1780*/  @P0 VIADD R13, R13, 0x1 ;  /* 0x000000010d0d0836 */ /* 0x000fe20000000000 */
[----:B------:R-:W-:Y:S02]  /*1790*/  @UP0 UIADD3 UR4, UPT, UPT, -UR12, UR4, URZ ;  /* 0x000000040c040290 */ /* 0x000fe4000fffe1ff */
[----:B------:R-:W-:Y:S01]  /*17a0*/  ISETP.NE.U32.AND P0, PT, RZ, UR12, PT ;  /* 0x0000000cff007c0c */ /* 0x000fe2000bf05070 */
[----:B------:R-:W-:Y:S01]  /*17b0*/  @UP0 UIADD3 UR5, UPT, UPT, UR5, 0x1, URZ ;  /* 0x0000000105050890 */ /* 0x000fe2000fffe0ff */
[----:B------:R-:W-:Y:S01]  /*17c0*/  ISETP.GE.U32.AND P1, PT, R0, UR12, PT ;  /* 0x0000000c00007c0c */ /* 0x000fe2000bf26070 */
[C---:B------:R-:W-:Y:S01]  /*17d0*/  IMAD.SHL.U32 R0, R7.reuse, 0x4, RZ ;  /* 0x0000000407007824 */ /* 0x040fe200078e00ff */
[----:B------:R-:W-:Y:S02]  /*17e0*/  UISETP.GE.U32.AND UP1, UPT, UR4, UR12, UPT ;  /* 0x0000000c0400728c */ /* 0x000fe4000bf26070 */
[----:B------:R-:W-:Y:S02]  /*17f0*/  USHF.R.U32.HI UR13, URZ, 0x1, UR8 ;  /* 0x00000001ff0d7899 */ /* 0x000fe40008011608 */
[C---:B------:R-:W-:Y:S01]  /*1800*/  ISETP.GE.AND P2, PT, R0.reuse, 0x10, PT ;  /* 0x000000100000780c */ /* 0x040fe20003f46270 */
[----:B0-----:R-:W-:Y:S01]  /*1810*/  UIMAD UR7, UR7, UR11, URZ ;  /* 0x0000000b070772a4 */ /* 0x001fe2000f8e02ff */
[----:B------:R-:W-:Y:S01]  /*1820*/  VIMNMX R0, PT, PT, R0, 0x1, !PT ;  /* 0x0000000100007848 */ /* 0x000fe20007fe0100 */
[----:B-1----:R-:W-:-:S02]  /*1830*/  IMAD R7, R7, UR16, RZ ;  /* 0x0000001007077c24 */ /* 0x002fc4000f8e02ff */
[----:B------:R-:W-:Y:S01]  /*1840*/  UIMAD UR10, UR7, UR10, URZ ;  /* 0x0000000a070a72a4 */ /* 0x000fe2000f8e02ff */
[----:B------:R-:W-:Y:S01]  /*1850*/  LOP3.LUT R5, R0, 0xd, RZ, 0xc0, !PT ;  /* 0x0000000d00057812 */ /* 0x000fe200078ec0ff */
[----:B------:R-:W-:Y:S01]  /*1860*/  @UP1 UIADD3 UR5, UPT, UPT, UR5, 0x1, URZ ;  /* 0x0000000105051890 */ /* 0x000fe2000fffe0ff */
[----:B------:R-:W-:Y:S01]  /*1870*/  @P1 IADD3 R13, PT, PT, R13, 0x1, RZ ;  /* 0x000000010d0d1810 */ /* 0x000fe20007ffe0ff */
[----:B------:R-:W-:Y:S01]  /*1880*/  IMAD.U32 R8, RZ, RZ, UR13 ;  /* 0x0000000dff087e24 */ /* 0x000fe2000f8e00ff */
[----:B------:R-:W-:Y:S02]  /*1890*/  ISETP.GE.U32.AND P1, PT, R14, UR9, PT ;  /* 0x000000090e007c0c */ /* 0x000fe4000bf26070 */
[----:B------:R-:W-:Y:S02]  /*18a0*/  SEL R13, R6, R13, !P0 ;  /* 0x0000000d060d7207 */ /* 0x000fe40004000000 */
[----:B------:R-:W-:Y:S01]  /*18b0*/  ISETP.GT.U32.AND P1, PT, R2, UR9, !P1 ;  /* 0x0000000902007c0c */ /* 0x000fe2000cf24070 */
[----:B------:R-:W-:Y:S01]  /*18c0*/  HFMA2 R2, -RZ, RZ, 0, 0 ;  /* 0x00000000ff027431 */ /* 0x000fe200000001ff */
[----:B------:R-:W-:Y:S01]  /*18d0*/  ISETP.NE.AND P4, PT, R5, RZ, PT ;  /* 0x000000ff0500720c */ /* 0x000fe20003f85270 */
[----:B------:R-:W-:-:S04]  /*18e0*/  IMAD.MOV R3, RZ, RZ, -R13 ;  /* 0x000000ffff037224 */ /* 0x000fc800078e0a0d */
[----:B------:R-:W-:Y:S01]  /*18f0*/  IMAD R12, R3, UR12, R12 ;  /* 0x0000000c030c7c24 */ /* 0x000fe2000f8e020c */
[----:B------:R-:W-:Y:S07]  /*1900*/  @!P2 BRA `(.L_x_235) ;  /* 0x000000000028a947 */ /* 0x000fee0003800000 */
[----:B------:R-:W-:Y:S01]  /*1910*/  LOP3.LUT R2, R0, 0x7ffffff0, RZ, 0xc0, !PT ;  /* 0x7ffffff000027812 */ /* 0x000fe200078ec0ff */
[----:B------:R-:W-:-:S07]  /*1920*/  IMAD.MOV.U32 R3, RZ, RZ, RZ ;  /* 0x000000ffff037224 */ /* 0x000fce00078e00ff */
.L_x_236:
[C---:B0-----:R-:W-:Y:S01]  /*1930*/  IMAD R4, R3.reuse, 0x4, R1 ;  /* 0x0000000403047824 */ /* 0x041fe200078e0201 */
[----:B------:R-:W-:-:S04]  /*1940*/  IADD3 R3, PT, PT, R3, 0x10, RZ ;  /* 0x0000001003037810 */ /* 0x000fc80007ffe0ff */
[----:B------:R0:W-:Y:S01]  /*1950*/  STL.128 [R4], RZ ;  /* 0x000000ff04007387 */ /* 0x0001e20000100c00 */
[----:B------:R-:W-:-:S03]  /*1960*/  ISETP.NE.AND P2, PT, R3, R2, PT ;  /* 0x000000020300720c */ /* 0x000fc60003f45270 */
[----:B------:R0:W-:Y:S04]  /*1970*/  STL.128 [R4+0x10], RZ ;  /* 0x000010ff04007387 */ /* 0x0001e80000100c00 */
[----:B------:R0:W-:Y:S04]  /*1980*/  STL.128 [R4+0x20], RZ ;  /* 0x000020ff04007387 */ /* 0x0001e80000100c00 */
[----:B------:R0:W-:Y:S02]  /*1990*/  STL.128 [R4+0x30], RZ ;  /* 0x000030ff04007387 */ /* 0x0001e40000100c00 */
[----:B------:R-:W-:Y:S05]  /*19a0*/  @P2 BRA `(.L_x_236) ;  /* 0xfffffffc00e02947 */ /* 0x000fea000383ffff */
.L_x_235:
[----:B------:R-:W-:Y:S05]  /*19b0*/  @!P4 BRA `(.L_x_237) ;  /* 0x000000000040c947 */ /* 0x000fea0003800000 */
[----:B------:R-:W-:Y:S02]  /*19c0*/  ISETP.GE.U32.AND P2, PT, R5, 0x8, PT ;  /* 0x000000080500780c */ /* 0x000fe40003f46070 */
[----:B------:R-:W-:-:S04]  /*19d0*/  LOP3.LUT R3, R0, 0x5, RZ, 0xc0, !PT ;  /* 0x0000000500037812 */ /* 0x000fc800078ec0ff */
[----:B------:R-:W-:-:S07]  /*19e0*/  ISETP.NE.AND P4, PT, R3, RZ, PT ;  /* 0x000000ff0300720c */ /* 0x000fce0003f85270 */
[C---:B0-----:R-:W-:Y:S02]  /*19f0*/  @P2 IMAD R4, R2.reuse, 0x4, R1 ;  /* 0x0000000402042824 */ /* 0x041fe400078e0201 */
[----:B------:R-:W-:-:S03]  /*1a00*/  @P2 VIADD R2, R2, 0x8 ;  /* 0x0000000802022836 */ /* 0x000fc60000000000 */
[----:B------:R1:W-:Y:S04]  /*1a10*/  @P2 STL.128 [R4], RZ ;  /* 0x000000ff04002387 */ /* 0x0003e80000100c00 */
[----:B------:R1:W-:Y:S01]  /*1a20*/  @P2 STL.128 [R4+0x10], RZ ;  /* 0x000010ff04002387 */ /* 0x0003e20000100c00 */
[----:B------:R-:W-:Y:S05]  /*1a30*/  @!P4 BRA `(.L_x_237) ;  /* 0x000000000020c947 */ /* 0x000fea0003800000 */
[----:B------:R-:W-:Y:S02]  /*1a40*/  ISETP.GE.U32.AND P2, PT, R3, 0x4, PT ;  /* 0x000000040300780c */ /* 0x000fe40003f46070 */
[----:B------:R-:W-:-:S04]  /*1a50*/  LOP3.LUT R0, R0, 0x1, RZ, 0xc0, !PT ;  /* 0x0000000100007812 */ /* 0x000fc800078ec0ff */
[----:B------:R-:W-:-:S07]  /*1a60*/  ISETP.NE.U32.AND P4, PT, R0, 0x1, PT ;  /* 0x000000010000780c */ /* 0x000fce0003f85070 */
[C---:B------:R-:W-:Y:S02]  /*1a70*/  @P2 IMAD R0, R2.reuse, 0x4, R1 ;  /* 0x0000000402002824 */ /* 0x040fe400078e0201 */
[----:B------:R-:W-:-:S03]  /*1a80*/  @P2 VIADD R2, R2, 0x4 ;  /* 0x0000000402022836 */ /* 0x000fc60000000000 */
[----:B------:R2:W-:Y:S02]  /*1a90*/  @P2 STL.128 [R0], RZ ;  /* 0x000000ff00002387 */ /* 0x0005e40000100c00 */
[----:B------:R-:W-:-:S05]  /*1aa0*/  @!P4 LEA R2, R2, R1, 0x2 ;  /* 0x000000010202c211 */ /* 0x000fca00078e10ff */
[----:B------:R2:W-:Y:S02]  /*1ab0*/  @!P4 STL [R2], RZ ;  /* 0x000000ff0200c387 */ /* 0x0005e40000100800 */
.L_x_237:
[----:B------:R-:W-:Y:S01]  /*1ac0*/  IMAD R7, R7, UR17, RZ ;  /* 0x0000001107077c24 */ /* 0x000fe2000f8e02ff */
[----:B------:R-:W-:Y:S01]  /*1ad0*/  SEL R6, R6, UR5, !P0 ;  /* 0x0000000506067c07 */ /* 0x000fe2000c000000 */
[----:B------:R-:W-:Y:S01]  /*1ae0*/  IMAD R5, R8, UR18, R13 ;  /* 0x0000001208057c24 */ /* 0x000fe2000f8e020d */
[----:B------:R-:W-:Y:S01]  /*1af0*/  UMOV UR4, URZ ;  /* 0x000000ff00047c82 */ /* 0x000fe20008000000 */
[----:B01----:R-:W-:-:S07]  /*1b00*/  IMAD R4, R9, UR19, R12 ;  /* 0x0000001309047c24 */ /* 0x003fce000f8e020c */
.L_x_259:
[----:B------:R-:W-:Y:S01]  /*1b10*/  ISETP.GE.U32.AND P4, PT, R13, UR13, PT ;  /* 0x0000000d0d007c0c */ /* 0x000fe2000bf86070 */
[----:B------:R-:W-:-:S12]  /*1b20*/  BSSY.RECONVERGENT B0, `(.L_x_238) ;  /* 0x0000034000007945 */ /* 0x000fd80003800200 */
[----:B012-4-:R-:W-:Y:S05]  /*1b30*/  @P4 BRA `(.L_x_239) ;  /* 0x0000000000c84947 */ /* 0x017fea0003800000 */
[----:B------:R-:W0:Y:S01]  /*1b40*/  I2F.U32.RP R8, R6 ;  /* 0x0000000600087306 */ /* 0x000e220000209000 */
[----:B------:R-:W-:Y:S01]  /*1b50*/  IMAD.MOV R9, RZ, RZ, -R6 ;  /* 0x000000ffff097224 */ /* 0x000fe200078e0a06 */
[----:B------:R-:W-:Y:S01]  /*1b60*/  LOP3.LUT R10, RZ, R6, RZ, 0x33, !PT ;  /* 0x00000006ff0a7212 */ /* 0x000fe200078e33ff */
[----:B------:R-:W-:Y:S01]  /*1b70*/  IMAD.MOV.U32 R17, RZ, RZ, RZ ;  /* 0x000000ffff117224 */ /* 0x000fe200078e00ff */
[----:B------:R-:W-:-:S04]  /*1b80*/  MOV R11, 0x400 ;  /* 0x00000400000b7802 */ /* 0x000fc80000000f00 */
[----:B0-----:R-:W2:Y:S02]  /*1b90*/  MUFU.RCP R8, R8 ;  /* 0x0000000800087308 */ /* 0x001ea40000001000 */
[----:B--2---:R-:W-:Y:S02]  /*1ba0*/  VIADD R2, R8, 0xffffffe ;  /* 0x0ffffffe08027836 */ /* 0x004fe40000000000 */
[----:B------:R-:W0:Y:S04]  /*1bb0*/  S2R R8, SR_CgaCtaId ;  /* 0x0000000000087919 */ /* 0x000e280000008800 */
[----:B------:R1:W2:Y:S02]  /*1bc0*/  F2I.FTZ.U32.TRUNC.NTZ R3, R2 ;  /* 0x0000000200037305 */ /* 0x0002a4000021f000 */
[----:B-1----:R-:W-:-:S02]  /*1bd0*/  IMAD.MOV.U32 R2, RZ, RZ, RZ ;  /* 0x000000ffff027224 */ /* 0x002fc400078e00ff */
[----:B--2---:R-:W-:-:S04]  /*1be0*/  IMAD R9, R9, R3, RZ ;  /* 0x0000000309097224 */ /* 0x004fc800078e02ff */
[----:B------:R-:W-:-:S06]  /*1bf0*/  IMAD.HI.U32 R0, R3, R9, R2 ;  /* 0x0000000903007227 */ /* 0x000fcc00078e0002 */
[----:B------:R-:W-:-:S04]  /*1c00*/  IMAD.HI.U32 R3, R0, UR13, RZ ;  /* 0x0000000d00037c27 */ /* 0x000fc8000f8e00ff */
[----:B------:R-:W-:Y:S01]  /*1c10*/  IMAD.MOV R9, RZ, RZ, -R3 ;  /* 0x000000ffff097224 */ /* 0x000fe200078e0a03 */
[----:B0-----:R-:W-:-:S03]  /*1c20*/  LEA R11, R8, R11, 0x18 ;  /* 0x0000000b080b7211 */ /* 0x001fc600078ec0ff */
[----:B------:R-:W-:-:S05]  /*1c30*/  IMAD R9, R6, R9, UR13 ;  /* 0x0000000d06097e24 */ /* 0x000fca000f8e0209 */
[----:B------:R-:W-:-:S13]  /*1c40*/  ISETP.GE.U32.AND P0, PT, R9, R6, PT ;  /* 0x000000060900720c */ /* 0x000fda0003f06070 */
[C---:B------:R-:W-:Y:S01]  /*1c50*/  @P0 IADD3 R9, PT, PT, -R6.reuse, R9, RZ ;  /* 0x0000000906090210 */ /* 0x040fe20007ffe1ff */
[----:B------:R-:W-:Y:S01]  /*1c60*/  @P0 VIADD R3, R3, 0x1 ;  /* 0x0000000103030836 */ /* 0x000fe20000000000 */
[----:B------:R-:W-:Y:S02]  /*1c70*/  ISETP.NE.U32.AND P0, PT, R6, RZ, PT ;  /* 0x000000ff0600720c */ /* 0x000fe40003f05070 */
[----:B------:R-:W-:Y:S01]  /*1c80*/  ISETP.GE.U32.AND P2, PT, R9, R6, PT ;  /* 0x000000060900720c */ /* 0x000fe20003f46070 */
[----:B------:R-:W-:-:S12]  /*1c90*/  IMAD.U32 R9, RZ, RZ, UR4 ;  /* 0x00000004ff097e24 */ /* 0x000fd8000f8e00ff */
[----:B------:R-:W-:-:S05]  /*1ca0*/  @P2 VIADD R3, R3, 0x1 ;  /* 0x0000000103032836 */ /* 0x000fca0000000000 */
[----:B------:R-:W-:-:S05]  /*1cb0*/  SEL R16, R10, R3, !P0 ;  /* 0x000000030a107207 */ /* 0x000fca0004000000 */
[----:B------:R-:W-:-:S07]  /*1cc0*/  IMAD R16, R16, R9, UR4 ;  /* 0x0000000410107e24 */ /* 0x000fce000f8e0209 */
.L_x_240:
[-C--:B------:R-:W-:Y:S01]  /*1cd0*/  IADD3 R21, PT, PT, R13, R17.reuse, RZ ;  /* 0x000000110d157210 */ /* 0x080fe20007ffe0ff */
[----:B------:R-:W-:-:S04]  /*1ce0*/  IMAD.HI.U32 R23, R0, R17, RZ ;  /* 0x0000001100177227 */ /* 0x000fc800078e00ff */
[----:B------:R-:W-:Y:S02]  /*1cf0*/  IMAD R22, R21, 0x8, R12 ;  /* 0x0000000815167824 */ /* 0x000fe400078e020c */
[----:B------:R-:W-:Y:S02]  /*1d00*/  IMAD.MOV R25, RZ, RZ, -R23 ;  /* 0x000000ffff197224 */ /* 0x000fe400078e0a17 */
[----:B------:R-:W-:Y:S02]  /*1d10*/  IMAD.U32 R22, R22, 0x8, R11 ;  /* 0x0000000816167824 */ /* 0x000fe400078e000b */
[C-C-:B------:R-:W-:Y:S02]  /*1d20*/  IMAD R25, R6.reuse, R25, R17.reuse ;  /* 0x0000001906197224 */ /* 0x140fe400078e0211 */
[----:B------:R-:W-:Y:S01]  /*1d30*/  IMAD.IADD R17, R6, 0x1, R17 ;  /* 0x0000000106117824 */ /* 0x000fe200078e0211 */
[----:B------:R-:W0:Y:S02]  /*1d40*/  LDS.64 R2, [R22] ;  /* 0x0000000016027984 */ /* 0x000e240000000a00 */
[----:B------:R-:W-:-:S02]  /*1d50*/  ISETP.GE.U32.AND P2, PT, R25, R6, PT ;  /* 0x000000061900720c */ /* 0x000fc40003f46070 */
[----:B------:R-:W1:Y:S01]  /*1d60*/  LDS.64 R8, [R22+0x20] ;  /* 0x0000200016087984 */ /* 0x000e620000000a00 */
[----:B------:R-:W-:-:S10]  /*1d70*/  VIADDMNMX.U32 R21, R21, R6, R17, !PT ;  /* 0x0000000615157246 */ /* 0x000fd40007800011 */
[----:B------:R-:W-:Y:S01]  /*1d80*/  @P2 IMAD.IADD R25, R25, 0x1, -R6 ;  /* 0x0000000119192824 */ /* 0x000fe200078e0a06 */
[----:B------:R-:W-:-:S04]  /*1d90*/  @P2 IADD3 R23, PT, PT, R23, 0x1, RZ ;  /* 0x0000000117172810 */ /* 0x000fc80007ffe0ff */
[----:B------:R-:W-:-:S13]  /*1da0*/  ISETP.GE.U32.AND P5, PT, R25, R6, PT ;  /* 0x000000061900720c */ /* 0x000fda0003fa6070 */
[----:B------:R-:W-:-:S05]  /*1db0*/  @P5 VIADD R23, R23, 0x1 ;  /* 0x0000000117175836 */ /* 0x000fca0000000000 */
[----:B------:R-:W-:Y:S02]  /*1dc0*/  SEL R23, R10, R23, !P0 ;  /* 0x000000170a177207 */ /* 0x000fe40004000000 */
[----:B0-----:R-:W-:-:S04]  /*1dd0*/  FMNMX3 R2, R2, RZ, R3, !PT ;  /* 0x000000ff02027276 */ /* 0x001fc80007800003 */
[----:B-1----:R-:W-:Y:S01]  /*1de0*/  FMNMX3 R9, R8, R2, R9, !PT ;  /* 0x0000000208097276 */ /* 0x002fe20007800009 */
[----:B------:R-:W-:-:S03]  /*1df0*/  IMAD.IADD R2, R16, 0x1, R23 ;  /* 0x0000000110027824 */ /* 0x000fc600078e0217 */
[----:B------:R-:W-:Y:S01]  /*1e00*/  FSETP.GT.AND P2, PT, R9, RZ, PT ;  /* 0x000000ff0900720b */ /* 0x000fe20003f44000 */
[----:B------:R-:W-:-:S12]  /*1e10*/  IMAD R2, R2, 0x4, R1 ;  /* 0x0000000402027824 */ /* 0x000fd800078e0201 */
[----:B------:R0:W-:Y:S04]  /*1e20*/  @P2 STL [R2], R9 ;  /* 0x0000000902002387 */ /* 0x0001e80000100800 */
[----:B------:R0:W-:Y:S01]  /*1e30*/  @!P2 STL [R2], RZ ;  /* 0x000000ff0200a387 */ /* 0x0001e20000100800 */
[----:B------:R-:W-:-:S13]  /*1e40*/  ISETP.GE.U32.AND P2, PT, R21, UR13, PT ;  /* 0x0000000d15007c0c */ /* 0x000fda000bf46070 */
[----:B0-----:R-:W-:Y:S05]  /*1e50*/  @!P2 BRA `(.L_x_240) ;  /* 0xfffffffc009ca947 */ /* 0x001fea000383ffff */
.L_x_239:
[----:B------:R-:W-:Y:S05]  /*1e60*/  BSYNC.RECONVERGENT B0 ;  /* 0x0000000000007941 */ /* 0x000fea0003800200 */
.L_x_238:
[----:B------:R-:W2:Y:S01]  /*1e70*/  LDCU UR11, c[0x0][0x39c] ;  /* 0x00007380ff0b77ac */ /* 0x000ea20008000800 */
[----:B------:R-:W-:Y:S01]  /*1e80*/  BSSY.RECONVERGENT B1, `(.L_x_241) ;  /* 0x00000e9000017945 */ /* 0x000fe20003800200 */
[----:B------:R-:W-:Y:S01]  /*1e90*/  UIADD3 UR5, UPT, UPT, UR4, 0x1, URZ ;  /* 0x0000000104057890 */ /* 0x000fe2000fffe0ff */
[----:B--2---:R-:W-:-:S05]  /*1ea0*/  MOV R0, UR11 ;  /* 0x0000000b00007c02 */ /* 0x004fca0008000f00 */
[----:B------:R-:W-:-:S13]  /*1eb0*/  ISETP.LE.OR P0, PT, R0, UR5, P3 ;  /* 0x0000000500007c0c */ /* 0x000fda0009f03670 */
[----:B------:R-:W-:Y:S05]  /*1ec0*/  @P0 BRA `(.L_x_242) ;  /* 0x0000000c00900947 */ /* 0x000fea0003800000 */
[----:B------:R-:W-:-:S07]  /*1ed0*/  IMAD.MOV.U32 R3, RZ, RZ, RZ ;  /* 0x000000ffff037224 */ /* 0x000fce00078e00ff */
.L_x_253:
[----:B01----:R-:W0:Y:S01]  /*1ee0*/  LDC R25, c[0x0][0x398] ;  /* 0x0000e600ff197b82 */ /* 0x003e220000000800 */
[----:B--2---:R-:W-:Y:S01]  /*1ef0*/  VIADD R0, R15, UR6 ;  /* 0x000000060f007c36 */ /* 0x004fe20008000000 */
[----:B------:R-:W-:Y:S01]  /*1f00*/  BSSY.RECONVERGENT B0, `(.L_x_243) ;  /* 0x00000dc000007945 */ /* 0x000fe20003800200 */
[----:B------:R-:W-:Y:S02]  /*1f10*/  IMAD.U32 R9, RZ, RZ, UR7 ;  /* 0x00000007ff097e24 */ /* 0x000fe4000f8e00ff */
[----:B------:R-:W-:Y:S02]  /*1f20*/  IMAD.IADD R2, R20, 0x1, R3 ;  /* 0x0000000114027824 */ /* 0x000fe400078e0203 */
[----:B------:R-:W-:-:S04]  /*1f30*/  IMAD R0, R9, UR5, R0 ;  /* 0x0000000509007c24 */ /* 0x000fc8000f8e0200 */
[----:B0-----:R-:W-:-:S05]  /*1f40*/  IMAD R9, R2, R25, R0 ;  /* 0x0000001902097224 */ /* 0x001fca00078e0200 */
[----:B------:R-:W-:-:S13]  /*1f50*/  ISETP.GE.AND P0, PT, R9, UR10, PT ;  /* 0x0000000a09007c0c */ /* 0x000fda000bf06270 */
[----:B----4-:R-:W-:Y:S05]  /*1f60*/  @P0 BRA `(.L_x_244) ;  /* 0x0000000c00540947 */ /* 0x010fea0003800000 */
[----:B------:R-:W0:Y:S02]  /*1f70*/  LDCU.64 UR16, c[0x0][0x380] ;  /* 0x00007000ff1077ac */ /* 0x000e240008000a00 */
[----:B0-----:R-:W-:Y:S01]  /*1f80*/  MOV R16, UR16 ;  /* 0x0000001000107c02 */ /* 0x001fe20008000f00 */
[----:B------:R-:W-:-:S04]  /*1f90*/  IMAD.U32 R17, RZ, RZ, UR17 ;  /* 0x00000011ff117e24 */ /* 0x000fc8000f8e00ff */
[----:B------:R-:W-:-:S06]  /*1fa0*/  IMAD.WIDE R8, R9, 0x4, R16 ;  /* 0x0000000409087825 */ /* 0x000fcc00078e0210 */
        /* <DEDUP_REMOVED lines=8> */
[----:B------:R-:W-:Y:S02]  /*2030*/  ULOP3.LUT UP0, URZ, UR9, 0x2, URZ, 0xc0, !UPT ;  /* 0x0000000209ff7892 */ /* 0x000fe4000f80c0ff */
[----:B0-----:R-:W-:Y:S01]  /*2040*/  IMAD.U32 R8, RZ, RZ, UR9 ;  /* 0x00000009ff087e24 */ /* 0x001fe2000f8e00ff */
[----:B------:R-:W-:Y:S01]  /*2050*/  UIMAD UR11, UR7, UR5, UR6 ;  /* 0x00000005070b72a4 */ /* 0x000fe2000f8e0206 */
[----:B------:R-:W-:-:S03]  /*2060*/  IMAD.MOV.U32 R23, RZ, RZ, R14 ;  /* 0x000000ffff177224 */ /* 0x000fc600078e000e */
[----:B------:R-:W-:Y:S02]  /*2070*/  IADD3 R8, PT, PT, R8, -0x5, -R15 ;  /* 0xfffffffb08087810 */ /* 0x000fe40007ffe80f */
[----:B------:R-:W-:Y:S02]  /*2080*/  IMAD R22, R2, R25, UR11 ;  /* 0x0000000b02167e24 */ /* 0x000fe4000f8e0219 */
[----:B------:R-:W-:Y:S01]  /*2090*/  ISETP.GE.U32.AND P0, PT, R8, 0x3, PT ;  /* 0x000000030800780c */ /* 0x000fe20003f06070 */
[----:B------:R-:W-:-:S12]  /*20a0*/  BRA.U !UP0, `(.L_x_245) ;  /* 0x0000000108387547 */ /* 0x000fd8000b800000 */
[----:B------:R-:W0:Y:S01]  /*20b0*/  LDCU.64 UR16, c[0x0][0x380] ;  /* 0x00007000ff1077ac */ /* 0x000e220008000a00 */
[-C--:B------:R-:W-:Y:S02]  /*20c0*/  IADD3 R10, PT, PT, R14, R22.reuse, RZ ;  /* 0x000000160e0a7210 */ /* 0x080fe40007ffe0ff */
[----:B------:R-:W-:Y:S02]  /*20d0*/  IADD3 R9, P6, PT, R15, R22, RZ ;  /* 0x000000160f097210 */ /* 0x000fe40007fde0ff */
[C---:B------:R-:W-:Y:S01]  /*20e0*/  ISETP.GE.AND P5, PT, R10.reuse, UR10, PT ;  /* 0x0000000a0a007c0c */ /* 0x040fe2000bfa6270 */
[----:B------:R-:W-:Y:S01]  /*20f0*/  VIADD R8, R10, 0x1 ;  /* 0x000000010a087836 */ /* 0x000fe20000000000 */
[----:B------:R-:W-:-:S04]  /*2100*/  LEA.HI.X.SX32 R10, R22, RZ, 0x1, P6 ;  /* 0x000000ff160a7211 */ /* 0x000fc800030f0eff */
[----:B------:R-:W-:Y:S02]  /*2110*/  ISETP.GE.AND P2, PT, R8, UR10, PT ;  /* 0x0000000a08007c0c */ /* 0x000fe4000bf46270 */
[----:B0-----:R-:W-:-:S04]  /*2120*/  LEA R8, P6, R9, UR16, 0x2 ;  /* 0x0000001009087c11 */ /* 0x001fc8000f8c10ff */
[----:B------:R-:W-:-:S05]  /*2130*/  LEA.HI.X R9, R9, UR17, R10, 0x2, P6 ;  /* 0x0000001109097c11 */ /* 0x000fca000b0f140a */
[----:B------:R-:W2:Y:S04]  /*2140*/  @!P5 LDG.E R10, desc[UR14][R8.64+0x10] ;  /* 0x0000100e080ad981 */ /* 0x000ea8000c1e1900 */
[----:B------:R-:W3:Y:S01]  /*2150*/  @!P2 LDG.E R24, desc[UR14][R8.64+0x14] ;  /* 0x0000140e0818a981 */ /* 0x000ee2000c1e1900 */
[----:B------:R-:W-:-:S03]  /*2160*/  VIADD R23, R15, 0x6 ;  /* 0x000000060f177836 */ /* 0x000fc60000000000 */
[----:B--2---:R0:W-:Y:S04]  /*2170*/  @!P5 STS [R21+0x10], R10 ;  /* 0x0000100a1500d388 */ /* 0x0041e80000000800 */
[----:B---3--:R0:W-:Y:S02]  /*2180*/  @!P2 STS [R21+0x14], R24 ;  /* 0x000014181500a388 */ /* 0x0081e40000000800 */
.L_x_245:
[----:B------:R-:W-:Y:S05]  /*2190*/  @!P0 BRA `(.L_x_244) ;  /* 0x0000000800c88947 */ /* 0x000fea0003800000 */
[----:B------:R-:W-:Y:S01]  /*21a0*/  ISETP.GE.U32.AND P2, PT, R23, UR9, PT ;  /* 0x0000000917007c0c */ /* 0x000fe2000bf46070 */
[----:B------:R-:W-:Y:S01]  /*21b0*/  BSSY.RECONVERGENT B2, `(.L_x_246) ;  /* 0x0000017000027945 */ /* 0x000fe20003800200 */
[----:B------:R-:W-:-:S11]  /*21c0*/  PLOP3.LUT P0, PT, PT, PT, PT, 0x80, 0x8 ;  /* 0x000000000008781c */ /* 0x000fd60003f0f070 */
[----:B------:R-:W-:Y:S05]  /*21d0*/  @!P2 BRA `(.L_x_247) ;  /* 0x000000000050a947 */ /* 0x000fea0003800000 */
[----:B------:R-:W-:-:S04]  /*21e0*/  IMAD.IADD R9, R22, 0x1, R23 ;  /* 0x0000000116097824 */ /* 0x000fc800078e0217 */
[C---:B------:R-:W-:Y:S01]  /*21f0*/  VIADD R8, R9.reuse, 0x1 ;  /* 0x0000000109087836 */ /* 0x040fe20000000000 */
[C---:B0-----:R-:W-:Y:S01]  /*2200*/  IADD3 R10, PT, PT, R9.reuse, 0x2, RZ ;  /* 0x00000002090a7810 */ /* 0x041fe20007ffe0ff */
[C---:B------:R-:W-:Y:S01]  /*2210*/  VIADD R11, R9.reuse, 0x3 ;  /* 0x00000003090b7836 */ /* 0x040fe20000000000 */
[C---:B------:R-:W-:Y:S02]  /*2220*/  ISETP.GE.AND P0, PT, R9.reuse, UR10, PT ;  /* 0x0000000a09007c0c */ /* 0x040fe4000bf06270 */
[----:B------:R-:W-:Y:S01]  /*2230*/  ISETP.GE.AND P2, PT, R8, UR10, PT ;  /* 0x0000000a08007c0c */ /* 0x000fe2000bf46270 */
[----:B------:R-:W-:Y:S01]  /*2240*/  IMAD.WIDE R8, R9, 0x4, R16 ;  /* 0x0000000409087825 */ /* 0x000fe200078e0210 */
[----:B------:R-:W-:Y:S02]  /*2250*/  ISETP.GE.AND P5, PT, R10, UR10, PT ;  /* 0x0000000a0a007c0c */ /* 0x000fe4000bfa6270 */
[----:B------:R-:W-:-:S07]  /*2260*/  ISETP.GE.AND P6, PT, R11, UR10, PT ;  /* 0x0000000a0b007c0c */ /* 0x000fce000bfc6270 */
[----:B------:R-:W2:Y:S04]  /*2270*/  @!P0 LDG.E R10, desc[UR14][R8.64] ;  /* 0x0000000e080a8981 */ /* 0x000ea8000c1e1900 */
[----:B------:R-:W3:Y:S04]  /*2280*/  @!P2 LDG.E R11, desc[UR14][R8.64+0x4] ;  /* 0x0000040e080ba981 */ /* 0x000ee8000c1e1900 */
[----:B------:R-:W4:Y:S04]  /*2290*/  @!P5 LDG.E R21, desc[UR14][R8.64+0x8] ;  /* 0x0000080e0815d981 */ /* 0x000f28000c1e1900 */
[----:B------:R-:W5:Y:S01]  /*22a0*/  @!P6 LDG.E R24, desc[UR14][R8.64+0xc] ;  /* 0x00000c0e0818e981 */ /* 0x000f62000c1e1900 */
[----:B------:R-:W-:-:S02]  /*22b0*/  IMAD R25, R23, 0x4, R0 ;  /* 0x0000000417197824 */ /* 0x000fc400078e0200 */
[----:B------:R-:W-:-:S03]  /*22c0*/  VIADD R23, R23, 0x4 ;  /* 0x0000000417177836 */ /* 0x000fc60000000000 */
[----:B--2---:R1:W-:Y:S01]  /*22d0*/  @!P0 STS [R25], R10 ;  /* 0x0000000a19008388 */ /* 0x0043e20000000800 */
[----:B------:R-:W-:-:S03]  /*22e0*/  PLOP3.LUT P0, PT, PT, PT, PT, 0x8, 0x80 ;  /* 0x000000000080781c */ /* 0x000fc60003f0e170 */
[----:B---3--:R1:W-:Y:S04]  /*22f0*/  @!P2 STS [R25+0x4], R11 ;  /* 0x0000040b1900a388 */ /* 0x0083e80000000800 */
[----:B----4-:R1:W-:Y:S04]  /*2300*/  @!P5 STS [R25+0x8], R21 ;  /* 0x000008151900d388 */ /* 0x0103e80000000800 */
[----:B-----5:R1:W-:Y:S02]  /*2310*/  @!P6 STS [R25+0xc], R24 ;  /* 0x00000c181900e388 */ /* 0x0203e40000000800 */
.L_x_247:
[----:B------:R-:W-:Y:S05]  /*2320*/  BSYNC.RECONVERGENT B2 ;  /* 0x0000000000027941 */ /* 0x000fea0003800200 */
.L_x_246:
[C---:B------:R-:W-:Y:S01]  /*2330*/  ISETP.LT.U32.AND P2, PT, R23.reuse, UR9, PT ;  /* 0x0000000917007c0c */ /* 0x040fe2000bf41070 */
[----:B------:R-:W-:Y:S01]  /*2340*/  BSSY.RECONVERGENT B2, `(.L_x_248) ;  /* 0x0000056000027945 */ /* 0x000fe20003800200 */
[----:B------:R-:W-:-:S04]  /*2350*/  IADD3 R8, PT, PT, -R23, UR9, RZ ;  /* 0x0000000917087c10 */ /* 0x000fc8000fffe1ff */
[----:B------:R-:W-:-:S13]  /*2360*/  ISETP.LE.U32.OR P2, PT, R8, 0xc, !P2 ;  /* 0x0000000c0800780c */ /* 0x000fda0005743470 */
[----:B------:R-:W-:Y:S05]  /*2370*/  @P2 BRA `(.L_x_249) ;  /* 0x0000000400482947 */ /* 0x000fea0003800000 */
[----:B------:R-:W2:Y:S01]  /*2380*/  LDC.64 R16, c[0x0][0x380] ;  /* 0x0000e000ff107b82 */ /* 0x000ea20000000a00 */
[----:B01----:R-:W-:Y:S01]  /*2390*/  IMAD.U32 R21, RZ, RZ, UR9 ;  /* 0x00000009ff157e24 */ /* 0x003fe2000f8e00ff */
[----:B------:R-:W-:-:S04]  /*23a0*/  PLOP3.LUT P0, PT, PT, PT, PT, 0x8, 0x80 ;  /* 0x000000000080781c */ /* 0x000fc80003f0e170 */
[----:B------:R-:W-:-:S09]  /*23b0*/  IADD3 R21, PT, PT, R21, -0xc, RZ ;  /* 0xfffffff415157810 */ /* 0x000fd20007ffe0ff */
.L_x_250:
[----:B------:R-:W-:-:S04]  /*23c0*/  IMAD.IADD R25, R22, 0x1, R23 ;  /* 0x0000000116197824 */ /* 0x000fc800078e0217 */
[C---:B--2---:R-:W-:Y:S01]  /*23d0*/  IMAD.WIDE R10, R25.reuse, 0x4, R16 ;  /* 0x00000004190a7825 */ /* 0x044fe200078e0210 */
[----:B------:R-:W-:-:S13]  /*23e0*/  ISETP.GE.AND P2, PT, R25, UR10, PT ;  /* 0x0000000a19007c0c */ /* 0x000fda000bf46270 */
[----:B------:R-:W2:Y:S01]  /*23f0*/  @!P2 LDG.E R9, desc[UR14][R10.64] ;  /* 0x0000000e0a09a981 */ /* 0x000ea2000c1e1900 */
[----:B------:R-:W-:Y:S02]  /*2400*/  IMAD R24, R23, 0x4, R0 ;  /* 0x0000000417187824 */ /* 0x000fe400078e0200 */
[----:B------:R-:W-:-:S03]  /*2410*/  VIADD R8, R25, 0x1 ;  /* 0x0000000119087836 */ /* 0x000fc60000000000 */
[----:B--2---:R0:W-:Y:S02]  /*2420*/  @!P2 STS [R24], R9 ;  /* 0x000000091800a388 */ /* 0x0041e40000000800 */
[----:B------:R-:W-:-:S13]  /*2430*/  ISETP.GE.AND P2, PT, R8, UR10, PT ;  /* 0x0000000a08007c0c */ /* 0x000fda000bf46270 */
[----:B------:R-:W2:Y:S01]  /*2440*/  @!P2 LDG.E R27, desc[UR14][R10.64+0x4] ;  /* 0x0000040e0a1ba981 */ /* 0x000ea2000c1e1900 */
[----:B------:R-:W-:-:S03]  /*2450*/  VIADD R8, R25, 0x2 ;  /* 0x0000000219087836 */ /* 0x000fc60000000000 */
[----:B--2---:R1:W-:Y:S02]  /*2460*/  @!P2 STS [R24+0x4], R27 ;  /* 0x0000041b1800a388 */ /* 0x0043e40000000800 */
[----:B------:R-:W-:-:S13]  /*2470*/  ISETP.GE.AND P2, PT, R8, UR10, PT ;  /* 0x0000000a08007c0c */ /* 0x000fda000bf46270 */
[----:B------:R-:W2:Y:S01]  /*2480*/  @!P2 LDG.E R29, desc[UR14][R10.64+0x8] ;  /* 0x0000080e0a1da981 */ /* 0x000ea2000c1e1900 */
[----:B------:R-:W-:-:S03]  /*2490*/  IADD3 R8, PT, PT, R25, 0x3, RZ ;  /* 0x0000000319087810 */ /* 0x000fc60007ffe0ff */
[----:B--2---:R2:W-:Y:S01]  /*24a0*/  @!P2 STS [R24+0x8], R29 ;  /* 0x0000081d1800a388 */ /* 0x0045e20000000800 */
[----:B------:R-:W-:-:S13]  /*24b0*/  ISETP.GE.AND P2, PT, R8, UR10, PT ;  /* 0x0000000a08007c0c */ /* 0x000fda000bf46270 */
[----:B------:R-:W3:Y:S01]  /*24c0*/  @!P2 LDG.E R28, desc[UR14][R10.64+0xc] ;  /* 0x00000c0e0a1ca981 */ /* 0x000ee2000c1e1900 */
[----:B------:R-:W-:-:S04]  /*24d0*/  VIADD R26, R23, 0x4 ;  /* 0x00000004171a7836 */ /* 0x000fc80000000000 */
[----:B0-----:R-:W-:Y:S01]  /*24e0*/  IMAD.IADD R9, R22, 0x1, R26 ;  /* 0x0000000116097824 */ /* 0x001fe200078e021a */
[----:B---3--:R-:W-:Y:S04]  /*24f0*/  @!P2 STS [R24+0xc], R28 ;  /* 0x00000c1c1800a388 */ /* 0x008fe80000000800 */
[C---:B------:R-:W-:Y:S01]  /*2500*/  ISETP.GE.AND P2, PT, R9.reuse, UR10, PT ;  /* 0x0000000a09007c0c */ /* 0x040fe2000bf46270 */
[----:B------:R-:W-:-:S12]  /*2510*/  IMAD.WIDE R8, R9, 0x4, R16 ;  /* 0x0000000409087825 */ /* 0x000fd800078e0210 */
[----:B-1----:R-:W3:Y:S01]  /*2520*/  @!P2 LDG.E R27, desc[UR14][R8.64] ;  /* 0x0000000e081ba981 */ /* 0x002ee2000c1e1900 */
[----:B------:R-:W-:Y:S02]  /*2530*/  IMAD R26, R26, 0x4, R0 ;  /* 0x000000041a1a7824 */ /* 0x000fe400078e0200 */
[----:B--2---:R-:W-:-:S03]  /*2540*/  VIADD R29, R25, 0x5 ;  /* 0x00000005191d7836 */ /* 0x004fc60000000000 */
[----:B---3--:R0:W-:Y:S02]  /*2550*/  @!P2 STS [R26], R27 ;  /* 0x0000001b1a00a388 */ /* 0x0081e40000000800 */
[----:B------:R-:W-:-:S13]  /*2560*/  ISETP.GE.AND P2, PT, R29, UR10, PT ;  /* 0x0000000a1d007c0c */ /* 0x000fda000bf46270 */
[----:B------:R-:W2:Y:S01]  /*2570*/  @!P2 LDG.E R11, desc[UR14][R8.64+0x4] ;  /* 0x0000040e080ba981 */ /* 0x000ea2000c1e1900 */
[----:B------:R-:W-:-:S03]  /*2580*/  IADD3 R10, PT, PT, R25, 0x6, RZ ;  /* 0x00000006190a7810 */ /* 0x000fc60007ffe0ff */
[----:B--2---:R1:W-:Y:S01]  /*2590*/  @!P2 STS [R26+0x4], R11 ;  /* 0x0000040b1a00a388 */ /* 0x0043e20000000800 */
[----:B------:R-:W-:-:S13]  /*25a0*/  ISETP.GE.AND P2, PT, R10, UR10, PT ;  /* 0x0000000a0a007c0c */ /* 0x000fda000bf46270 */
[----:B------:R-:W2:Y:S01]  /*25b0*/  @!P2 LDG.E R29, desc[UR14][R8.64+0x8] ;  /* 0x0000080e081da981 */ /* 0x000ea2000c1e1900 */
[----:B------:R-:W-:-:S03]  /*25c0*/  VIADD R10, R25, 0x7 ;  /* 0x00000007190a7836 */ /* 0x000fc60000000000 */
[----:B--2---:R2:W-:Y:S02]  /*25d0*/  @!P2 STS [R26+0x8], R29 ;  /* 0x0000081d1a00a388 */ /* 0x0045e40000000800 */
[----:B------:R-:W-:-:S13]  /*25e0*/  ISETP.GE.AND P2, PT, R10, UR10, PT ;  /* 0x0000000a0a007c0c */ /* 0x000fda000bf46270 */
[----:B0-----:R-:W3:Y:S01]  /*25f0*/  @!P2 LDG.E R27, desc[UR14][R8.64+0xc] ;  /* 0x00000c0e081ba981 */ /* 0x001ee2000c1e1900 */
[----:B------:R-:W-:-:S04]  /*2600*/  VIADD R24, R23, 0x8 ;  /* 0x0000000817187836 */ /* 0x000fc80000000000 */
[----:B------:R-:W-:Y:S01]  /*2610*/  IMAD.IADD R10, R22, 0x1, R24 ;  /* 0x00000001160a7824 */ /* 0x000fe200078e0218 */
[----:B---3--:R0:W-:Y:S04]  /*2620*/  @!P2 STS [R26+0xc], R27 ;  /* 0x00000c1b1a00a388 */ /* 0x0081e80000000800 */
[C---:B------:R-:W-:Y:S01]  /*2630*/  ISETP.GE.AND P2, PT, R10.reuse, UR10, PT ;  /* 0x0000000a0a007c0c */ /* 0x040fe2000bf46270 */
[----:B-1----:R-:W-:-:S12]  /*2640*/  IMAD.WIDE R10, R10, 0x4, R16 ;  /* 0x000000040a0a7825 */ /* 0x002fd800078e0210 */
[----:B------:R-:W3:Y:S01]  /*2650*/  @!P2 LDG.E R28, desc[UR14][R10.64] ;  /* 0x0000000e0a1ca981 */ /* 0x000ee2000c1e1900 */
[----:B------:R-:W-:Y:S01]  /*2660*/  IMAD R24, R24, 0x4, R0 ;  /* 0x0000000418187824 */ /* 0x000fe200078e0200 */
[----:B--2---:R-:W-:-:S04]  /*2670*/  IADD3 R29, PT, PT, R25, 0x9, RZ ;  /* 0x00000009191d7810 */ /* 0x004fc80007ffe0ff */
[----:B---3--:R-:W-:Y:S01]  /*2680*/  @!P2 STS [R24], R28 ;  /* 0x0000001c1800a388 */ /* 0x008fe20000000800 */
[----:B------:R-:W-:-:S13]  /*2690*/  ISETP.GE.AND P2, PT, R29, UR10, PT ;  /* 0x0000000a1d007c0c */ /* 0x000fda000bf46270 */
[----:B------:R-:W2:Y:S01]  /*26a0*/  @!P2 LDG.E R9, desc[UR14][R10.64+0x4] ;  /* 0x0000040e0a09a981 */ /* 0x000ea2000c1e1900 */
[----:B------:R-:W-:-:S03]  /*26b0*/  VIADD R8, R25, 0xa ;  /* 0x0000000a19087836 */ /* 0x000fc60000000000 */
[----:B--2---:R1:W-:Y:S02]  /*26c0*/  @!P2 STS [R24+0x4], R9 ;  /* 0x000004091800a388 */ /* 0x0043e40000000800 */
[----:B------:R-:W-:-:S13]  /*26d0*/  ISETP.GE.AND P2, PT, R8, UR10, PT ;  /* 0x0000000a08007c0c */ /* 0x000fda000bf46270 */
[----:B0-----:R-:W2:Y:S01]  /*26e0*/  @!P2 LDG.E R27, desc[UR14][R10.64+0x8] ;  /* 0x0000080e0a1ba981 */ /* 0x001ea2000c1e1900 */
[----:B------:R-:W-:-:S03]  /*26f0*/  VIADD R8, R25, 0xb ;  /* 0x0000000b19087836 */ /* 0x000fc60000000000 */
[----:B--2---:R0:W-:Y:S02]  /*2700*/  @!P2 STS [R24+0x8], R27 ;  /* 0x0000081b1800a388 */ /* 0x0041e40000000800 */
[----:B------:R-:W-:-:S13]  /*2710*/  ISETP.GE.AND P2, PT, R8, UR10, PT ;  /* 0x0000000a08007c0c */ /* 0x000fda000bf46270 */
[----:B------:R-:W2:Y:S01]  /*2720*/  @!P2 LDG.E R29, desc[UR14][R10.64+0xc] ;  /* 0x00000c0e0a1da981 */ /* 0x000ea2000c1e1900 */
[----:B------:R-:W-:-:S04]  /*2730*/  VIADD R26, R23, 0xc ;  /* 0x0000000c171a7836 */ /* 0x000fc80000000000 */
[----:B------:R-:W-:Y:S01]  /*2740*/  IMAD.IADD R8, R22, 0x1, R26 ;  /* 0x0000000116087824 */ /* 0x000fe200078e021a */
[----:B--2---:R3:W-:Y:S04]  /*2750*/  @!P2 STS [R24+0xc], R29 ;  /* 0x00000c1d1800a388 */ /* 0x0047e80000000800 */
[C---:B------:R-:W-:Y:S01]  /*2760*/  ISETP.GE.AND P2, PT, R8.reuse, UR10, PT ;  /* 0x0000000a08007c0c */ /* 0x040fe2000bf46270 */
[----:B-1----:R-:W-:-:S12]  /*2770*/  IMAD.WIDE R8, R8, 0x4, R16 ;  /* 0x0000000408087825 */ /* 0x002fd800078e0210 */
[----:B------:R-:W2:Y:S01]  /*2780*/  @!P2 LDG.E R28, desc[UR14][R8.64] ;  /* 0x0000000e081ca981 */ /* 0x000ea2000c1e1900 */
[----:B------:R-:W-:Y:S01]  /*2790*/  LEA R26, R26, R0, 0x2 ;  /* 0x000000001a1a7211 */ /* 0x000fe200078e10ff */
[----:B0-----:R-:W-:-:S04]  /*27a0*/  VIADD R27, R25, 0xd ;  /* 0x0000000d191b7836 */ /* 0x001fc80000000000 */
[----:B--2---:R3:W-:Y:S01]  /*27b0*/  @!P2 STS [R26], R28 ;  /* 0x0000001c1a00a388 */ /* 0x0047e20000000800 */
[----:B------:R-:W-:-:S13]  /*27c0*/  ISETP.GE.AND P2, PT, R27, UR10, PT ;  /* 0x0000000a1b007c0c */ /* 0x000fda000bf46270 */
[----:B------:R-:W2:Y:S01]  /*27d0*/  @!P2 LDG.E R11, desc[UR14][R8.64+0x4] ;  /* 0x0000040e080ba981 */ /* 0x000ea2000c1e1900 */
[C---:B------:R-:W-:Y:S02]  /*27e0*/  VIADD R10, R25.reuse, 0xe ;  /* 0x0000000e190a7836 */ /* 0x040fe40000000000 */
[----:B------:R-:W-:-:S05]  /*27f0*/  VIADD R25, R25, 0xf ;  /* 0x0000000f19197836 */ /* 0x000fca0000000000 */
[----:B------:R-:W-:-:S13]  /*2800*/  ISETP.GE.AND P5, PT, R25, UR10, PT ;  /* 0x0000000a19007c0c */ /* 0x000fda000bfa6270 */
[----:B------:R-:W4:Y:S04]  /*2810*/  @!P5 LDG.E R27, desc[UR14][R8.64+0xc] ;  /* 0x00000c0e081bd981 */ /* 0x000f28000c1e1900 */
[----:B--2---:R3:W-:Y:S01]  /*2820*/  @!P2 STS [R26+0x4], R11 ;  /* 0x0000040b1a00a388 */ /* 0x0047e20000000800 */
[----:B------:R-:W-:-:S13]  /*2830*/  ISETP.GE.AND P2, PT, R10, UR10, PT ;  /* 0x0000000a0a007c0c */ /* 0x000fda000bf46270 */
[----:B------:R-:W2:Y:S01]  /*2840*/  @!P2 LDG.E R25, desc[UR14][R8.64+0x8] ;  /* 0x0000080e0819a981 */ /* 0x000ea2000c1e1900 */
[----:B------:R-:W-:-:S03]  /*2850*/  VIADD R23, R23, 0x10 ;  /* 0x0000001017177836 */ /* 0x000fc60000000000 */
[----:B----4-:R3:W-:Y:S04]  /*2860*/  @!P5 STS [R26+0xc], R27 ;  /* 0x00000c1b1a00d388 */ /* 0x0107e80000000800 */
[----:B--2---:R3:W-:Y:S01]  /*2870*/  @!P2 STS [R26+0x8], R25 ;  /* 0x000008191a00a388 */ /* 0x0047e20000000800 */
[----:B------:R-:W-:-:S13]  /*2880*/  ISETP.GE.U32.AND P2, PT, R23, R21, PT ;  /* 0x000000151700720c */ /* 0x000fda0003f46070 */
[----:B---3--:R-:W-:Y:S05]  /*2890*/  @!P2 BRA `(.L_x_250) ;  /* 0xfffffff800c8a947 */ /* 0x008fea000383ffff */
.L_x_249:
[----:B------:R-:W-:Y:S05]  /*28a0*/  BSYNC.RECONVERGENT B2 ;  /* 0x0000000000027941 */ /* 0x000fea0003800200 */
.L_x_248:
[C---:B------:R-:W-:Y:S01]  /*28b0*/  ISETP.LT.U32.AND P2, PT, R23.reuse, UR9, PT ;  /* 0x0000000917007c0c */ /* 0x040fe2000bf41070 */
[----:B------:R-:W-:Y:S01]  /*28c0*/  BSSY.RECONVERGENT B2, `(.L_x_251) ;  /* 0x000002b000027945 */ /* 0x000fe20003800200 */
[----:B------:R-:W-:-:S04]  /*28d0*/  IADD3 R8, PT, PT, -R23, UR9, RZ ;  /* 0x0000000917087c10 */ /* 0x000fc8000fffe1ff */
[----:B------:R-:W-:-:S13]  /*28e0*/  ISETP.LE.U32.OR P2, PT, R8, 0x4, !P2 ;  /* 0x000000040800780c */ /* 0x000fda0005743470 */
[----:B------:R-:W-:Y:S05]  /*28f0*/  @P2 BRA `(.L_x_252) ;  /* 0x00000000009c2947 */ /* 0x000fea0003800000 */
[----:B------:R-:W-:-:S04]  /*2900*/  IADD3 R9, PT, PT, R22, R23, RZ ;  /* 0x0000001716097210 */ /* 0x000fc80007ffe0ff */
[C---:B------:R-:W-:Y:S01]  /*2910*/  ISETP.GE.AND P0, PT, R9.reuse, UR10, PT ;  /* 0x0000000a09007c0c */ /* 0x040fe2000bf06270 */
[C---:B01----:R-:W-:Y:S02]  /*2920*/  VIADD R10, R9.reuse, 0x2 ;  /* 0x00000002090a7836 */ /* 0x043fe40000000000 */
[----:B------:R-:W-:-:S03]  /*2930*/  VIADD R8, R9, 0x1 ;  /* 0x0000000109087836 */ /* 0x000fc60000000000 */
[----:B------:R-:W-:Y:S01]  /*2940*/  ISETP.GE.AND P6, PT, R10, UR10, PT ;  /* 0x0000000a0a007c0c */ /* 0x000fe2000bfc6270 */
[C---:B------:R-:W-:Y:S01]  /*2950*/  VIADD R10, R9.reuse, 0x3 ;  /* 0x00000003090a7836 */ /* 0x040fe20000000000 */
[----:B------:R-:W-:Y:S01]  /*2960*/  ISETP.GE.AND P5, PT, R8, UR10, PT ;  /* 0x0000000a08007c0c */ /* 0x000fe2000bfa6270 */
[----:B------:R-:W-:-:S03]  /*2970*/  IMAD.WIDE R8, R9, 0x4, R16 ;  /* 0x0000000409087825 */ /* 0x000fc600078e0210 */
[----:B------:R-:W-:Y:S02]  /*2980*/  ISETP.GE.AND P2, PT, R10, UR10, PT ;  /* 0x0000000a0a007c0c */ /* 0x000fe4000bf46270 */
[----:B------:R-:W2:Y:S05]  /*2990*/  @!P0 LDG.E R21, desc[UR14][R8.64] ;  /* 0x0000000e08158981 */ /* 0x000eaa000c1e1900 */
[----:B------:R-:W3:Y:S04]  /*29a0*/  @!P6 LDG.E R10, desc[UR14][R8.64+0x8] ;  /* 0x0000080e080ae981 */ /* 0x000ee8000c1e1900 */
[----:B------:R-:W4:Y:S04]  /*29b0*/  @!P5 LDG.E R24, desc[UR14][R8.64+0x4] ;  /* 0x0000040e0818d981 */ /* 0x000f28000c1e1900 */
[----:B------:R0:W5:Y:S01]  /*29c0*/  @!P2 LDG.E R25, desc[UR14][R8.64+0xc] ;  /* 0x00000c0e0819a981 */ /* 0x000162000c1e1900 */
[C---:B------:R-:W-:Y:S01]  /*29d0*/  VIADD R11, R23.reuse, 0x4 ;  /* 0x00000004170b7836 */ /* 0x040fe20000000000 */
[----:B------:R-:W-:-:S03]  /*29e0*/  LEA R28, R23, R0, 0x2 ;  /* 0x00000000171c7211 */ /* 0x000fc600078e10ff */
[----:B------:R-:W-:-:S04]  /*29f0*/  IMAD.IADD R27, R22, 0x1, R11 ;  /* 0x00000001161b7824 */ /* 0x000fc800078e020b */
[C---:B------:R-:W-:Y:S02]  /*2a00*/  VIADD R23, R27.reuse, 0x1 ;  /* 0x000000011b177836 */ /* 0x040fe40000000000 */
[C---:B------:R-:W-:Y:S02]  /*2a10*/  VIADD R26, R27.reuse, 0x3 ;  /* 0x000000031b1a7836 */ /* 0x040fe40000000000 */
[----:B0-----:R-:W-:Y:S01]  /*2a20*/  IMAD.WIDE R8, R27, 0x4, R16 ;  /* 0x000000041b087825 */ /* 0x001fe200078e0210 */
[----:B--2---:R0:W-:Y:S01]  /*2a30*/  @!P0 STS [R28], R21 ;  /* 0x000000151c008388 */ /* 0x0041e20000000800 */
[----:B------:R-:W-:Y:S02]  /*2a40*/  ISETP.GE.AND P0, PT, R23, UR10, PT ;  /* 0x0000000a17007c0c */ /* 0x000fe4000bf06270 */
[C---:B------:R-:W-:Y:S01]  /*2a50*/  VIADD R23, R27.reuse, 0x2 ;  /* 0x000000021b177836 */ /* 0x040fe20000000000 */
[----:B---3--:R-:W-:Y:S01]  /*2a60*/  @!P6 STS [R28+0x8], R10 ;  /* 0x0000080a1c00e388 */ /* 0x008fe20000000800 */
[----:B------:R-:W-:-:S03]  /*2a70*/  ISETP.GE.AND P6, PT, R27, UR10, PT ;  /* 0x0000000a1b007c0c */ /* 0x000fc6000bfc6270 */
[----:B----4-:R1:W-:Y:S01]  /*2a80*/  @!P5 STS [R28+0x4], R24 ;  /* 0x000004181c00d388 */ /* 0x0103e20000000800 */
[----:B------:R-:W-:-:S03]  /*2a90*/  ISETP.GE.AND P5, PT, R23, UR10, PT ;  /* 0x0000000a17007c0c */ /* 0x000fc6000bfa6270 */
[----:B-----5:R2:W-:Y:S01]  /*2aa0*/  @!P2 STS [R28+0xc], R25 ;  /* 0x00000c191c00a388 */ /* 0x0205e20000000800 */
[----:B------:R-:W-:-:S03]  /*2ab0*/  ISETP.GE.AND P2, PT, R26, UR10, PT ;  /* 0x0000000a1a007c0c */ /* 0x000fc6000bf46270 */
[----:B------:R-:W3:Y:S04]  /*2ac0*/  @!P0 LDG.E R26, desc[UR14][R8.64+0x4] ;  /* 0x0000040e081a8981 */ /* 0x000ee8000c1e1900 */
[----:B0-----:R-:W4:Y:S04]  /*2ad0*/  @!P6 LDG.E R21, desc[UR14][R8.64] ;  /* 0x0000000e0815e981 */ /* 0x001f28000c1e1900 */
[----:B-1----:R-:W5:Y:S04]  /*2ae0*/  @!P5 LDG.E R24, desc[UR14][R8.64+0x8] ;  /* 0x0000080e0818d981 */ /* 0x002f68000c1e1900 */
[----:B------:R-:W2:Y:S01]  /*2af0*/  @!P2 LDG.E R27, desc[UR14][R8.64+0xc] ;  /* 0x00000c0e081ba981 */ /* 0x000ea2000c1e1900 */
[C---:B------:R-:W-:Y:S01]  /*2b00*/  LEA R10, R11.reuse, R0, 0x2 ;  /* 0x000000000b0a7211 */ /* 0x040fe200078e10ff */
[----:B------:R-:W-:-:S04]  /*2b10*/  VIADD R23, R11, 0x4 ;  /* 0x000000040b177836 */ /* 0x000fc80000000000 */
[----:B----4-:R4:W-:Y:S04]  /*2b20*/  @!P6 STS [R10], R21 ;  /* 0x000000150a00e388 */ /* 0x0109e80000000800 */
[----:B-----5:R4:W-:Y:S04]  /*2b30*/  @!P5 STS [R10+0x8], R24 ;  /* 0x000008180a00d388 */ /* 0x0209e80000000800 */
[----:B--2---:R4:W-:Y:S04]  /*2b40*/  @!P2 STS [R10+0xc], R27 ;  /* 0x00000c1b0a00a388 */ /* 0x0049e80000000800 */
[----:B---3--:R4:W-:Y:S01]  /*2b50*/  @!P0 STS [R10+0x4], R26 ;  /* 0x0000041a0a008388 */ /* 0x0089e20000000800 */
[----:B------:R-:W-:-:S13]  /*2b60*/  PLOP3.LUT P0, PT, PT, PT, PT, 0x8, 0x80 ;  /* 0x000000000080781c */ /* 0x000fda0003f0e170 */
.L_x_252:
[----:B------:R-:W-:Y:S05]  /*2b70*/  BSYNC.RECONVERGENT B2 ;  /* 0x0000000000027941 */ /* 0x000fea0003800200 */
.L_x_251:
[----:B------:R-:W-:-:S13]  /*2b80*/  ISETP.LT.U32.OR P0, PT, R23, UR9, P0 ;  /* 0x0000000917007c0c */ /* 0x000fda0008701470 */
[----:B------:R-:W-:Y:S05]  /*2b90*/  @!P0 BRA `(.L_x_244) ;  /* 0x0000000000488947 */ /* 0x000fea0003800000 */
[----:B------:R-:W-:-:S04]  /*2ba0*/  IMAD.IADD R9, R22, 0x1, R23 ;  /* 0x0000000116097824 */ /* 0x000fc800078e0217 */
[C---:B------:R-:W-:Y:S01]  /*2bb0*/  VIADD R8, R9.reuse, 0x1 ;  /* 0x0000000109087836 */ /* 0x040fe20000000000 */
[C---:B-1----:R-:W-:Y:S01]  /*2bc0*/  IADD3 R11, PT, PT, R9.reuse, 0x3, RZ ;  /* 0x00000003090b7810 */ /* 0x042fe20007ffe0ff */
[C---:B0---4-:R-:W-:Y:S01]  /*2bd0*/  VIADD R10, R9.reuse, 0x2 ;  /* 0x00000002090a7836 */ /* 0x051fe20000000000 */
[C---:B------:R-:W-:Y:S01]  /*2be0*/  ISETP.GE.AND P0, PT, R9.reuse, UR10, PT ;  /* 0x0000000a09007c0c */ /* 0x040fe2000bf06270 */
[----:B------:R-:W-:Y:S01]  /*2bf0*/  IMAD.WIDE R16, R9, 0x4, R16 ;  /* 0x0000000409107825 */ /* 0x000fe200078e0210 */
[----:B------:R-:W-:Y:S02]  /*2c00*/  ISETP.GE.AND P2, PT, R8, UR10, PT ;  /* 0x0000000a08007c0c */ /* 0x000fe4000bf46270 */
[----:B------:R-:W-:Y:S02]  /*2c10*/  ISETP.GE.AND P5, PT, R10, UR10, PT ;  /* 0x0000000a0a007c0c */ /* 0x000fe4000bfa6270 */
[----:B------:R-:W-:-:S07]  /*2c20*/  ISETP.GE.AND P6, PT, R11, UR10, PT ;  /* 0x0000000a0b007c0c */ /* 0x000fce000bfc6270 */
[----:B------:R-:W2:Y:S04]  /*2c30*/  @!P0 LDG.E R8, desc[UR14][R16.64] ;  /* 0x0000000e10088981 */ /* 0x000ea8000c1e1900 */
[----:B------:R-:W3:Y:S04]  /*2c40*/  @!P2 LDG.E R9, desc[UR14][R16.64+0x4] ;  /* 0x0000040e1009a981 */ /* 0x000ee8000c1e1900 */
[----:B------:R-:W4:Y:S04]  /*2c50*/  @!P5 LDG.E R10, desc[UR14][R16.64+0x8] ;  /* 0x0000080e100ad981 */ /* 0x000f28000c1e1900 */
[----:B------:R-:W5:Y:S01]  /*2c60*/  @!P6 LDG.E R11, desc[UR14][R16.64+0xc] ;  /* 0x00000c0e100be981 */ /* 0x000f62000c1e1900 */
[----:B------:R-:W-:-:S05]  /*2c70*/  IMAD R0, R23, 0x4, R0 ;  /* 0x0000000417007824 */ /* 0x000fca00078e0200 */
[----:B--2---:R2:W-:Y:S04]  /*2c80*/  @!P0 STS [R0], R8 ;  /* 0x0000000800008388 */ /* 0x0045e80000000800 */
[----:B---3--:R2:W-:Y:S04]  /*2c90*/  @!P2 STS [R0+0x4], R9 ;  /* 0x000004090000a388 */ /* 0x0085e80000000800 */
[----:B----4-:R2:W-:Y:S04]  /*2ca0*/  @!P5 STS [R0+0x8], R10 ;  /* 0x0000080a0000d388 */ /* 0x0105e80000000800 */
[----:B-----5:R2:W-:Y:S02]  /*2cb0*/  @!P6 STS [R0+0xc], R11 ;  /* 0x00000c0b0000e388 */ /* 0x0205e40000000800 */
.L_x_244:
[----:B------:R-:W-:Y:S05]  /*2cc0*/  BSYNC.RECONVERGENT B0 ;  /* 0x0000000000007941 */ /* 0x000fea0003800200 */
.L_x_243:
[----:B------:R-:W-:-:S05]  /*2cd0*/  IMAD.IADD R3, R18, 0x1, R3 ;  /* 0x0000000112037824 */ /* 0x000fca00078e0203 */
[----:B------:R-:W-:-:S04]  /*2ce0*/  VIADDMNMX.U32 R2, R2, R18, R3, !PT ;  /* 0x0000001202027246 */ /* 0x000fc80007800003 */
[----:B------:R-:W-:-:S13]  /*2cf0*/  ISETP.GE.U32.AND P0, PT, R2, UR8, PT ;  /* 0x0000000802007c0c */ /* 0x000fda000bf06070 */
[----:B------:R-:W-:Y:S05]  /*2d00*/  @!P0 BRA `(.L_x_253) ;  /* 0xfffffff000748947 */ /* 0x000fea000383ffff */
.L_x_242:
[----:B------:R-:W-:Y:S05]  /*2d10*/  BSYNC.RECONVERGENT B1 ;  /* 0x0000000000017941 */ /* 0x000fea0003800200 */
.L_x_241:
[----:B------:R-:W-:Y:S04]  /*2d20*/  BSSY.RECONVERGENT B0, `(.L_x_254) ;  /* 0x000003d000007945 */ /* 0x000fe80003800200 */
[----:B------:R-:W-:Y:S05]  /*2d30*/  @P4 BRA `(.L_x_255) ;  /* 0x0000000000ec4947 */ /* 0x000fea0003800000 */
[----:B--2---:R-:W2:Y:S01]  /*2d40*/  I2F.U32.RP R0, R6 ;  /* 0x0000000600007306 */ /* 0x004ea20000209000 */
[----:B0-----:R-:W-:Y:S01]  /*2d50*/  IMAD.MOV R9, RZ, RZ, -R6 ;  /* 0x000000ffff097224 */ /* 0x001fe200078e0a06 */
[----:B------:R-:W4:Y:S01]  /*2d60*/  LDCU UR11, c[0x0][0x3a0] ;  /* 0x00007400ff0b77ac */ /* 0x000f220008000800 */
[----:B-1----:R-:W0:Y:S01]  /*2d70*/  LDC R11, c[0x0][0x3a4] ;  /* 0x0000e900ff0b7b82 */ /* 0x002e220000000800 */
[----:B------:R-:W-:Y:S01]  /*2d80*/  ISETP.NE.U32.AND P4, PT, R6, RZ, PT ;  /* 0x000000ff0600720c */ /* 0x000fe20003f85070 */
[----:B------:R-:W-:-:S03]  /*2d90*/  IMAD.MOV.U32 R17, RZ, RZ, RZ ;  /* 0x000000ffff117224 */ /* 0x000fc600078e00ff */
[----:B--2---:R-:W1:Y:S01]  /*2da0*/  MUFU.RCP R0, R0 ;  /* 0x0000000000007308 */ /* 0x004e620000001000 */
[----:B----4-:R-:W-:-:S04]  /*2db0*/  IMAD.U32 R10, RZ, RZ, UR11 ;  /* 0x0000000bff0a7e24 */ /* 0x010fc8000f8e00ff */
[----:B------:R-:W-:Y:S02]  /*2dc0*/  IMAD R10, R10, UR4, R5 ;  /* 0x000000040a0a7c24 */ /* 0x000fe4000f8e0205 */
[----:B-1----:R-:W-:Y:S01]  /*2dd0*/  VIADD R2, R0, 0xffffffe ;  /* 0x0ffffffe00027836 */ /* 0x002fe20000000000 */
[----:B------:R-:W-:-:S03]  /*2de0*/  MOV R0, UR4 ;  /* 0x0000000400007c02 */ /* 0x000fc60008000f00 */
[----:B------:R1:W2:Y:S02]  /*2df0*/  F2I.FTZ.U32.TRUNC.NTZ R3, R2 ;  /* 0x0000000200037305 */ /* 0x0002a4000021f000 */
[----:B-1----:R-:W-:Y:S02]  /*2e00*/  HFMA2 R2, -RZ, RZ, 0, 0 ;  /* 0x00000000ff027431 */ /* 0x002fe400000001ff */
[----:B--2---:R-:W-:-:S04]  /*2e10*/  IMAD R9, R9, R3, RZ ;  /* 0x0000000309097224 */ /* 0x004fc800078e02ff */
[----:B------:R-:W-:-:S06]  /*2e20*/  IMAD.HI.U32 R9, R3, R9, R2 ;  /* 0x0000000903097227 */ /* 0x000fcc00078e0002 */
[----:B------:R-:W-:-:S04]  /*2e30*/  IMAD.HI.U32 R9, R9, UR13, RZ ;  /* 0x0000000d09097c27 */ /* 0x000fc8000f8e00ff */
[----:B------:R-:W-:-:S04]  /*2e40*/  IMAD.MOV R3, RZ, RZ, -R9 ;  /* 0x000000ffff037224 */ /* 0x000fc800078e0a09 */
[----:B------:R-:W-:-:S05]  /*2e50*/  IMAD R3, R6, R3, UR13 ;  /* 0x0000000d06037e24 */ /* 0x000fca000f8e0203 */
[----:B------:R-:W-:-:S13]  /*2e60*/  ISETP.GE.U32.AND P0, PT, R3, R6, PT ;  /* 0x000000060300720c */ /* 0x000fda0003f06070 */
[----:B------:R-:W-:Y:S02]  /*2e70*/  @P0 IMAD.IADD R3, R3, 0x1, -R6 ;  /* 0x0000000103030824 */ /* 0x000fe400078e0a06 */
[----:B------:R-:W-:-:S03]  /*2e80*/  @P0 VIADD R9, R9, 0x1 ;  /* 0x0000000109090836 */ /* 0x000fc60000000000 */
[-C--:B------:R-:W-:Y:S02]  /*2e90*/  ISETP.GE.U32.AND P2, PT, R3, R6.reuse, PT ;  /* 0x000000060300720c */ /* 0x080fe40003f46070 */
[----:B------:R-:W1:Y:S11]  /*2ea0*/  LDC.64 R2, c[0x0][0x388] ;  /* 0x0000e200ff027b82 */ /* 0x000e760000000a00 */
[----:B------:R-:W-:Y:S01]  /*2eb0*/  @P2 VIADD R9, R9, 0x1 ;  /* 0x0000000109092836 */ /* 0x000fe20000000000 */
[----:B------:R-:W-:-:S05]  /*2ec0*/  @!P4 LOP3.LUT R9, RZ, R6, RZ, 0x33, !PT ;  /* 0x00000006ff09c212 */ /* 0x000fca00078e33ff */
[----:B0-----:R-:W-:-:S07]  /*2ed0*/  IMAD R0, R9, R0, UR4 ;  /* 0x0000000409007e24 */ /* 0x001fce000f8e0200 */
.L_x_258:
[----:B------:R-:W-:Y:S01]  /*2ee0*/  IMAD.IADD R16, R10, 0x1, R17 ;  /* 0x000000010a107824 */ /* 0x000fe200078e0211 */
[----:B------:R-:W-:Y:S03]  /*2ef0*/  BSSY.RECONVERGENT B1, `(.L_x_256) ;  /* 0x000001b000017945 */ /* 0x000fe60003800200 */
[----:B------:R-:W-:-:S05]  /*2f00*/  IMAD R16, R16, R11, R4 ;  /* 0x0000000b10107224 */ /* 0x000fca00078e0204 */
[----:B------:R-:W-:-:S13]  /*2f10*/  ISETP.GE.AND P0, PT, R16, R7, PT ;  /* 0x000000071000720c */ /* 0x000fda0003f06270 */
[----:B------:R-:W-:Y:S05]  /*2f20*/  @P0 BRA `(.L_x_257) ;  /* 0x00000000005c0947 */ /* 0x000fea0003800000 */
[----:B------:R-:W0:Y:S01]  /*2f30*/  I2F.U32.RP R22, R6 ;  /* 0x0000000600167306 */ /* 0x000e220000209000 */
[----:B------:R-:W-:Y:S02]  /*2f40*/  IADD3 R21, PT, PT, RZ, -R6, RZ ;  /* 0x80000006ff157210 */ /* 0x000fe40007ffe0ff */
[----:B------:R-:W-:-:S05]  /*2f50*/  ISETP.NE.U32.AND P4, PT, R6, RZ, PT ;  /* 0x000000ff0600720c */ /* 0x000fca0003f85070 */
[----:B0-----:R-:W0:Y:S02]  /*2f60*/  MUFU.RCP R22, R22 ;  /* 0x0000001600167308 */ /* 0x001e240000001000 */
[----:B0-----:R-:W-:-:S06]  /*2f70*/  VIADD R8, R22, 0xffffffe ;  /* 0x0ffffffe16087836 */ /* 0x001fcc0000000000 */
[----:B------:R0:W2:Y:S02]  /*2f80*/  F2I.FTZ.U32.TRUNC.NTZ R9, R8 ;  /* 0x0000000800097305 */ /* 0x0000a4000021f000 */
[----:B0-----:R-:W-:Y:S02]  /*2f90*/  IMAD.MOV.U32 R8, RZ, RZ, RZ ;  /* 0x000000ffff087224 */ /* 0x001fe400078e00ff */
[----:B--2---:R-:W-:-:S04]  /*2fa0*/  IMAD R21, R21, R9, RZ ;  /* 0x0000000915157224 */ /* 0x004fc800078e02ff */
[----:B------:R-:W-:-:S06]  /*2fb0*/  IMAD.HI.U32 R24, R9, R21, R8 ;  /* 0x0000001509187227 */ /* 0x000fcc00078e0008 */
[----:B------:R-:W-:-:S04]  /*2fc0*/  IMAD.HI.U32 R9, R24, R17, RZ ;  /* 0x0000001118097227 */ /* 0x000fc800078e00ff */
[----:B------:R-:W-:-:S04]  /*2fd0*/  IMAD.MOV R21, RZ, RZ, -R9 ;  /* 0x000000ffff157224 */ /* 0x000fc800078e0a09 */
[----:B------:R-:W-:-:S05]  /*2fe0*/  IMAD R21, R6, R21, R17 ;  /* 0x0000001506157224 */ /* 0x000fca00078e0211 */
[----:B------:R-:W-:-:S13]  /*2ff0*/  ISETP.GE.U32.AND P0, PT, R21, R6, PT ;  /* 0x000000061500720c */ /* 0x000fda0003f06070 */
[----:B------:R-:W-:Y:S02]  /*3000*/  @P0 IMAD.IADD R21, R21, 0x1, -R6 ;  /* 0x0000000115150824 */ /* 0x000fe400078e0a06 */
[----:B------:R-:W-:-:S03]  /*3010*/  @P0 VIADD R9, R9, 0x1 ;  /* 0x0000000109090836 */ /* 0x000fc60000000000 */
[----:B------:R-:W-:-:S13]  /*3020*/  ISETP.GE.U32.AND P2, PT, R21, R6, PT ;  /* 0x000000061500720c */ /* 0x000fda0003f46070 */
[----:B------:R-:W-:Y:S02]  /*3030*/  @P2 IADD3 R9, PT, PT, R9, 0x1, RZ ;  /* 0x0000000109092810 */ /* 0x000fe40007ffe0ff */
[----:B------:R-:W-:-:S05]  /*3040*/  @!P4 LOP3.LUT R9, RZ, R6, RZ, 0x33, !PT ;  /* 0x00000006ff09c212 */ /* 0x000fca00078e33ff */
[----:B------:R-:W-:-:S04]  /*3050*/  IMAD.IADD R8, R0, 0x1, R9 ;  /* 0x0000000100087824 */ /* 0x000fc800078e0209 */
[----:B------:R-:W-:-:S06]  /*3060*/  IMAD R21, R8, 0x4, R1 ;  /* 0x0000000408157824 */ /* 0x000fcc00078e0201 */
[----:B------:R-:W2:Y:S01]  /*3070*/  LDL R21, [R21] ;  /* 0x0000000015157983 */ /* 0x000ea20000100800 */
[----:B-1----:R-:W-:-:S05]  /*3080*/  IMAD.WIDE R8, R16, 0x4, R2 ;  /* 0x0000000410087825 */ /* 0x002fca00078e0202 */
[----:B--2---:R0:W-:Y:S02]  /*3090*/  STG.E desc[UR14][R8.64], R21 ;  /* 0x0000001508007986 */ /* 0x0041e4000c10190e */
.L_x_257:
[----:B------:R-:W-:Y:S05]  /*30a0*/  BSYNC.RECONVERGENT B1 ;  /* 0x0000000000017941 */ /* 0x000fea0003800200 */
.L_x_256:
[----:B------:R-:W-:-:S05]  /*30b0*/  IMAD.IADD R17, R6, 0x1, R17 ;  /* 0x0000000106117824 */ /* 0x000fca00078e0211 */
[----:B0-----:R-:W-:-:S04]  /*30c0*/  VIADDMNMX.U32 R8, R17, R13, R17, !PT ;  /* 0x0000000d11087246 */ /* 0x001fc80007800011 */
[----:B------:R-:W-:-:S13]  /*30d0*/  ISETP.GE.U32.AND P0, PT, R8, UR13, PT ;  /* 0x0000000d08007c0c */ /* 0x000fda000bf06070 */
[----:B------:R-:W-:Y:S05]  /*30e0*/  @!P0 BRA `(.L_x_258) ;  /* 0xfffffffc007c8947 */ /* 0x000fea000383ffff */
.L_x_255:
[----:B------:R-:W-:Y:S05]  /*30f0*/  BSYNC.RECONVERGENT B0 ;  /* 0x0000000000007941 */ /* 0x000fea0003800200 */
.L_x_254:
[----:B------:R-:W3:Y:S02]  /*3100*/  LDCU UR4, c[0x0][0x39c] ;  /* 0x00007380ff0477ac */ /* 0x000ee40008000800 */
[----:B---3--:R-:W-:-:S03]  /*3110*/  UISETP.NE.AND UP0, UPT, UR5, UR4, UPT ;  /* 0x000000040500728c */ /* 0x008fc6000bf05270 */
[----:B------:R-:W-:Y:S01]  /*3120*/  UMOV UR4, UR5 ;  /* 0x0000000500047c82 */ /* 0x000fe20008000000 */
[----:B------:R-:W-:Y:S06]  /*3130*/  BAR.SYNC.DEFER_BLOCKING 0x0 ;  /* 0x0000000000007b1d */ /* 0x000fec0000010000 */
[----:B------:R-:W-:Y:S05]  /*3140*/  BRA.U UP0, `(.L_x_259) ;  /* 0xffffffe900707547 */ /* 0x000fea000b83ffff */
[----:B------:R-:W-:Y:S05]  /*3150*/  EXIT ;  /* 0x000000000000794d */ /* 0x000fea0003800000 */
.L_x_260:
        /* <DEDUP_REMOVED lines=10> */
.L_x_269:


//--------------------- .nv.shared._Z13_lenet_fusionPfS_PKfS1_S_S1_S1_S_S_S_S_S_S_S_S_Pii --------------------------
	.section	.nv.shared._Z13_lenet_fusionPfS_PKfS1_S_S1_S1_S_S_S_S_S_S_S_S_Pii,"aw",@nobits
	.sectionflags	@""
	.align	4
.nv.shared._Z13_lenet_fusionPfS_PKfS1_S_S1_S1_S_S_S_S_S_S_S_S_Pii:
	.zero		13756


//--------------------- .nv.shared.reserved.0     --------------------------
	.section	.nv.shared.reserved.0,"aw",@nobits
	.weak		__nv_reservedSMEM_offset_0_alias
	.size		__nv_reservedSMEM_offset_0_alias, 0, 64
	.other		__nv_reservedSMEM_offset_0_alias,@"STO_CUDA_RESERVED_SHARED STV_DEFAULT"
__nv_reservedSMEM_offset_0_alias:
	.zero		0
	.zero		64


//--------------------- .nv.shared._Z15relugemv_fusionPfS_S_S_S_S_S_S_Pii --------------------------
	.section	.nv.shared._Z15relugemv_fusionPfS_S_S_S_S_S_S_Pii,"aw",@nobits
	.sectionflags	@""
	.align	4
.nv.shared._Z15relugemv_fusionPfS_S_S_S_S_S_S_Pii:
	.zero		2904


//--------------------- .nv.shared._Z14_conv2d_fusionPfS_PKfS1_S_S1_S1_ --------------------------
	.section	.nv.shared._Z14_conv2d_fusionPfS_PKfS1_S_S1_S1_,"aw",@nobits
	.sectionflags	@""
	.align	4
.nv.shared._Z14_conv2d_fusionPfS_PKfS1_S_S1_S1_:
	.zero		7396


//--------------------- .nv.shared._Z7_conv2dPfS_PKfS1_iiii --------------------------
	.section	.nv.shared._Z7_conv2dPfS_PKfS1_iiii,"aw",@nobits
	.sectionflags	@""
	.align	4
.nv.shared._Z7_conv2dPfS_PKfS1_iiii:
	.zero		7396


//--------------------- .nv.shared._Z6reducePiS_S_i --------------------------
	.section	.nv.shared._Z6reducePiS_S_i,"aw",@nobits
	.sectionflags	@""
	.align	4
.nv.shared._Z6reducePiS_S_i:
	.zero		2048


//--------------------- .nv.shared._Z12_reluMaxPollILi8ELi4ELi2ELi64EEvPfS0_iiiiiii --------------------------
	.section	.nv.shared._Z12_reluMaxPollILi8ELi4ELi2ELi64EEvPfS0_iiiiiii,"aw",@nobits
	.sectionflags	@""
	.align	4
.nv.shared._Z12_reluMaxPollILi8ELi4ELi2ELi64EEvPfS0_iiiiiii:
	.zero		1536


//--------------------- .nv.constant0._Z13_lenet_fusionPfS_PKfS1_S_S1_S1_S_S_S_S_S_S_S_S_Pii --------------------------
	.section	.nv.constant0._Z13_lenet_fusionPfS_PKfS1_S_S1_S1_S_S_S_S_S_S_S_S_Pii,"a",@progbits
	.sectionflags	@""
	.align	4
.nv.constant0._Z13_lenet_fusionPfS_PKfS1_S_S1_S1_S_S_S_S_S_S_S_S_Pii:
	.zero		1028


//--------------------- .nv.constant0._Z15relugemv_fusionPfS_S_S_S_S_S_S_Pii --------------------------
	.section	.nv.constant0._Z15relugemv_fusionPfS_S_S_S_S_S_S_Pii,"a",@progbits
	.sectionflags	@""
	.align	4
.nv.constant0._Z15relugemv_fusionPfS_S_S_S_S_S_S_Pii:
	.zero		972


//--------------------- .nv.constant0._Z14_conv2d_fusionPfS_PKfS1_S_S1_S1_ --------------------------
	.section	.nv.constant0._Z14_conv2d_fusionPfS_PKfS1_S_S1_S1_,"a",@progbits
	.sectionflags	@""
	.align	4
.nv.constant0._Z14_conv2d_fusionPfS_PKfS1_S_S1_S1_:
	.zero		952


//--------------------- .nv.constant0._Z7_conv2dPfS_PKfS1_iiii --------------------------
	.section	.nv.constant0._Z7_conv2dPfS_PKfS1_iiii,"a",@progbits
	.sectionflags	@""
	.align	4
.nv.constant0._Z7_conv2dPfS_PKfS1_iiii:
	.zero		944


//--------------------- .nv.constant0._Z6reducePiS_S_i --------------------------
	.section	.nv.constant0._Z6reducePiS_S_i,"a",@progbits
	.sectionflags	@""
	.align	4
.nv.constant0._Z6reducePiS_S_i:
	.zero		924


//--------------------- .nv.constant0._Z14reluGemv_finalPfS_S_S_iiPii --------------------------
	.section	.nv.constant0._Z14reluGemv_finalPfS_S_S_iiPii,"a",@progbits
	.sectionflags	@""
	.align	4
.nv.constant0._Z14reluGemv_finalPfS_S_S_iiPii:
	.zero		948


//--------------------- .nv.constant0._Z8reluGemvPfS_S_S_ii --------------------------
	.section	.nv.constant0._Z8reluGemvPfS_S_S_ii,"a",@progbits
	.sectionflags	@""
	.align	4
.nv.constant0._Z8reluGemvPfS_S_S_ii:
	.zero		936


//--------------------- .nv.constant0._Z10add_arraysPiS_S_i --------------------------
	.section	.nv.constant0._Z10add_arraysPiS_S_i,"a",@progbits
	.sectionflags	@""
	.align	4
.nv.constant0._Z10add_arraysPiS_S_i:
	.zero		924


//--------------------- .nv.constant0._Z12_reluMaxPollILi8ELi4ELi2ELi64EEvPfS0_iiiiiii --------------------------
	.section	.nv.constant0._Z12_reluMaxPollILi8ELi4ELi2ELi64EEvPfS0_iiiiiii,"a",@progbits
	.sectionflags	@""
	.align	4
.nv.constant0._Z12_reluMaxPollILi8ELi4ELi2ELi64EEvPfS0_iiiiiii:
	.zero		940


//--------------------- SYMBOLS --------------------------

	.type		.nv.reservedSmem.offset0,@object
	.size		.nv.reservedSmem.offset0,0x4
	.type		.nv.reservedSmem.cap,@object
	.size		.nv.reservedSmem.cap,0x4
